def matmul_kernel(
    a_ptr,
    b_ptr,
    c_ptr,
    M,
    N,
    K,
    stride_am,
    stride_ak,
    stride_bk,
    stride_bn,
    stride_cm,
    stride_cn,
    BLOCK_M: tl.constexpr,
    BLOCK_N: tl.constexpr,
    BLOCK_K: tl.constexpr,
    GROUP_M: tl.constexpr,
):
    pid = tl.program_id(axis=0)
    num_pid_m = tl.cdiv(M, BLOCK_M)
    num_pid_n = tl.cdiv(N, BLOCK_N)
    num_pid_in_group = GROUP_M * num_pid_n
    group_id = pid // num_pid_in_group
    first_pid_m = group_id * GROUP_M
    group_size_m = min(num_pid_m - first_pid_m, GROUP_M)
    pid_m = first_pid_m + ((pid % num_pid_in_group) % group_size_m)
    pid_n = (pid % num_pid_in_group) // group_size_m

    offs_am = (pid_m * BLOCK_M + tl.arange(0, BLOCK_M)) % M
    offs_bn = (pid_n * BLOCK_N + tl.arange(0, BLOCK_N)) % N
    offs_k = tl.arange(0, BLOCK_K)
    a_ptrs = a_ptr + offs_am[:, None] * stride_am + offs_k[None, :] * stride_ak
    b_ptrs = b_ptr + offs_k[:, None] * stride_bk + offs_bn[None, :] * stride_bn

    acc = tl.zeros((BLOCK_M, BLOCK_N), dtype=tl.float32)
    for kk in range(0, tl.cdiv(K, BLOCK_K)):
        a = tl.load(a_ptrs, mask=offs_k[None, :] < K - kk * BLOCK_K, other=0.0)
        b = tl.load(b_ptrs, mask=offs_k[:, None] < K - kk * BLOCK_K, other=0.0)
        acc = tl.dot(a, b, acc)
        a_ptrs += BLOCK_K * stride_ak
        b_ptrs += BLOCK_K * stride_bk

    c = acc.to(c_ptr.dtype.element_ty)
    offs_cm = pid_m * BLOCK_M + tl.arange(0, BLOCK_M)
    offs_cn = pid_n * BLOCK_N + tl.arange(0, BLOCK_N)
    c_ptrs = c_ptr + offs_cm[:, None] * stride_cm + offs_cn[None, :] * stride_cn
    mask = (offs_cm[:, None] < M) & (offs_cn[None, :] < N)
    tl.store(c_ptrs, c, mask=mask)

# config = {"BLOCK_K": 128, "BLOCK_M": 256, "BLOCK_N": 512, "GROUP_M": 8, "arch": "sm_90", "dtype": "fp16", "num_ctas": 4, "num_stages": 3, "num_warps": 4}
# arch = sm_90


// ===== COMPILED SASS (sm_90a) =====

	.target	sm_90a

	.elftype	@"ET_EXEC"


//--------------------- .note.nv.tkinfo           --------------------------
	.section	.note.nv.tkinfo,"",@"SHT_NOTE"
	.sectionflags	@"SHF_NOTE_NV_TKINFO"
	.tkinfo
        /*0018*/ 	.word	0x00000002
        /*0030*/ 	.string	""
        /*0030*/ 	.string	"ptxas"
        /*0030*/ 	.string	"Cuda compilation tools, release 13.0, V13.0.88"
        /*0030*/ 	.string	"Build cuda_13.0.r13.0/compiler.36424714_0"
        /*0030*/ 	.string	"-v  -suppress-debug-info  -lineinfo  -arch sm_90a "



//--------------------- .note.nv.cuinfo           --------------------------
	.section	.note.nv.cuinfo,"",@"SHT_NOTE"
	.sectionflags	@"SHF_NOTE_NV_CUINFO"
        /*0018*/ 	.short	0x0002
        /*001a*/ 	.short	0x005a
        /*001c*/ 	.short	0x0082
	.zero		2


//--------------------- .nv.info                  --------------------------
	.section	.nv.info,"",@"SHT_CUDA_INFO"
	.align	4


	//----- nvinfo : EIATTR_REGCOUNT
	.align		4
        /*0000*/ 	.byte	0x04, 0x2f
        /*0002*/ 	.short	(.L_1 - .L_0)
	.align		4
.L_0:
        /*0004*/ 	.word	index@(matmul_kernel)
        /*0008*/ 	.word	0x000000ff


	//----- nvinfo : EIATTR_FRAME_SIZE
	.align		4
.L_1:
        /*000c*/ 	.byte	0x04, 0x11
        /*000e*/ 	.short	(.L_3 - .L_2)
	.align		4
.L_2:
        /*0010*/ 	.word	index@(matmul_kernel)
        /*0014*/ 	.word	0x00001450


	//----- nvinfo : EIATTR_MIN_STACK_SIZE
	.align		4
.L_3:
        /*0018*/ 	.byte	0x04, 0x12
        /*001a*/ 	.short	(.L_5 - .L_4)
	.align		4
.L_4:
        /*001c*/ 	.word	index@(matmul_kernel)
        /*0020*/ 	.word	0x00001450
.L_5:


//--------------------- .nv.compat                --------------------------
	.section	.nv.compat,"",@"SHT_CUDA_COMPAT_INFO"
	.align	4
        /*0000*/ 	.byte	0x02, 0x09, 0x01, 0x00, 0x02, 0x02, 0x04, 0x00, 0x02, 0x05, 0x05, 0x00, 0x03, 0x07, 0x01, 0x01
        /*0010*/ 	.byte	0x02, 0x03, 0x00, 0x00, 0x02, 0x06, 0x01, 0x00, 0x04, 0x0b, 0x08, 0x00, 0x00, 0x00, 0x00, 0x00
        /*0020*/ 	.byte	0x00, 0x00, 0x00, 0x00


//--------------------- .nv.info.matmul_kernel    --------------------------
	.section	.nv.info.matmul_kernel,"",@"SHT_CUDA_INFO"
	.sectionflags	@""
	.align	4


	//----- nvinfo : EIATTR_CUDA_API_VERSION
	.align		4
        /*0000*/ 	.byte	0x04, 0x37
        /*0002*/ 	.short	(.L_7 - .L_6)
.L_6:
        /*0004*/ 	.word	0x00000082


	//----- nvinfo : EIATTR_KPARAM_INFO
	.align		4
.L_7:
        /*0008*/ 	.byte	0x04, 0x17
        /*000a*/ 	.short	(.L_9 - .L_8)
.L_8:
        /*000c*/ 	.word	0x00000000
        /*0010*/ 	.short	0x000d
        /*0012*/ 	.short	0x0048
        /*0014*/ 	.byte	0x00, 0xf4, 0x21, 0x00


	//----- nvinfo : EIATTR_KPARAM_INFO
	.align		4
.L_9:
        /*0018*/ 	.byte	0x04, 0x17
        /*001a*/ 	.short	(.L_11 - .L_10)
.L_10:
        /*001c*/ 	.word	0x00000000
        /*0020*/ 	.short	0x000c
        /*0022*/ 	.short	0x0040
        /*0024*/ 	.byte	0x00, 0xf4, 0x21, 0x00


	//----- nvinfo : EIATTR_KPARAM_INFO
	.align		4
.L_11:
        /*0028*/ 	.byte	0x04, 0x17
        /*002a*/ 	.short	(.L_13 - .L_12)
.L_12:
        /*002c*/ 	.word	0x00000000
        /*0030*/ 	.short	0x000b
        /*0032*/ 	.short	0x0038
        /*0034*/ 	.byte	0x00, 0xf0, 0x11, 0x00


	//----- nvinfo : EIATTR_KPARAM_INFO
	.align		4
.L_13:
        /*0038*/ 	.byte	0x04, 0x17
        /*003a*/ 	.short	(.L_15 - .L_14)
.L_14:
        /*003c*/ 	.word	0x00000000
        /*0040*/ 	.short	0x000a
        /*0042*/ 	.short	0x0034
        /*0044*/ 	.byte	0x00, 0xf0, 0x11, 0x00


	//----- nvinfo : EIATTR_KPARAM_INFO
	.align		4
.L_15:
        /*0048*/ 	.byte	0x04, 0x17
        /*004a*/ 	.short	(.L_17 - .L_16)
.L_16:
        /*004c*/ 	.word	0x00000000
        /*0050*/ 	.short	0x0009
        /*0052*/ 	.short	0x0030
        /*0054*/ 	.byte	0x00, 0xf0, 0x11, 0x00


	//----- nvinfo : EIATTR_KPARAM_INFO
	.align		4
.L_17:
        /*0058*/ 	.byte	0x04, 0x17
        /*005a*/ 	.short	(.L_19 - .L_18)
.L_18:
        /*005c*/ 	.word	0x00000000
        /*0060*/ 	.short	0x0008
        /*0062*/ 	.short	0x002c
        /*0064*/ 	.byte	0x00, 0xf0, 0x11, 0x00


	//----- nvinfo : EIATTR_KPARAM_INFO
	.align		4
.L_19:
        /*0068*/ 	.byte	0x04, 0x17
        /*006a*/ 	.short	(.L_21 - .L_20)
.L_20:
        /*006c*/ 	.word	0x00000000
        /*0070*/ 	.short	0x0007
        /*0072*/ 	.short	0x0028
        /*0074*/ 	.byte	0x00, 0xf0, 0x11, 0x00


	//----- nvinfo : EIATTR_KPARAM_INFO
	.align		4
.L_21:
        /*0078*/ 	.byte	0x04, 0x17
        /*007a*/ 	.short	(.L_23 - .L_22)
.L_22:
        /*007c*/ 	.word	0x00000000
        /*0080*/ 	.short	0x0006
        /*0082*/ 	.short	0x0024
        /*0084*/ 	.byte	0x00, 0xf0, 0x11, 0x00


	//----- nvinfo : EIATTR_KPARAM_INFO
	.align		4
.L_23:
        /*0088*/ 	.byte	0x04, 0x17
        /*008a*/ 	.short	(.L_25 - .L_24)
.L_24:
        /*008c*/ 	.word	0x00000000
        /*0090*/ 	.short	0x0005
        /*0092*/ 	.short	0x0020
        /*0094*/ 	.byte	0x00, 0xf0, 0x11, 0x00


	//----- nvinfo : EIATTR_KPARAM_INFO
	.align		4
.L_25:
        /*0098*/ 	.byte	0x04, 0x17
        /*009a*/ 	.short	(.L_27 - .L_26)
.L_26:
        /*009c*/ 	.word	0x00000000
        /*00a0*/ 	.short	0x0004
        /*00a2*/ 	.short	0x001c
        /*00a4*/ 	.byte	0x00, 0xf0, 0x11, 0x00


	//----- nvinfo : EIATTR_KPARAM_INFO
	.align		4
.L_27:
        /*00a8*/ 	.byte	0x04, 0x17
        /*00aa*/ 	.short	(.L_29 - .L_28)
.L_28:
        /*00ac*/ 	.word	0x00000000
        /*00b0*/ 	.short	0x0003
        /*00b2*/ 	.short	0x0018
        /*00b4*/ 	.byte	0x00, 0xf0, 0x11, 0x00


	//----- nvinfo : EIATTR_KPARAM_INFO
	.align		4
.L_29:
        /*00b8*/ 	.byte	0x04, 0x17
        /*00ba*/ 	.short	(.L_31 - .L_30)
.L_30:
        /*00bc*/ 	.word	0x00000000
        /*00c0*/ 	.short	0x0002
        /*00c2*/ 	.short	0x0010
        /*00c4*/ 	.byte	0x00, 0xf4, 0x21, 0x00


	//----- nvinfo : EIATTR_KPARAM_INFO
	.align		4
.L_31:
        /*00c8*/ 	.byte	0x04, 0x17
        /*00ca*/ 	.short	(.L_33 - .L_32)
.L_32:
        /*00cc*/ 	.word	0x00000000
        /*00d0*/ 	.short	0x0001
        /*00d2*/ 	.short	0x0008
        /*00d4*/ 	.byte	0x00, 0xf4, 0x21, 0x00


	//----- nvinfo : EIATTR_KPARAM_INFO
	.align		4
.L_33:
        /*00d8*/ 	.byte	0x04, 0x17
        /*00da*/ 	.short	(.L_35 - .L_34)
.L_34:
        /*00dc*/ 	.word	0x00000000
        /*00e0*/ 	.short	0x0000
        /*00e2*/ 	.short	0x0000
        /*00e4*/ 	.byte	0x00, 0xf4, 0x21, 0x00


	//----- nvinfo : EIATTR_EXPLICIT_CLUSTER
	.align		4
.L_35:
        /*00e8*/ 	.byte	0x01, 0x3e
	.zero		2


	//----- nvinfo : EIATTR_CTA_PER_CLUSTER
	.align		4
        /*00ec*/ 	.byte	0x04, 0x3d
        /*00ee*/ 	.short	(.L_37 - .L_36)
.L_36:
        /*00f0*/ 	.word	0x00000004
        /*00f4*/ 	.word	0x00000001
        /*00f8*/ 	.word	0x00000001


	//----- nvinfo : EIATTR_SPARSE_MMA_MASK
	.align		4
.L_37:
        /*00fc*/ 	.byte	0x03, 0x50
        /*00fe*/ 	.short	0x0000


	//----- nvinfo : EIATTR_MAXREG_COUNT
	.align		4
        /*0100*/ 	.byte	0x03, 0x1b
        /*0102*/ 	.short	0x00ff


	//----- nvinfo : EIATTR_NUM_BARRIERS
	.align		4
        /*0104*/ 	.byte	0x02, 0x4c
        /*0106*/ 	.byte	0x01
	.zero		1


	//----- nvinfo : EIATTR_ANNOTATIONS
	.align		4
        /*0108*/ 	.byte	0x04, 0x55
        /*010a*/ 	.short	(.L_39 - .L_38)


	//   ....[0]....
.L_38:
        /*010c*/ 	.word	0x00000001
        /*0110*/ 	.byte	0xc0, 0x0d, 0x00, 0x00, 0x01, 0x00, 0x00, 0x00, 0x10, 0x1a, 0x00, 0x00, 0x01, 0x00, 0x00, 0x00
        /* <DEDUP_REMOVED lines=2074> */
        /*82c0*/ 	.byte	0xb0, 0xf9, 0x02, 0x00, 0x01, 0x00, 0x00, 0x00, 0x60, 0x01, 0x03, 0x00


	//----- nvinfo : EIATTR_MERCURY_ISA_VERSION
	.align		4
.L_39:
        /*82cc*/ 	.byte	0x03, 0x5f
        /*82ce*/ 	.short	0x0101


	//----- nvinfo : EIATTR_EXIT_INSTR_OFFSETS
	.align		4
        /*82d0*/ 	.byte	0x04, 0x1c
        /*82d2*/ 	.short	(.L_41 - .L_40)


	//   ....[0]....
.L_40:
        /*82d4*/ 	.word	0x00038960


	//   ....[1]....
        /*82d8*/ 	.word	0x00038990


	//----- nvinfo : EIATTR_REQNTID
	.align		4
.L_41:
        /*82dc*/ 	.byte	0x04, 0x10
        /*82de*/ 	.short	(.L_43 - .L_42)
.L_42:
        /*82e0*/ 	.word	0x00000080
        /*82e4*/ 	.word	0x00000001
        /*82e8*/ 	.word	0x00000001


	//----- nvinfo : EIATTR_CBANK_PARAM_SIZE
	.align		4
.L_43:
        /*82ec*/ 	.byte	0x03, 0x19
        /*82ee*/ 	.short	0x0050


	//----- nvinfo : EIATTR_PARAM_CBANK
	.align		4
        /*82f0*/ 	.byte	0x04, 0x0a
        /*82f2*/ 	.short	(.L_45 - .L_44)
	.align		4
.L_44:
        /*82f4*/ 	.word	index@(.nv.constant0.matmul_kernel)
        /*82f8*/ 	.short	0x0210
        /*82fa*/ 	.short	0x0050


	//----- nvinfo : EIATTR_SW_WAR
	.align		4
.L_45:
        /*82fc*/ 	.byte	0x04, 0x36
        /*82fe*/ 	.short	(.L_47 - .L_46)
.L_46:
        /*8300*/ 	.word	0x00000008
.L_47:


//--------------------- .nv.callgraph             --------------------------
	.section	.nv.callgraph,"",@"SHT_CUDA_CALLGRAPH"
	.align	4
	.sectionentsize	8
	.align		4
        /*0000*/ 	.word	0x00000000
	.align		4
        /*0004*/ 	.word	0xffffffff
	.align		4
        /*0008*/ 	.word	0x00000000
	.align		4
        /*000c*/ 	.word	0xfffffffe
	.align		4
        /*0010*/ 	.word	0x00000000
	.align		4
        /*0014*/ 	.word	0xfffffffd
	.align		4
        /*0018*/ 	.word	0x00000000
	.align		4
        /*001c*/ 	.word	0xfffffffc


//--------------------- .text.matmul_kernel       --------------------------
	.section	.text.matmul_kernel,"ax",@progbits
	.align	128
        .global         matmul_kernel
        .type           matmul_kernel,@function
        .size           matmul_kernel,(.L_x_3 - matmul_kernel)
        .other          matmul_kernel,@"STO_CUDA_ENTRY STV_DEFAULT"
matmul_kernel:
.text.matmul_kernel:
[----:B------:R-:W0:Y:S08]  /*0000*/  LDC R1, c[0x0][0x28] ;  /* 0x00000a00ff017b82 */ /* 0x000e300000000800 */
[----:B------:R-:W1:Y:S01]  /*0010*/  LDC.64 R6, c[0x0][0x228] ;  /* 0x00008a00ff067b82 */ /* 0x000e620000000a00 */
[----:B------:R-:W2:Y:S01]  /*0020*/  S2R R14, SR_TID.X ;  /* 0x00000000000e7919 */ /* 0x000ea20000002100 */
[----:B0-----:R-:W-:Y:S01]  /*0030*/  VIADD R1, R1, 0xffffebb0 ;  /* 0xffffebb001017836 */ /* 0x001fe20000000000 */
[----:B------:R-:W-:Y:S01]  /*0040*/  UMOV UR7, 0x400 ;  /* 0x0000040000077882 */ /* 0x000fe20000000000 */
[----:B------:R-:W-:-:S02]  /*0050*/  CS2R R176, SRZ ;  /* 0x0000000000b07805 */ /* 0x000fc4000001ff00 */
[----:B------:R-:W-:Y:S02]  /*0060*/  CS2R R178, SRZ ;  /* 0x0000000000b27805 */ /* 0x000fe4000001ff00 */
[----:B------:R-:W-:Y:S02]  /*0070*/  CS2R R168, SRZ ;  /* 0x0000000000a87805 */ /* 0x000fe4000001ff00 */
[----:B------:R-:W-:Y:S01]  /*0080*/  CS2R R170, SRZ ;  /* 0x0000000000aa7805 */ /* 0x000fe2000001ff00 */
[----:B------:R-:W0:Y:S01]  /*0090*/  S2UR UR4, SR_CTAID.X ;  /* 0x00000000000479c3 */ /* 0x000e220000002500 */
[----:B------:R-:W-:Y:S02]  /*00a0*/  CS2R R160, SRZ ;  /* 0x0000000000a07805 */ /* 0x000fe4000001ff00 */
[----:B------:R-:W-:Y:S02]  /*00b0*/  CS2R R162, SRZ ;  /* 0x0000000000a27805 */ /* 0x000fe4000001ff00 */
[----:B------:R-:W-:-:S02]  /*00c0*/  CS2R R156, SRZ ;  /* 0x00000000009c7805 */ /* 0x000fc4000001ff00 */
[----:B------:R-:W-:Y:S02]  /*00d0*/  CS2R R158, SRZ ;  /* 0x00000000009e7805 */ /* 0x000fe4000001ff00 */
[----:B------:R-:W-:Y:S02]  /*00e0*/  CS2R R40, SRZ ;  /* 0x0000000000287805 */ /* 0x000fe4000001ff00 */
[----:B------:R-:W-:Y:S02]  /*00f0*/  CS2R R42, SRZ ;  /* 0x00000000002a7805 */ /* 0x000fe4000001ff00 */
[----:B------:R-:W-:Y:S01]  /*0100*/  CS2R R44, SRZ ;  /* 0x00000000002c7805 */ /* 0x000fe2000001ff00 */
[----:B------:R-:W3:Y:S01]  /*0110*/  S2UR UR8, SR_CgaCtaId ;  /* 0x00000000000879c3 */ /* 0x000ee20000008800 */
[----:B------:R-:W-:Y:S02]  /*0120*/  CS2R R46, SRZ ;  /* 0x00000000002e7805 */ /* 0x000fe4000001ff00 */
[----:B------:R-:W-:-:S02]  /*0130*/  CS2R R48, SRZ ;  /* 0x0000000000307805 */ /* 0x000fc4000001ff00 */
[----:B------:R-:W-:Y:S02]  /*0140*/  CS2R R50, SRZ ;  /* 0x0000000000327805 */ /* 0x000fe4000001ff00 */
[----:B------:R-:W-:Y:S02]  /*0150*/  CS2R R52, SRZ ;  /* 0x0000000000347805 */ /* 0x000fe4000001ff00 */
[----:B------:R-:W-:Y:S02]  /*0160*/  CS2R R54, SRZ ;  /* 0x0000000000367805 */ /* 0x000fe4000001ff00 */
[----:B------:R-:W-:Y:S02]  /*0170*/  CS2R R56, SRZ ;  /* 0x0000000000387805 */ /* 0x000fe4000001ff00 */
[----:B------:R-:W-:Y:S01]  /*0180*/  CS2R R58, SRZ ;  /* 0x00000000003a7805 */ /* 0x000fe2000001ff00 */
[----:B-1----:R-:W-:Y:S01]  /*0190*/  VIADD R0, R7, 0x1ff ;  /* 0x000001ff07007836 */ /* 0x002fe20000000000 */
[----:B------:R-:W-:-:S02]  /*01a0*/  CS2R R60, SRZ ;  /* 0x00000000003c7805 */ /* 0x000fc4000001ff00 */
[----:B------:R-:W-:Y:S02]  /*01b0*/  CS2R R62, SRZ ;  /* 0x00000000003e7805 */ /* 0x000fe4000001ff00 */
[----:B------:R-:W-:Y:S02]  /*01c0*/  CS2R R64, SRZ ;  /* 0x0000000000407805 */ /* 0x000fe4000001ff00 */
[----:B------:R-:W-:Y:S02]  /*01d0*/  CS2R R66, SRZ ;  /* 0x0000000000427805 */ /* 0x000fe4000001ff00 */
[----:B------:R-:W-:Y:S02]  /*01e0*/  SHF.R.S32.HI R3, RZ, 0x1f, R0 ;  /* 0x0000001fff037819 */ /* 0x000fe40000011400 */
[----:B------:R-:W-:Y:S02]  /*01f0*/  CS2R R68, SRZ ;  /* 0x0000000000447805 */ /* 0x000fe4000001ff00 */
[----:B------:R-:W-:-:S02]  /*0200*/  CS2R R70, SRZ ;  /* 0x0000000000467805 */ /* 0x000fc4000001ff00 */
[----:B0-----:R-:W-:Y:S01]  /*0210*/  I2FP.F32.U32 R5, UR4 ;  /* 0x0000000400057c45 */ /* 0x001fe20008201000 */
[----:B------:R-:W-:Y:S01]  /*0220*/  ULDC UR4, c[0x0][0x150] ;  /* 0x0000540000047ab9 */ /* 0x000fe20000000800 */
[----:B------:R-:W-:Y:S02]  /*0230*/  LEA.HI R3, R3, R0, RZ, 0x9 ;  /* 0x0000000003037211 */ /* 0x000fe400078f48ff */
[----:B------:R-:W-:Y:S02]  /*0240*/  CS2R R72, SRZ ;  /* 0x0000000000487805 */ /* 0x000fe4000001ff00 */
[----:B------:R-:W-:Y:S01]  /*0250*/  CS2R R74, SRZ ;  /* 0x00000000004a7805 */ /* 0x000fe2000001ff00 */
[----:B------:R-:W-:Y:S01]  /*0260*/  FMUL R5, R5, UR4 ;  /* 0x0000000405057c20 */ /* 0x000fe20008400000 */
[----:B------:R-:W-:Y:S02]  /*0270*/  SHF.R.S32.HI R3, RZ, 0x9, R3 ;  /* 0x00000009ff037819 */ /* 0x000fe40000011403 */
[----:B------:R-:W-:Y:S01]  /*0280*/  CS2R R76, SRZ ;  /* 0x00000000004c7805 */ /* 0x000fe2000001ff00 */
[----:B---3--:R-:W-:Y:S01]  /*0290*/  USHF.L.U32 UR4, UR8, 0x8, URZ ;  /* 0x0000000808047899 */ /* 0x008fe2000800063f */
[----:B------:R-:W-:Y:S01]  /*02a0*/  CS2R R78, SRZ ;  /* 0x00000000004e7805 */ /* 0x000fe2000001ff00 */
[----:B------:R-:W-:Y:S01]  /*02b0*/  USHF.L.U32 UR5, UR8, 0x6, URZ ;  /* 0x0000000608057899 */ /* 0x000fe2000800063f */
[----:B------:R-:W-:Y:S01]  /*02c0*/  IMAD.SHL.U32 R4, R3, 0x8, RZ ;  /* 0x0000000803047824 */ /* 0x000fe200078e00ff */
[----:B------:R-:W0:Y:S01]  /*02d0*/  F2I.U32.TRUNC.NTZ R5, R5 ;  /* 0x0000000500057305 */ /* 0x000e22000020f000 */
[----:B------:R-:W-:Y:S01]  /*02e0*/  ULOP3.LUT UR6, UR4, 0x100, URZ, 0xc0, !UPT ;  /* 0x0000010004067892 */ /* 0x000fe2000f8ec03f */
[----:B------:R-:W-:Y:S01]  /*02f0*/  CS2R R80, SRZ ;  /* 0x0000000000507805 */ /* 0x000fe2000001ff00 */
[----:B------:R-:W-:Y:S01]  /*0300*/  ULOP3.LUT UR5, UR5, 0x80, URZ, 0xc0, !UPT ;  /* 0x0000008005057892 */ /* 0x000fe2000f8ec03f */
[----:B------:R-:W-:Y:S01]  /*0310*/  IABS R9, R4 ;  /* 0x0000000400097213 */ /* 0x000fe20000000000 */
[----:B------:R-:W-:Y:S01]  /*0320*/  ULEA UR4, UR8, UR7, 0x18 ;  /* 0x0000000708047291 */ /* 0x000fe2000f8ec03f */
[----:B------:R-:W-:-:S02]  /*0330*/  CS2R R82, SRZ ;  /* 0x0000000000527805 */ /* 0x000fc4000001ff00 */
[----:B------:R-:W-:Y:S01]  /*0340*/  CS2R R84, SRZ ;  /* 0x0000000000547805 */ /* 0x000fe2000001ff00 */
[----:B------:R-:W1:Y:S01]  /*0350*/  I2F.RP R0, R9 ;  /* 0x0000000900007306 */ /* 0x000e620000209400 */
[----:B------:R-:W-:Y:S02]  /*0360*/  CS2R R86, SRZ ;  /* 0x0000000000567805 */ /* 0x000fe4000001ff00 */
[----:B------:R-:W-:Y:S02]  /*0370*/  CS2R R88, SRZ ;  /* 0x0000000000587805 */ /* 0x000fe4000001ff00 */
[----:B------:R-:W-:Y:S02]  /*0380*/  CS2R R90, SRZ ;  /* 0x00000000005a7805 */ /* 0x000fe4000001ff00 */
[----:B------:R-:W-:Y:S02]  /*0390*/  CS2R R92, SRZ ;  /* 0x00000000005c7805 */ /* 0x000fe4000001ff00 */
[----:B------:R-:W-:-:S02]  /*03a0*/  CS2R R94, SRZ ;  /* 0x00000000005e7805 */ /* 0x000fc4000001ff00 */
[----:B------:R-:W-:Y:S02]  /*03b0*/  CS2R R96, SRZ ;  /* 0x0000000000607805 */ /* 0x000fe4000001ff00 */
[----:B0-----:R-:W-:Y:S02]  /*03c0*/  IABS R13, R5 ;  /* 0x00000005000d7213 */ /* 0x001fe40000000000 */
[----:B------:R-:W-:Y:S02]  /*03d0*/  CS2R R98, SRZ ;  /* 0x0000000000627805 */ /* 0x000fe4000001ff00 */
[----:B------:R-:W-:Y:S02]  /*03e0*/  CS2R R100, SRZ ;  /* 0x0000000000647805 */ /* 0x000fe4000001ff00 */
[----:B------:R-:W-:Y:S02]  /*03f0*/  CS2R R102, SRZ ;  /* 0x0000000000667805 */ /* 0x000fe4000001ff00 */
[----:B------:R-:W-:-:S02]  /*0400*/  CS2R R104, SRZ ;  /* 0x0000000000687805 */ /* 0x000fc4000001ff00 */
[----:B------:R-:W-:Y:S02]  /*0410*/  CS2R R106, SRZ ;  /* 0x00000000006a7805 */ /* 0x000fe4000001ff00 */
[----:B------:R-:W-:Y:S02]  /*0420*/  CS2R R108, SRZ ;  /* 0x00000000006c7805 */ /* 0x000fe4000001ff00 */
[----:B------:R-:W-:Y:S01]  /*0430*/  CS2R R110, SRZ ;  /* 0x00000000006e7805 */ /* 0x000fe2000001ff00 */
[----:B-1----:R-:W0:Y:S01]  /*0440*/  MUFU.RCP R0, R0 ;  /* 0x0000000000007308 */ /* 0x002e220000001000 */
[----:B------:R-:W-:Y:S02]  /*0450*/  CS2R R112, SRZ ;  /* 0x0000000000707805 */ /* 0x000fe4000001ff00 */
[----:B------:R-:W-:Y:S02]  /*0460*/  CS2R R114, SRZ ;  /* 0x0000000000727805 */ /* 0x000fe4000001ff00 */
[----:B------:R-:W-:-:S02]  /*0470*/  CS2R R116, SRZ ;  /* 0x0000000000747805 */ /* 0x000fc4000001ff00 */
[----:B------:R-:W-:Y:S02]  /*0480*/  CS2R R118, SRZ ;  /* 0x0000000000767805 */ /* 0x000fe4000001ff00 */
[----:B------:R-:W-:Y:S02]  /*0490*/  CS2R R120, SRZ ;  /* 0x0000000000787805 */ /* 0x000fe4000001ff00 */
[----:B------:R-:W-:Y:S02]  /*04a0*/  CS2R R122, SRZ ;  /* 0x00000000007a7805 */ /* 0x000fe4000001ff00 */
        /* <DEDUP_REMOVED lines=9> */
[----:B------:R-:W-:Y:S01]  /*0540*/  CS2R R142, SRZ ;  /* 0x00000000008e7805 */ /* 0x000fe2000001ff00 */
[----:B0-----:R-:W-:Y:S01]  /*0550*/  VIADD R2, R0, 0xffffffe ;  /* 0x0ffffffe00027836 */ /* 0x001fe20000000000 */
[----:B------:R-:W-:Y:S02]  /*0560*/  IABS R0, R4 ;  /* 0x0000000400007213 */ /* 0x000fe40000000000 */
[----:B------:R-:W-:Y:S02]  /*0570*/  CS2R R144, SRZ ;  /* 0x0000000000907805 */ /* 0x000fe4000001ff00 */
[----:B------:R-:W-:Y:S01]  /*0580*/  CS2R R146, SRZ ;  /* 0x0000000000927805 */ /* 0x000fe2000001ff00 */
[----:B------:R0:W1:Y:S01]  /*0590*/  F2I.FTZ.U32.TRUNC.NTZ R3, R2 ;  /* 0x0000000200037305 */ /* 0x000062000021f000 */
[----:B------:R-:W-:Y:S01]  /*05a0*/  CS2R R148, SRZ ;  /* 0x0000000000947805 */ /* 0x000fe2000001ff00 */
[----:B------:R-:W-:Y:S01]  /*05b0*/  IMAD.MOV R0, RZ, RZ, -R0 ;  /* 0x000000ffff007224 */ /* 0x000fe200078e0a00 */
[----:B------:R-:W-:Y:S01]  /*05c0*/  CS2R R150, SRZ ;  /* 0x0000000000967805 */ /* 0x000fe2000001ff00 */
[----:B0-----:R-:W-:-:S02]  /*05d0*/  IMAD.MOV.U32 R2, RZ, RZ, RZ ;  /* 0x000000ffff027224 */ /* 0x001fc400078e00ff */
[----:B-1----:R-:W-:-:S04]  /*05e0*/  IMAD.MOV R8, RZ, RZ, -R3 ;  /* 0x000000ffff087224 */ /* 0x002fc800078e0a03 */
[----:B------:R-:W-:-:S04]  /*05f0*/  IMAD R11, R8, R9, RZ ;  /* 0x00000009080b7224 */ /* 0x000fc800078e02ff */
[----:B------:R-:W-:-:S06]  /*0600*/  IMAD.HI.U32 R2, R3, R11, R2 ;  /* 0x0000000b03027227 */ /* 0x000fcc00078e0002 */
[----:B------:R-:W-:-:S04]  /*0610*/  IMAD.HI.U32 R2, R2, R13, RZ ;  /* 0x0000000d02027227 */ /* 0x000fc800078e00ff */
[----:B------:R-:W-:-:S05]  /*0620*/  IMAD R0, R2, R0, R13 ;  /* 0x0000000002007224 */ /* 0x000fca00078e020d */
[----:B------:R-:W-:-:S13]  /*0630*/  ISETP.GT.U32.AND P1, PT, R9, R0, PT ;  /* 0x000000000900720c */ /* 0x000fda0003f24070 */
[----:B------:R-:W-:Y:S02]  /*0640*/  @!P1 IMAD.IADD R0, R0, 0x1, -R9 ;  /* 0x0000000100009824 */ /* 0x000fe400078e0a09 */
[----:B------:R-:W-:Y:S01]  /*0650*/  @!P1 VIADD R2, R2, 0x1 ;  /* 0x0000000102029836 */ /* 0x000fe20000000000 */
[----:B------:R-:W-:Y:S02]  /*0660*/  ISETP.NE.AND P1, PT, R4, RZ, PT ;  /* 0x000000ff0400720c */ /* 0x000fe40003f25270 */
[----:B------:R-:W-:Y:S02]  /*0670*/  ISETP.GE.U32.AND P0, PT, R0, R9, PT ;  /* 0x000000090000720c */ /* 0x000fe40003f06070 */
[----:B------:R-:W-:-:S04]  /*0680*/  LOP3.LUT R0, R5, R4, RZ, 0x3c, !PT ;  /* 0x0000000405007212 */ /* 0x000fc800078e3cff */
[----:B------:R-:W-:Y:S01]  /*0690*/  ISETP.GE.AND P2, PT, R0, RZ, PT ;  /* 0x000000ff0000720c */ /* 0x000fe20003f46270 */
[----:B------:R-:W-:-:S05]  /*06a0*/  VIADD R0, R6, 0xff ;  /* 0x000000ff06007836 */ /* 0x000fca0000000000 */
[----:B------:R-:W-:Y:S01]  /*06b0*/  SHF.R.S32.HI R3, RZ, 0x1f, R0 ;  /* 0x0000001fff037819 */ /* 0x000fe20000011400 */
[----:B------:R-:W-:-:S03]  /*06c0*/  @P0 VIADD R2, R2, 0x1 ;  /* 0x0000000102020836 */ /* 0x000fc60000000000 */
[----:B------:R-:W-:-:S03]  /*06d0*/  LEA.HI R3, R3, R0, RZ, 0x8 ;  /* 0x0000000003037211 */ /* 0x000fc600078f40ff */
[----:B------:R-:W-:Y:S01]  /*06e0*/  @!P2 IMAD.MOV R2, RZ, RZ, -R2 ;  /* 0x000000ffff02a224 */ /* 0x000fe200078e0a02 */
[----:B------:R-:W-:-:S05]  /*06f0*/  @!P1 LOP3.LUT R2, RZ, R4, RZ, 0x33, !PT ;  /* 0x00000004ff029212 */ /* 0x000fca00078e33ff */
[----:B------:R-:W-:Y:S02]  /*0700*/  IMAD.SHL.U32 R8, R2, 0x8, RZ ;  /* 0x0000000802087824 */ /* 0x000fe400078e00ff */
[----:B------:R-:W-:-:S03]  /*0710*/  IMAD.MOV R2, RZ, RZ, -R2 ;  /* 0x000000ffff027224 */ /* 0x000fc600078e0a02 */
[----:B------:R-:W-:Y:S01]  /*0720*/  LEA.HI.SX32 R3, R3, -R8, 0x18 ;  /* 0x8000000803037211 */ /* 0x000fe200078fc2ff */
[----:B------:R-:W-:-:S03]  /*0730*/  IMAD R10, R4, R2, R5 ;  /* 0x00000002040a7224 */ /* 0x000fc600078e0205 */
[----:B------:R-:W-:-:S04]  /*0740*/  VIMNMX R13, R3, 0x8, PT ;  /* 0x00000008030d7848 */ /* 0x000fc80003fe0100 */
[-C--:B------:R-:W-:Y:S02]  /*0750*/  IABS R9, R13.reuse ;  /* 0x0000000d00097213 */ /* 0x080fe40000000000 */
[----:B------:R-:W-:Y:S02]  /*0760*/  IABS R4, R13 ;  /* 0x0000000d00047213 */ /* 0x000fe40000000000 */
[----:B------:R-:W0:Y:S08]  /*0770*/  I2F.RP R0, R9 ;  /* 0x0000000900007306 */ /* 0x000e300000209400 */
[----:B0-----:R-:W0:Y:S02]  /*0780*/  MUFU.RCP R0, R0 ;  /* 0x0000000000007308 */ /* 0x001e240000001000 */
[----:B0-----:R-:W-:-:S02]  /*0790*/  VIADD R3, R0, 0xffffffe ;  /* 0x0ffffffe00037836 */ /* 0x001fc40000000000 */
[----:B------:R-:W-:-:S04]  /*07a0*/  IMAD.MOV R0, RZ, RZ, -R4 ;  /* 0x000000ffff007224 */ /* 0x000fc800078e0a04 */
[----:B------:R-:W0:Y:S02]  /*07b0*/  F2I.FTZ.U32.TRUNC.NTZ R3, R3 ;  /* 0x0000000300037305 */ /* 0x000e24000021f000 */
[----:B0-----:R-:W-:-:S04]  /*07c0*/  IMAD.MOV R11, RZ, RZ, -R3 ;  /* 0x000000ffff0b7224 */ /* 0x001fc800078e0a03 */
[----:B------:R-:W-:Y:S01]  /*07d0*/  IMAD.MOV.U32 R2, RZ, RZ, R11 ;  /* 0x000000ffff027224 */ /* 0x000fe200078e000b */
[----:B------:R-:W-:-:S03]  /*07e0*/  IABS R11, R10 ;  /* 0x0000000a000b7213 */ /* 0x000fc60000000000 */
[----:B------:R-:W-:Y:S02]  /*07f0*/  IMAD R5, R2, R9, RZ ;  /* 0x0000000902057224 */ /* 0x000fe400078e02ff */
[----:B------:R-:W-:-:S04]  /*0800*/  IMAD.MOV.U32 R2, RZ, RZ, RZ ;  /* 0x000000ffff027224 */ /* 0x000fc800078e00ff */
[----:B------:R-:W-:Y:S01]  /*0810*/  IMAD.HI.U32 R2, R3, R5, R2 ;  /* 0x0000000503027227 */ /* 0x000fe200078e0002 */
[----:B--2---:R-:W-:-:S05]  /*0820*/  LOP3.LUT R5, R14, 0x7f, RZ, 0xc0, !PT ;  /* 0x0000007f0e057812 */ /* 0x004fca00078ec0ff */
        /* <DEDUP_REMOVED lines=8> */
[----:B------:R-:W-:Y:S02]  /*08b0*/  ISETP.GE.AND P2, PT, R0, RZ, PT ;  /* 0x000000ff0000720c */ /* 0x000fe40003f46270 */
[----:B------:R-:W0:Y:S05]  /*08c0*/  LDC R0, c[0x0][0x230] ;  /* 0x00008c00ff007b82 */ /* 0x000e2a0000000800 */
[----:B------:R-:W-:-:S04]  /*08d0*/  @P0 VIADD R2, R2, 0x1 ;  /* 0x0000000102020836 */ /* 0x000fc80000000000 */
[----:B------:R-:W-:-:S04]  /*08e0*/  IMAD.MOV.U32 R4, RZ, RZ, R2 ;  /* 0x000000ffff047224 */ /* 0x000fc800078e0002 */
[----:B------:R-:W-:Y:S01]  /*08f0*/  @!P2 IMAD.MOV R4, RZ, RZ, -R4 ;  /* 0x000000ffff04a224 */ /* 0x000fe200078e0a04 */
[----:B------:R-:W-:-:S05]  /*0900*/  @!P1 LOP3.LUT R4, RZ, R13, RZ, 0x33, !PT ;  /* 0x0000000dff049212 */ /* 0x000fca00078e33ff */
[----:B------:R-:W-:Y:S01]  /*0910*/  IMAD.MOV R2, RZ, RZ, -R4 ;  /* 0x000000ffff027224 */ /* 0x000fe200078e0a04 */
[----:B------:R-:W-:Y:S01]  /*0920*/  LEA R4, R4, UR6, 0x9 ;  /* 0x0000000604047c11 */ /* 0x000fe2000f8e48ff */
[----:B------:R-:W-:Y:S02]  /*0930*/  ULDC.64 UR6, c[0x0][0x208] ;  /* 0x0000820000067ab9 */ /* 0x000fe40000000a00 */
[----:B------:R-:W-:Y:S02]  /*0940*/  IMAD R2, R13, R2, R10 ;  /* 0x000000020d027224 */ /* 0x000fe400078e020a */
[----:B0-----:R-:W-:Y:S02]  /*0950*/  VIADD R12, R0, 0x7f ;  /* 0x0000007f000c7836 */ /* 0x001fe40000000000 */
[----:B------:R-:W-:Y:S02]  /*0960*/  IMAD.IADD R2, R8, 0x1, R2 ;  /* 0x0000000108027824 */ /* 0x000fe400078e0202 */
[----:B------:R-:W-:Y:S01]  /*0970*/  VIADD R3, R4, 0x1 ;  /* 0x0000000104037836 */ /* 0x000fe20000000000 */
[----:B------:R-:W-:Y:S01]  /*0980*/  ISETP.GE.AND P0, PT, R12, 0x80, PT ;  /* 0x000000800c00780c */ /* 0x000fe20003f06270 */
[----:B------:R-:W-:Y:S01]  /*0990*/  VIADD R8, R4, 0x2 ;  /* 0x0000000204087836 */ /* 0x000fe20000000000 */
[----:B------:R-:W-:Y:S01]  /*09a0*/  LEA R2, R2, UR5, 0x8 ;  /* 0x0000000502027c11 */ /* 0x000fe2000f8e40ff */
[----:B------:R-:W-:-:S02]  /*09b0*/  VIADD R0, R4, 0x3 ;  /* 0x0000000304007836 */ /* 0x000fc40000000000 */
[C---:B------:R-:W-:Y:S02]  /*09c0*/  VIADD R3, R4.reuse, 0x4 ;  /* 0x0000000404037836 */ /* 0x040fe40000000000 */
[C---:B------:R-:W-:Y:S02]  /*09d0*/  VIADD R8, R4.reuse, 0x5 ;  /* 0x0000000504087836 */ /* 0x040fe40000000000 */
[C---:B------:R-:W-:Y:S02]  /*09e0*/  VIADD R0, R4.reuse, 0x6 ;  /* 0x0000000604007836 */ /* 0x040fe40000000000 */
[C---:B------:R-:W-:Y:S02]  /*09f0*/  VIADD R3, R4.reuse, 0x7 ;  /* 0x0000000704037836 */ /* 0x040fe40000000000 */
[C---:B------:R-:W-:Y:S02]  /*0a00*/  VIADD R8, R4.reuse, 0x8 ;  /* 0x0000000804087836 */ /* 0x040fe40000000000 */
        /* <DEDUP_REMOVED lines=56> */
[----:B------:R-:W-:Y:S02]  /*0d90*/  IMAD.IADD R5, R5, 0x1, R2 ;  /* 0x0000000105057824 */ /* 0x000fe400078e0202 */
[C---:B------:R-:W-:Y:S02]  /*0da0*/  VIADD R8, R4.reuse, 0x41 ;  /* 0x0000004104087836 */ /* 0x040fe40000000000 */
[C---:B------:R-:W-:Y:S01]  /*0db0*/  VIADD R0, R4.reuse, 0x42 ;  /* 0x0000004204007836 */ /* 0x040fe20000000000 */
[----:B------:R0:W-:Y:S01]  /*0dc0*/  STL [R1+0xf4c], R5 ;  /* 0x000f4c0501007387 */ /* 0x0001e20000100800 */
        /* <DEDUP_REMOVED lines=188> */
[----:B------:R-:W-:Y:S01]  /*1990*/  VIADD R252, R4, 0xff ;  /* 0x000000ff04fc7836 */ /* 0x000fe20000000000 */
[----:B0-----:R-:W-:Y:S06]  /*19a0*/  @!P0 BRA `(.L_x_0) ;  /* 0x000002e400ec8947 */ /* 0x001fec0003800000 */
[----:B------:R-:W-:Y:S01]  /*19b0*/  IABS R8, R6 ;  /* 0x0000000600087213 */ /* 0x000fe20000000000 */
[----:B------:R-:W-:Y:S01]  /*19c0*/  IMAD.MOV.U32 R151, RZ, RZ, R5 ;  /* 0x000000ffff977224 */ /* 0x000fe200078e0005 */
[----:B------:R-:W-:Y:S01]  /*19d0*/  IABS R5, R7 ;  /* 0x0000000700057213 */ /* 0x000fe20000000000 */
[----:B------:R-:W-:Y:S01]  /*19e0*/  IMAD.MOV.U32 R40, RZ, RZ, RZ ;  /* 0x000000ffff287224 */ /* 0x000fe200078e00ff */
[----:B------:R-:W0:Y:S01]  /*19f0*/  I2F.RP R2, R8 ;  /* 0x0000000800027306 */ /* 0x000e220000209400 */
[----:B------:R-:W-:Y:S01]  /*1a00*/  ISETP.GE.AND P4, PT, R252, RZ, PT ;  /* 0x000000fffc00720c */ /* 0x000fe20003f86270 */
[----:B------:R1:W-:Y:S01]  /*1a10*/  STL [R1+0xf94], R7 ;  /* 0x000f940701007387 */ /* 0x0003e20000100800 */
[----:B------:R-:W-:Y:S01]  /*1a20*/  ISETP.GE.AND P1, PT, R151, RZ, PT ;  /* 0x000000ff9700720c */ /* 0x000fe20003f26270 */
[C---:B------:R-:W-:Y:S01]  /*1a30*/  VIADD R143, R4.reuse, 0x89 ;  /* 0x00000089048f7836 */ /* 0x040fe20000000000 */
[----:B------:R-:W-:Y:S01]  /*1a40*/  IABS R49, R21 ;  /* 0x0000001500317213 */ /* 0x000fe20000000000 */
[C---:B------:R-:W-:Y:S01]  /*1a50*/  VIADD R149, R4.reuse, 0x88 ;  /* 0x0000008804957836 */ /* 0x040fe20000000000 */
[----:B------:R-:W-:Y:S01]  /*1a60*/  IABS R52, R235 ;  /* 0x000000eb00347213 */ /* 0x000fe20000000000 */
[----:B------:R-:W2:Y:S01]  /*1a70*/  I2F.RP R42, R5 ;  /* 0x00000005002a7306 */ /* 0x000ea20000209400 */
[----:B------:R-:W-:Y:S01]  /*1a80*/  IABS R54, R236 ;  /* 0x000000ec00367213 */ /* 0x000fe20000000000 */
[C---:B------:R-:W-:Y:S01]  /*1a90*/  VIADD R145, R4.reuse, 0x86 ;  /* 0x0000008604917836 */ /* 0x040fe20000000000 */
[----:B------:R-:W-:Y:S01]  /*1aa0*/  IABS R56, R237 ;  /* 0x000000ed00387213 */ /* 0x000fe20000000000 */
[C---:B------:R-:W-:Y:S01]  /*1ab0*/  VIADD R147, R4.reuse, 0x85 ;  /* 0x0000008504937836 */ /* 0x040fe20000000000 */
[----:B------:R-:W-:Y:S01]  /*1ac0*/  IABS R58, R230 ;  /* 0x000000e6003a7213 */ /* 0x000fe20000000000 */
[C---:B------:R-:W-:Y:S01]  /*1ad0*/  VIADD R141, R4.reuse, 0x79 ;  /* 0x00000079048d7836 */ /* 0x040fe20000000000 */
[----:B------:R-:W-:Y:S01]  /*1ae0*/  IABS R60, R231 ;  /* 0x000000e7003c7213 */ /* 0x000fe20000000000 */
[----:B0-----:R-:W0:Y:S01]  /*1af0*/  MUFU.RCP R2, R2 ;  /* 0x0000000200027308 */ /* 0x001e220000001000 */
[----:B------:R-:W-:Y:S01]  /*1b00*/  IABS R66, R228 ;  /* 0x000000e400427213 */ /* 0x000fe20000000000 */
[C---:B------:R-:W-:Y:S01]  /*1b10*/  VIADD R139, R4.reuse, 0x5a ;  /* 0x0000005a048b7836 */ /* 0x040fe20000000000 */
[----:B------:R-:W-:Y:S01]  /*1b20*/  IABS R68, R229 ;  /* 0x000000e500447213 */ /* 0x000fe20000000000 */
[C---:B------:R-:W-:Y:S01]  /*1b30*/  VIADD R132, R4.reuse, 0x56 ;  /* 0x0000005604847836 */ /* 0x040fe20000000000 */
[----:B------:R-:W-:Y:S01]  /*1b40*/  IABS R70, R226 ;  /* 0x000000e200467213 */ /* 0x000fe20000000000 */
[C---:B------:R-:W-:Y:S01]  /*1b50*/  VIADD R128, R4.reuse, 0x4c ;  /* 0x0000004c04807836 */ /* 0x040fe20000000000 */
[----:B------:R-:W-:Y:S01]  /*1b60*/  IABS R72, R227 ;  /* 0x000000e300487213 */ /* 0x000fe20000000000 */
[----:B--2---:R-:W2:Y:S01]  /*1b70*/  MUFU.RCP R42, R42 ;  /* 0x0000002a002a7308 */ /* 0x004ea20000001000 */
[----:B------:R-:W-:Y:S01]  /*1b80*/  IABS R74, R225 ;  /* 0x000000e1004a7213 */ /* 0x000fe20000000000 */
[C---:B------:R-:W-:Y:S01]  /*1b90*/  VIADD R116, R4.reuse, 0x3c ;  /* 0x0000003c04747836 */ /* 0x040fe20000000000 */
[----:B------:R-:W-:Y:S01]  /*1ba0*/  IABS R76, R221 ;  /* 0x000000dd004c7213 */ /* 0x000fe20000000000 */
[C---:B------:R-:W-:Y:S01]  /*1bb0*/  VIADD R120, R4.reuse, 0x3b ;  /* 0x0000003b04787836 */ /* 0x040fe20000000000 */
[----:B------:R-:W-:Y:S01]  /*1bc0*/  IABS R78, R222 ;  /* 0x000000de004e7213 */ /* 0x000fe20000000000 */
[C---:B------:R-:W-:Y:S01]  /*1bd0*/  VIADD R124, R4.reuse, 0x39 ;  /* 0x00000039047c7836 */ /* 0x040fe20000000000 */
[----:B------:R-:W-:Y:S01]  /*1be0*/  IABS R80, R223 ;  /* 0x000000df00507213 */ /* 0x000fe20000000000 */
[----:B------:R-:W-:Y:S01]  /*1bf0*/  VIADD R89, R4, 0x29 ;  /* 0x0000002904597836 */ /* 0x000fe20000000000 */
[----:B------:R-:W-:Y:S01]  /*1c00*/  IABS R82, R224 ;  /* 0x000000e000527213 */ /* 0x000fe20000000000 */
[----:B0-----:R-:W-:Y:S01]  /*1c10*/  VIADD R2, R2, 0xffffffe ;  /* 0x0ffffffe02027836 */ /* 0x001fe20000000000 */
[----:B------:R-:W-:Y:S01]  /*1c20*/  IABS R84, R217 ;  /* 0x000000d900547213 */ /* 0x000fe20000000000 */
[C---:B------:R-:W-:Y:S01]  /*1c30*/  VIADD R97, R4.reuse, 0x28 ;  /* 0x0000002804617836 */ /* 0x040fe20000000000 */
[----:B------:R-:W-:Y:S01]  /*1c40*/  IABS R86, R218 ;  /* 0x000000da00567213 */ /* 0x000fe20000000000 */
[----:B------:R-:W0:Y:S01]  /*1c50*/  F2I.FTZ.U32.TRUNC.NTZ R41, R2 ;  /* 0x0000000200297305 */ /* 0x000e22000021f000 */
[----:B------:R-:W-:Y:S01]  /*1c60*/  IABS R92, R215 ;  /* 0x000000d7005c7213 */ /* 0x000fe20000000000 */
[----:B------:R-:W-:Y:S01]  /*1c70*/  VIADD R112, R4, 0x27 ;  /* 0x0000002704707836 */ /* 0x000fe20000000000 */
[----:B------:R-:W-:Y:S01]  /*1c80*/  IABS R94, R216 ;  /* 0x000000d8005e7213 */ /* 0x000fe20000000000 */
[----:B--2---:R-:W-:Y:S01]  /*1c90*/  VIADD R42, R42, 0xffffffe ;  /* 0x0ffffffe2a2a7836 */ /* 0x004fe20000000000 */
[----:B------:R-:W-:Y:S01]  /*1ca0*/  IABS R96, R213 ;  /* 0x000000d500607213 */ /* 0x000fe20000000000 */
[----:B------:R-:W-:Y:S01]  /*1cb0*/  VIADD R73, R4, 0x15 ;  /* 0x0000001504497836 */ /* 0x000fe20000000000 */
[----:B------:R-:W-:Y:S01]  /*1cc0*/  IABS R98, R214 ;  /* 0x000000d600627213 */ /* 0x000fe20000000000 */
[----:B------:R2:W3:Y:S01]  /*1cd0*/  F2I.FTZ.U32.TRUNC.NTZ R43, R42 ;  /* 0x0000002a002b7305 */ /* 0x0004e2000021f000 */
[----:B------:R-:W-:Y:S01]  /*1ce0*/  IABS R100, R212 ;  /* 0x000000d400647213 */ /* 0x000fe20000000000 */
[----:B------:R-:W-:Y:S01]  /*1cf0*/  ULDC UR60, c[0x0][0x23c] ;  /* 0x00008f00003c7ab9 */ /* 0x000fe20000000800 */
[----:B------:R-:W-:Y:S01]  /*1d00*/  IABS R102, R208 ;  /* 0x000000d000667213 */ /* 0x000fe20000000000 */
[----:B------:R-:W-:Y:S01]  /*1d10*/  ULDC.64 UR8, c[0x0][0x218] ;  /* 0x0000860000087ab9 */ /* 0x000fe20000000a00 */
[----:B------:R-:W-:Y:S01]  /*1d20*/  IABS R104, R209 ;  /* 0x000000d100687213 */ /* 0x000fe20000000000 */
[----:B------:R-:W-:Y:S01]  /*1d30*/  ULDC UR5, c[0x0][0x234] ;  /* 0x00008d0000057ab9 */ /* 0x000fe20000000800 */
[--C-:B0-----:R-:W-:Y:S01]  /*1d40*/  IMAD.MOV R2, RZ, RZ, -R41.reuse ;  /* 0x000000ffff027224 */ /* 0x101fe200078e0a29 */
[----:B------:R-:W-:Y:S01]  /*1d50*/  IABS R105, R210 ;  /* 0x000000d200697213 */ /* 0x000fe20000000000 */
[----:B------:R-:W-:Y:S01]  /*1d60*/  ULDC UR10, c[0x0][0x240] ;  /* 0x00009000000a7ab9 */ /* 0x000fe20000000800 */
[----:B--2---:R-:W-:Y:S01]  /*1d70*/  IABS R42, R151 ;  /* 0x00000097002a7213 */ /* 0x004fe20000000000 */
[----:B------:R-:W-:Y:S01]  /*1d80*/  IMAD R2, R2, R8, RZ ;  /* 0x0000000802027224 */ /* 0x000fe200078e02ff */
[----:B------:R-:W-:Y:S01]  /*1d90*/  IABS R107, R211 ;  /* 0x000000d3006b7213 */ /* 0x000fe20000000000 */
[----:B------:R-:W-:Y:S01]  /*1da0*/  VIADD R151, R4, 0x87 ;  /* 0x0000008704977836 */ /* 0x000fe20000000000 */
[----:B------:R-:W-:Y:S01]  /*1db0*/  IABS R109, R204 ;  /* 0x000000cc006d7213 */ /* 0x000fe20000000000 */
[----:B------:R-:W-:Y:S01]  /*1dc0*/  IMAD.HI.U32 R2, R41, R2, R40 ;  /* 0x0000000229027227 */ /* 0x000fe200078e0028 */
[----:B------:R-:W-:-:S02]  /*1dd0*/  IABS R40, R252 ;  /* 0x000000fc00287213 */ /* 0x000fc40000000000 */
[----:B------:R-:W-:Y:S02]  /*1de0*/  IABS R41, R250 ;  /* 0x000000fa00297213 */ /* 0x000fe40000000000 */
[----:B------:R-:W-:Y:S01]  /*1df0*/  IABS R111, R205 ;  /* 0x000000cd006f7213 */ /* 0x000fe20000000000 */
[----:B------:R-:W-:Y:S01]  /*1e00*/  IMAD.HI.U32 R44, R2, R42, RZ ;  /* 0x0000002a022c7227 */ /* 0x000fe200078e00ff */
[----:B------:R-:W-:Y:S02]  /*1e10*/  IABS R117, R202 ;  /* 0x000000ca00757213 */ /* 0x000fe40000000000 */
[----:B------:R-:W-:Y:S01]  /*1e20*/  IABS R119, R203 ;  /* 0x000000cb00777213 */ /* 0x000fe20000000000 */
[----:B------:R-:W-:Y:S01]  /*1e30*/  IMAD.MOV R44, RZ, RZ, -R44 ;  /* 0x000000ffff2c7224 */ /* 0x000fe200078e0a2c */
[----:B------:R-:W-:Y:S01]  /*1e40*/  IABS R121, R200 ;  /* 0x000000c800797213 */ /* 0x000fe20000000000 */
[----:B---3--:R-:W-:Y:S01]  /*1e50*/  IMAD.MOV R2, RZ, RZ, -R43 ;  /* 0x000000ffff027224 */ /* 0x008fe200078e0a2b */
[----:B------:R-:W-:Y:S01]  /*1e60*/  IABS R123, R201 ;  /* 0x000000c9007b7213 */ /* 0x000fe20000000000 */
[----:B------:R-:W-:Y:S01]  /*1e70*/  IMAD R44, R8, R44, R42 ;  /* 0x0000002c082c7224 */ /* 0x000fe200078e022a */
[----:B------:R-:W-:Y:S01]  /*1e80*/  IABS R125, R199 ;  /* 0x000000c7007d7213 */ /* 0x000fe20000000000 */
[----:B------:R-:W-:Y:S01]  /*1e90*/  IMAD R2, R2, R5, RZ ;  /* 0x0000000502027224 */ /* 0x000fe200078e02ff */
[----:B------:R-:W-:Y:S01]  /*1ea0*/  IABS R127, R195 ;  /* 0x000000c3007f7213 */ /* 0x000fe20000000000 */
[----:B------:R-:W-:Y:S01]  /*1eb0*/  IMAD.MOV.U32 R42, RZ, RZ, RZ ;  /* 0x000000ffff2a7224 */ /* 0x000fe200078e00ff */
[----:B------:R-:W-:-:S02]  /*1ec0*/  ISETP.GT.U32.AND P0, PT, R8, R44, PT ;  /* 0x0000002c0800720c */ /* 0x000fc40003f04070 */
[----:B------:R-:W-:Y:S01]  /*1ed0*/  IABS R129, R196 ;  /* 0x000000c400817213 */ /* 0x000fe20000000000 */
[----:B------:R-:W-:Y:S01]  /*1ee0*/  IMAD.HI.U32 R2, R43, R2, R42 ;  /* 0x000000022b027227 */ /* 0x000fe200078e002a */
[----:B------:R-:W-:Y:S02]  /*1ef0*/  IABS R42, R251 ;  /* 0x000000fb002a7213 */ /* 0x000fe40000000000 */
[----:B------:R-:W-:Y:S01]  /*1f00*/  IABS R131, R197 ;  /* 0x000000c500837213 */ /* 0x000fe20000000000 */
[----:B------:R-:W-:Y:S01]  /*1f10*/  IMAD.MOV.U32 R43, RZ, RZ, R40 ;  /* 0x000000ffff2b7224 */ /* 0x000fe200078e0028 */
[----:B------:R-:W-:Y:S01]  /*1f20*/  IABS R40, R246 ;  /* 0x000000f600287213 */ /* 0x000fe20000000000 */
[C---:B------:R-:W-:Y:S01]  /*1f30*/  IMAD.HI.U32 R48, R2.reuse, R42, RZ ;  /* 0x0000002a02307227 */ /* 0x040fe200078e00ff */
[----:B------:R-:W-:Y:S02]  /*1f40*/  IABS R133, R198 ;  /* 0x000000c600857213 */ /* 0x000fe40000000000 */
[----:B------:R-:W-:Y:S01]  /*1f50*/  IABS R135, R191 ;  /* 0x000000bf00877213 */ /* 0x000fe20000000000 */
[----:B------:R-:W-:Y:S01]  /*1f60*/  IMAD.HI.U32 R45, R2, R43, RZ ;  /* 0x0000002b022d7227 */ /* 0x000fe200078e00ff */
[----:B------:R-:W-:-:S02]  /*1f70*/  IABS R136, R192 ;  /* 0x000000c000887213 */ /* 0x000fc40000000000 */
[----:B------:R-:W-:Y:S01]  /*1f80*/  IABS R142, R189 ;  /* 0x000000bd008e7213 */ /* 0x000fe20000000000 */
[----:B------:R-:W-:Y:S01]  /*1f90*/  IMAD.MOV R45, RZ, RZ, -R45 ;  /* 0x000000ffff2d7224 */ /* 0x000fe200078e0a2d */
[----:B------:R-:W-:Y:S01]  /*1fa0*/  IABS R144, R190 ;  /* 0x000000be00907213 */ /* 0x000fe20000000000 */
[----:B------:R-:W-:Y:S01]  /*1fb0*/  @!P0 IMAD.IADD R44, R44, 0x1, -R8 ;  /* 0x000000012c2c8824 */ /* 0x000fe200078e0a08 */
[----:B------:R-:W-:Y:S01]  /*1fc0*/  IABS R146, R187 ;  /* 0x000000bb00927213 */ /* 0x000fe20000000000 */
[C---:B------:R-:W-:Y:S01]  /*1fd0*/  IMAD R43, R5.reuse, R45, R43 ;  /* 0x0000002d052b7224 */ /* 0x040fe200078e022b */
[----:B------:R-:W-:Y:S01]  /*1fe0*/  IABS R45, R247 ;  /* 0x000000f7002d7213 */ /* 0x000fe20000000000 */
[----:B------:R-:W-:Y:S01]  /*1ff0*/  IMAD.HI.U32 R47, R2, R41, RZ ;  /* 0x00000029022f7227 */ /* 0x000fe200078e00ff */
[----:B------:R-:W-:Y:S02]  /*2000*/  ISETP.GT.U32.AND P0, PT, R8, R44, PT ;  /* 0x0000002c0800720c */ /* 0x000fe40003f04070 */
[C---:B------:R-:W-:Y:S01]  /*2010*/  ISETP.GT.U32.AND P2, PT, R5.reuse, R43, PT ;  /* 0x0000002b0500720c */ /* 0x040fe20003f44070 */
[----:B------:R-:W-:Y:S01]  /*2020*/  IMAD.MOV R48, RZ, RZ, -R48 ;  /* 0x000000ffff307224 */ /* 0x000fe200078e0a30 */
[----:B------:R-:W-:Y:S01]  /*2030*/  IABS R148, R188 ;  /* 0x000000bc00947213 */ /* 0x000fe20000000000 */
[----:B------:R-:W-:Y:S01]  /*2040*/  IMAD.MOV R47, RZ, RZ, -R47 ;  /* 0x000000ffff2f7224 */ /* 0x000fe200078e0a2f */
[----:B------:R-:W-:Y:S01]  /*2050*/  IABS R150, R186 ;  /* 0x000000ba00967213 */ /* 0x000fe20000000000 */
[C---:B------:R-:W-:Y:S01]  /*2060*/  IMAD R42, R5.reuse, R48, R42 ;  /* 0x00000030052a7224 */ /* 0x040fe200078e022a */
[----:B------:R-:W-:Y:S01]  /*2070*/  IABS R156, R184 ;  /* 0x000000b8009c7213 */ /* 0x000fe20000000000 */
[C---:B------:R-:W-:Y:S01]  /*2080*/  IMAD R41, R5.reuse, R47, R41 ;  /* 0x0000002f05297224 */ /* 0x040fe200078e0229 */
[----:B------:R-:W-:Y:S01]  /*2090*/  IABS R158, R185 ;  /* 0x000000b9009e7213 */ /* 0x000fe20000000000 */
[----:B------:R-:W-:Y:S01]  /*20a0*/  IMAD.HI.U32 R46, R2, R40, RZ ;  /* 0x00000028022e7227 */ /* 0x000fe200078e00ff */
[----:B------:R-:W-:-:S02]  /*20b0*/  ISETP.GT.U32.AND P3, PT, R5, R42, PT ;  /* 0x0000002a0500720c */ /* 0x000fc40003f64070 */
[----:B------:R-:W-:Y:S01]  /*20c0*/  ISETP.GT.U32.AND P5, PT, R5, R41, PT ;  /* 0x000000290500720c */ /* 0x000fe20003fa4070 */
[----:B------:R-:W-:Y:S01]  /*20d0*/  @!P0 IMAD.IADD R44, R44, 0x1, -R8 ;  /* 0x000000012c2c8824 */ /* 0x000fe200078e0a08 */
[----:B------:R-:W-:Y:S01]  /*20e0*/  ISETP.NE.AND P0, PT, R6, RZ, PT ;  /* 0x000000ff0600720c */ /* 0x000fe20003f05270 */
[--C-:B------:R-:W-:Y:S01]  /*20f0*/  @!P2 IMAD.IADD R43, R43, 0x1, -R5.reuse ;  /* 0x000000012b2ba824 */ /* 0x100fe200078e0a05 */
[----:B------:R-:W-:Y:S01]  /*2100*/  IABS R160, R180 ;  /* 0x000000b400a07213 */ /* 0x000fe20000000000 */
[----:B------:R-:W-:Y:S01]  /*2110*/  IMAD.MOV R46, RZ, RZ, -R46 ;  /* 0x000000ffff2e7224 */ /* 0x000fe200078e0a2e */
[----:B------:R-:W-:Y:S01]  /*2120*/  IABS R162, R181 ;  /* 0x000000b500a27213 */ /* 0x000fe20000000000 */
[----:B------:R-:W-:Y:S01]  /*2130*/  IMAD.MOV.U32 R8, RZ, RZ, R44 ;  /* 0x000000ffff087224 */ /* 0x000fe200078e002c */
[C---:B------:R-:W-:Y:S01]  /*2140*/  ISETP.GT.U32.AND P2, PT, R5.reuse, R43, PT ;  /* 0x0000002b0500720c */ /* 0x040fe20003f44070 */
[C---:B------:R-:W-:Y:S01]  /*2150*/  IMAD R40, R5.reuse, R46, R40 ;  /* 0x0000002e05287224 */ /* 0x040fe200078e0228 */
[----:B------:R-:W-:Y:S01]  /*2160*/  IABS R46, R248 ;  /* 0x000000f8002e7213 */ /* 0x000fe20000000000 */
[----:B------:R-:W-:Y:S01]  /*2170*/  @!P3 IMAD.IADD R42, R42, 0x1, -R5 ;  /* 0x000000012a2ab824 */ /* 0x000fe200078e0a05 */
[----:B------:R-:W-:Y:S01]  /*2180*/  ISETP.GE.AND P3, PT, R250, RZ, PT ;  /* 0x000000fffa00720c */ /* 0x000fe20003f66270 */
[----:B------:R-:W-:Y:S01]  /*2190*/  IMAD.HI.U32 R47, R2, R45, RZ ;  /* 0x0000002d022f7227 */ /* 0x000fe200078e00ff */
[----:B------:R-:W-:-:S02]  /*21a0*/  ISETP.GT.U32.AND P6, PT, R5, R40, PT ;  /* 0x000000280500720c */ /* 0x000fc40003fc4070 */
[----:B------:R-:W-:Y:S01]  /*21b0*/  IABS R169, R175 ;  /* 0x000000af00a97213 */ /* 0x000fe20000000000 */
[----:B------:R-:W-:Y:S01]  /*21c0*/  @!P1 IMAD.MOV R8, RZ, RZ, -R8 ;  /* 0x000000ffff089224 */ /* 0x000fe200078e0a08 */
[----:B------:R-:W-:Y:S01]  /*21d0*/  @!P0 LOP3.LUT R8, RZ, R6, RZ, 0x33, !PT ;  /* 0x00000006ff088212 */ /* 0x000fe200078e33ff */
[----:B------:R-:W-:Y:S01]  /*21e0*/  @!P5 IMAD.IADD R41, R41, 0x1, -R5 ;  /* 0x000000012929d824 */ /* 0x000fe200078e0a05 */
[----:B------:R-:W-:Y:S01]  /*21f0*/  ISETP.GT.U32.AND P5, PT, R5, R42, PT ;  /* 0x0000002a0500720c */ /* 0x000fe20003fa4070 */
[----:B------:R-:W-:Y:S01]  /*2200*/  IMAD.MOV R47, RZ, RZ, -R47 ;  /* 0x000000ffff2f7224 */ /* 0x000fe200078e0a2f */
[----:B------:R-:W-:Y:S01]  /*2210*/  ISETP.GE.AND P1, PT, R251, RZ, PT ;  /* 0x000000fffb00720c */ /* 0x000fe20003f26270 */
[----:B------:R-:W-:Y:S01]  /*2220*/  IMAD.HI.U32 R6, R2, R46, RZ ;  /* 0x0000002e02067227 */ /* 0x000fe200078e00ff */
[----:B------:R-:W-:Y:S01]  /*2230*/  ISETP.GT.U32.AND P0, PT, R5, R41, PT ;  /* 0x000000290500720c */ /* 0x000fe20003f04070 */
[----:B------:R-:W-:Y:S01]  /*2240*/  STL [R1+0xf78], R8 ;  /* 0x000f780801007387 */ /* 0x000fe20000100800 */
[----:B------:R-:W-:Y:S01]  /*2250*/  IABS R171, R164 ;  /* 0x000000a400ab7213 */ /* 0x000fe20000000000 */
[----:B------:R-:W-:Y:S01]  /*2260*/  @!P2 IMAD.IADD R43, R43, 0x1, -R5 ;  /* 0x000000012b2ba824 */ /* 0x000fe200078e0a05 */
[----:B------:R-:W-:Y:S01]  /*2270*/  IABS R177, R155 ;  /* 0x0000009b00b17213 */ /* 0x000fe20000000000 */
[C---:B------:R-:W-:Y:S01]  /*2280*/  IMAD R44, R5.reuse, R47, R45 ;  /* 0x0000002f052c7224 */ /* 0x040fe200078e022d */
[----:B------:R-:W-:Y:S01]  /*2290*/  IABS R45, R249 ;  /* 0x000000f9002d7213 */ /* 0x000fe20000000000 */
[----:B------:R-:W-:Y:S01]  /*22a0*/  IMAD.MOV R6, RZ, RZ, -R6 ;  /* 0x000000ffff067224 */ /* 0x000fe200078e0a06 */
[----:B------:R-:W-:Y:S01]  /*22b0*/  IABS R47, R245 ;  /* 0x000000f5002f7213 */ /* 0x000fe20000000000 */
[----:B-1----:R-:W-:Y:S01]  /*22c0*/  IMAD.MOV.U32 R7, RZ, RZ, R43 ;  /* 0x000000ffff077224 */ /* 0x002fe200078e002b */
[C---:B------:R-:W-:Y:S01]  /*22d0*/  ISETP.GT.U32.AND P2, PT, R5.reuse, R44, PT ;  /* 0x0000002c0500720c */ /* 0x040fe20003f44070 */
[C---:B------:R-:W-:Y:S01]  /*22e0*/  IMAD R43, R5.reuse, R6, R46 ;  /* 0x00000006052b7224 */ /* 0x040fe200078e022e */
[----:B------:R-:W-:Y:S01]  /*22f0*/  IABS R46, R244 ;  /* 0x000000f4002e7213 */ /* 0x000fe20000000000 */
[--C-:B------:R-:W-:Y:S01]  /*2300*/  @!P6 IMAD.IADD R40, R40, 0x1, -R5.reuse ;  /* 0x000000012828e824 */ /* 0x100fe200078e0a05 */
[----:B------:R-:W-:Y:S01]  /*2310*/  IABS R179, R165 ;  /* 0x000000a500b37213 */ /* 0x000fe20000000000 */
[----:B------:R-:W-:Y:S01]  /*2320*/  @!P5 IMAD.IADD R42, R42, 0x1, -R5 ;  /* 0x000000012a2ad824 */ /* 0x000fe200078e0a05 */
[C---:B------:R-:W-:Y:S01]  /*2330*/  ISETP.GT.U32.AND P5, PT, R5.reuse, R43, PT ;  /* 0x0000002b0500720c */ /* 0x040fe20003fa4070 */
[----:B------:R-:W-:Y:S01]  /*2340*/  @!P4 IMAD.MOV R7, RZ, RZ, -R7 ;  /* 0x000000ffff07c224 */ /* 0x000fe200078e0a07 */
[----:B------:R-:W-:Y:S01]  /*2350*/  ISETP.GT.U32.AND P6, PT, R5, R40, PT ;  /* 0x000000280500720c */ /* 0x000fe20003fc4070 */
[----:B------:R-:W-:Y:S01]  /*2360*/  IMAD.HI.U32 R6, R2, R45, RZ ;  /* 0x0000002d02067227 */ /* 0x000fe200078e00ff */
[----:B------:R-:W-:-:S02]  /*2370*/  ISETP.GE.AND P4, PT, R246, RZ, PT ;  /* 0x000000fff600720c */ /* 0x000fc40003f86270 */
[----:B------:R0:W-:Y:S01]  /*2380*/  STL [R1+0x24], R7 ;  /* 0x0000240701007387 */ /* 0x0001e20000100800 */
[--C-:B------:R-:W-:Y:S01]  /*2390*/  @!P0 IMAD.IADD R41, R41, 0x1, -R5.reuse ;  /* 0x0000000129298824 */ /* 0x100fe200078e0a05 */
[----:B------:R-:W-:Y:S01]  /*23a0*/  ISETP.GE.AND P0, PT, R247, RZ, PT ;  /* 0x000000fff700720c */ /* 0x000fe20003f06270 */
[--C-:B------:R-:W-:Y:S01]  /*23b0*/  @!P2 IMAD.IADD R44, R44, 0x1, -R5.reuse ;  /* 0x000000012c2ca824 */ /* 0x100fe200078e0a05 */
[----:B------:R-:W-:Y:S01]  /*23c0*/  ISETP.GE.AND P2, PT, R249, RZ, PT ;  /* 0x000000fff900720c */ /* 0x000fe20003f46270 */
[----:B------:R-:W-:Y:S01]  /*23d0*/  IMAD.MOV R6, RZ, RZ, -R6 ;  /* 0x000000ffff067224 */ /* 0x000fe200078e0a06 */
[----:B------:R-:W-:Y:S01]  /*23e0*/  IABS R137, R139 ;  /* 0x0000008b00897213 */ /* 0x000fe20000000000 */
[----:B------:R-:W-:Y:S01]  /*23f0*/  @!P5 IMAD.IADD R43, R43, 0x1, -R5 ;  /* 0x000000012b2bd824 */ /* 0x000fe200078e0a05 */
[C---:B------:R-:W-:Y:S01]  /*2400*/  ISETP.GT.U32.AND P5, PT, R5.reuse, R44, PT ;  /* 0x0000002c0500720c */ /* 0x040fe20003fa4070 */
[----:B------:R-:W-:Y:S01]  /*2410*/  IMAD R6, R5, R6, R45 ;  /* 0x0000000605067224 */ /* 0x000fe200078e022d */
[----:B------:R-:W-:Y:S01]  /*2420*/  IABS R163, R112 ;  /* 0x0000007000a37213 */ /* 0x000fe20000000000 */
[----:B0-----:R-:W-:Y:S01]  /*2430*/  IMAD.MOV.U32 R7, RZ, RZ, R42 ;  /* 0x000000ffff077224 */ /* 0x001fe200078e002a */
[----:B------:R-:W-:Y:S01]  /*2440*/  IABS R246, R4 ;  /* 0x0000000400f67213 */ /* 0x000fe20000000000 */
[----:B------:R-:W-:-:S02]  /*2450*/  IMAD.MOV.U32 R8, RZ, RZ, R41 ;  /* 0x000000ffff087224 */ /* 0x000fc400078e0029 */
[----:B------:R-:W-:Y:S01]  /*2460*/  @!P1 IMAD.MOV R7, RZ, RZ, -R7 ;  /* 0x000000ffff079224 */ /* 0x000fe200078e0a07 */
[C---:B------:R-:W-:Y:S01]  /*2470*/  ISETP.GT.U32.AND P1, PT, R5.reuse, R43, PT ;  /* 0x0000002b0500720c */ /* 0x040fe20003f24070 */
[--C-:B------:R-:W-:Y:S01]  /*2480*/  @!P6 IMAD.IADD R40, R40, 0x1, -R5.reuse ;  /* 0x000000012828e824 */ /* 0x100fe200078e0a05 */
[----:B------:R-:W-:Y:S01]  /*2490*/  ISETP.GE.AND P6, PT, R248, RZ, PT ;  /* 0x000000fff800720c */ /* 0x000fe20003fc6270 */
[----:B------:R-:W-:Y:S01]  /*24a0*/  @!P3 IMAD.MOV R8, RZ, RZ, -R8 ;  /* 0x000000ffff08b224 */ /* 0x000fe200078e0a08 */
[----:B------:R-:W-:Y:S01]  /*24b0*/  ISETP.GT.U32.AND P3, PT, R5, R6, PT ;  /* 0x000000060500720c */ /* 0x000fe20003f64070 */
[----:B------:R0:W-:Y:S01]  /*24c0*/  STL [R1+0x20], R7 ;  /* 0x0000200701007387 */ /* 0x0001e20000100800 */
[----:B------:R-:W-:Y:S01]  /*24d0*/  @!P5 IMAD.IADD R44, R44, 0x1, -R5 ;  /* 0x000000012c2cd824 */ /* 0x000fe200078e0a05 */
[----:B------:R-:W-:Y:S01]  /*24e0*/  ISETP.GE.AND P5, PT, R245, RZ, PT ;  /* 0x000000fff500720c */ /* 0x000fe20003fa6270 */
[----:B------:R-:W-:Y:S01]  /*24f0*/  IMAD.MOV.U32 R42, RZ, RZ, R47 ;  /* 0x000000ffff2a7224 */ /* 0x000fe200078e002f */
[----:B------:R-:W-:Y:S01]  /*2500*/  STL [R1+0x1c], R8 ;  /* 0x00001c0801007387 */ /* 0x000fe20000100800 */
[----:B------:R-:W-:Y:S01]  /*2510*/  IMAD.HI.U32 R45, R2, R46, RZ ;  /* 0x0000002e022d7227 */ /* 0x000fe200078e00ff */
[----:B------:R-:W-:-:S03]  /*2520*/  IABS R47, R243 ;  /* 0x000000f3002f7213 */ /* 0x000fc60000000000 */
[----:B------:R-:W-:-:S04]  /*2530*/  IMAD.HI.U32 R41, R2, R42, RZ ;  /* 0x0000002a02297227 */ /* 0x000fc800078e00ff */
[----:B0-----:R-:W-:Y:S02]  /*2540*/  IMAD.MOV.U32 R7, RZ, RZ, R40 ;  /* 0x000000ffff077224 */ /* 0x001fe400078e0028 */
[----:B------:R-:W-:Y:S01]  /*2550*/  @!P3 IMAD.IADD R6, R6, 0x1, -R5 ;  /* 0x000000010606b824 */ /* 0x000fe200078e0a05 */
[----:B------:R-:W-:Y:S01]  /*2560*/  ISETP.GE.AND P3, PT, R243, RZ, PT ;  /* 0x000000fff300720c */ /* 0x000fe20003f66270 */
[----:B------:R-:W-:Y:S01]  /*2570*/  @!P4 IMAD.MOV R7, RZ, RZ, -R7 ;  /* 0x000000ffff07c224 */ /* 0x000fe200078e0a07 */
[----:B------:R-:W-:Y:S01]  /*2580*/  ISETP.GE.AND P4, PT, R244, RZ, PT ;  /* 0x000000fff400720c */ /* 0x000fe20003f86270 */
[----:B------:R-:W-:Y:S02]  /*2590*/  IMAD.MOV R45, RZ, RZ, -R45 ;  /* 0x000000ffff2d7224 */ /* 0x000fe400078e0a2d */
[----:B------:R-:W-:Y:S01]  /*25a0*/  @!P1 IMAD.IADD R43, R43, 0x1, -R5 ;  /* 0x000000012b2b9824 */ /* 0x000fe200078e0a05 */
[----:B------:R0:W-:Y:S01]  /*25b0*/  STL [R1+0x18], R7 ;  /* 0x0000180701007387 */ /* 0x0001e20000100800 */
[----:B------:R-:W-:Y:S01]  /*25c0*/  IMAD.MOV R41, RZ, RZ, -R41 ;  /* 0x000000ffff297224 */ /* 0x000fe200078e0a29 */
[----:B------:R-:W-:Y:S01]  /*25d0*/  ISETP.GE.AND P1, PT, R242, RZ, PT ;  /* 0x000000fff200720c */ /* 0x000fe20003f26270 */
[C---:B------:R-:W-:Y:S01]  /*25e0*/  IMAD R40, R5.reuse, R45, R46 ;  /* 0x0000002d05287224 */ /* 0x040fe200078e022e */
[----:B------:R-:W-:Y:S01]  /*25f0*/  IABS R46, R241 ;  /* 0x000000f1002e7213 */ /* 0x000fe20000000000 */
[----:B------:R-:W-:Y:S01]  /*2600*/  IMAD R45, R5, R41, R42 ;  /* 0x00000029052d7224 */ /* 0x000fe200078e022a */
[----:B------:R-:W-:Y:S01]  /*2610*/  IABS R41, R23 ;  /* 0x0000001700297213 */ /* 0x000fe20000000000 */
[----:B------:R-:W-:-:S04]  /*2620*/  IMAD.HI.U32 R42, R2, R47, RZ ;  /* 0x0000002f022a7227 */ /* 0x000fc800078e00ff */
[----:B0-----:R-:W-:Y:S01]  /*2630*/  IMAD.MOV.U32 R7, RZ, RZ, R44 ;  /* 0x000000ffff077224 */ /* 0x001fe200078e002c */
[----:B------:R-:W-:Y:S01]  /*2640*/  IABS R44, R242 ;  /* 0x000000f2002c7213 */ /* 0x000fe20000000000 */
[----:B------:R-:W-:Y:S02]  /*2650*/  IMAD.MOV R42, RZ, RZ, -R42 ;  /* 0x000000ffff2a7224 */ /* 0x000fe400078e0a2a */
[----:B------:R-:W-:Y:S01]  /*2660*/  @!P0 IMAD.MOV R7, RZ, RZ, -R7 ;  /* 0x000000ffff078224 */ /* 0x000fe200078e0a07 */
[----:B------:R-:W-:Y:S01]  /*2670*/  ISETP.GT.U32.AND P0, PT, R5, R6, PT ;  /* 0x000000060500720c */ /* 0x000fe20003f04070 */
[----:B------:R-:W-:-:S03]  /*2680*/  IMAD.HI.U32 R48, R2, R44, RZ ;  /* 0x0000002c02307227 */ /* 0x000fc600078e00ff */
[----:B------:R0:W-:Y:S01]  /*2690*/  STL [R1+0x14], R7 ;  /* 0x0000140701007387 */ /* 0x0001e20000100800 */
[----:B------:R-:W-:Y:S02]  /*26a0*/  IMAD.MOV R48, RZ, RZ, -R48 ;  /* 0x000000ffff307224 */ /* 0x000fe400078e0a30 */
[C---:B------:R-:W-:Y:S02]  /*26b0*/  IMAD R47, R5.reuse, R42, R47 ;  /* 0x0000002a052f7224 */ /* 0x040fe400078e022f */
[----:B------:R-:W-:Y:S02]  /*26c0*/  IMAD R44, R5, R48, R44 ;  /* 0x00000030052c7224 */ /* 0x000fe400078e022c */
[----:B------:R-:W-:-:S04]  /*26d0*/  IMAD.HI.U32 R42, R2, R41, RZ ;  /* 0x00000029022a7227 */ /* 0x000fc800078e00ff */
[----:B0-----:R-:W-:Y:S02]  /*26e0*/  IMAD.MOV.U32 R7, RZ, RZ, R43 ;  /* 0x000000ffff077224 */ /* 0x001fe400078e002b */
[----:B------:R-:W-:Y:S01]  /*26f0*/  @!P0 IMAD.IADD R6, R6, 0x1, -R5 ;  /* 0x0000000106068824 */ /* 0x000fe200078e0a05 */
[C---:B------:R-:W-:Y:S01]  /*2700*/  ISETP.GT.U32.AND P0, PT, R5.reuse, R45, PT ;  /* 0x0000002d0500720c */ /* 0x040fe20003f04070 */
[----:B------:R-:W-:Y:S01]  /*2710*/  @!P6 IMAD.MOV R7, RZ, RZ, -R7 ;  /* 0x000000ffff07e224 */ /* 0x000fe200078e0a07 */
[----:B------:R-:W-:Y:S01]  /*2720*/  ISETP.GT.U32.AND P6, PT, R5, R40, PT ;  /* 0x000000280500720c */ /* 0x000fe20003fc4070 */
[----:B------:R-:W-:Y:S02]  /*2730*/  IMAD.MOV.U32 R43, RZ, RZ, R49 ;  /* 0x000000ffff2b7224 */ /* 0x000fe400078e0031 */
[C---:B------:R-:W-:Y:S01]  /*2740*/  IMAD.HI.U32 R49, R2.reuse, R46, RZ ;  /* 0x0000002e02317227 */ /* 0x040fe200078e00ff */
[----:B------:R0:W-:Y:S03]  /*2750*/  STL [R1+0x10], R7 ;  /* 0x0000100701007387 */ /* 0x0001e60000100800 */
[----:B------:R-:W-:-:S04]  /*2760*/  IMAD.HI.U32 R48, R2, R43, RZ ;  /* 0x0000002b02307227 */ /* 0x000fc800078e00ff */
[--C-:B------:R-:W-:Y:S02]  /*2770*/  @!P0 IMAD.IADD R45, R45, 0x1, -R5.reuse ;  /* 0x000000012d2d8824 */ /* 0x100fe400078e0a05 */
[----:B------:R-:W-:Y:S01]  /*2780*/  @!P6 IMAD.IADD R40, R40, 0x1, -R5 ;  /* 0x000000012828e824 */ /* 0x000fe200078e0a05 */
[C---:B------:R-:W-:Y:S01]  /*2790*/  ISETP.GT.U32.AND P6, PT, R5.reuse, R44, PT ;  /* 0x0000002c0500720c */ /* 0x040fe20003fc4070 */
[----:B0-----:R-:W-:Y:S01]  /*27a0*/  IMAD.MOV.U32 R7, RZ, RZ, R6 ;  /* 0x000000ffff077224 */ /* 0x001fe200078e0006 */
[----:B------:R-:W-:Y:S01]  /*27b0*/  IABS R6, R29 ;  /* 0x0000001d00067213 */ /* 0x000fe20000000000 */
[----:B------:R-:W-:Y:S01]  /*27c0*/  IMAD.MOV R49, RZ, RZ, -R49 ;  /* 0x000000ffff317224 */ /* 0x000fe200078e0a31 */
[C---:B------:R-:W-:Y:S01]  /*27d0*/  ISETP.GT.U32.AND P0, PT, R5.reuse, R40, PT ;  /* 0x000000280500720c */ /* 0x040fe20003f04070 */
[----:B------:R-:W-:Y:S01]  /*27e0*/  @!P2 IMAD.MOV R7, RZ, RZ, -R7 ;  /* 0x000000ffff07a224 */ /* 0x000fe200078e0a07 */
[----:B------:R-:W-:Y:S01]  /*27f0*/  ISETP.GT.U32.AND P2, PT, R5, R45, PT ;  /* 0x0000002d0500720c */ /* 0x000fe20003f44070 */
[----:B------:R-:W-:-:S02]  /*2800*/  IMAD.MOV R48, RZ, RZ, -R48 ;  /* 0x000000ffff307224 */ /* 0x000fc400078e0a30 */
[C---:B------:R-:W-:Y:S01]  /*2810*/  IMAD R46, R5.reuse, R49, R46 ;  /* 0x00000031052e7224 */ /* 0x040fe200078e022e */
[----:B------:R0:W-:Y:S01]  /*2820*/  STL [R1+0xc], R7 ;  /* 0x00000c0701007387 */ /* 0x0001e20000100800 */
[----:B------:R-:W-:Y:S02]  /*2830*/  IMAD.MOV R42, RZ, RZ, -R42 ;  /* 0x000000ffff2a7224 */ /* 0x000fe400078e0a2a */
[----:B------:R-:W-:Y:S02]  /*2840*/  @!P6 IMAD.IADD R44, R44, 0x1, -R5 ;  /* 0x000000012c2ce824 */ /* 0x000fe400078e0a05 */
[C---:B------:R-:W-:Y:S01]  /*2850*/  IMAD R43, R5.reuse, R48, R43 ;  /* 0x00000030052b7224 */ /* 0x040fe200078e022b */
[----:B------:R-:W-:Y:S01]  /*2860*/  IABS R48, R27 ;  /* 0x0000001b00307213 */ /* 0x000fe20000000000 */
[----:B------:R-:W-:Y:S01]  /*2870*/  @!P0 IMAD.IADD R40, R40, 0x1, -R5 ;  /* 0x0000000128288824 */ /* 0x000fe200078e0a05 */
[C---:B------:R-:W-:Y:S01]  /*2880*/  ISETP.GT.U32.AND P6, PT, R5.reuse, R44, PT ;  /* 0x0000002c0500720c */ /* 0x040fe20003fc4070 */
[C---:B------:R-:W-:Y:S01]  /*2890*/  IMAD R41, R5.reuse, R42, R41 ;  /* 0x0000002a05297224 */ /* 0x040fe200078e0229 */
[----:B------:R-:W-:Y:S01]  /*28a0*/  ISETP.GT.U32.AND P0, PT, R5, R47, PT ;  /* 0x0000002f0500720c */ /* 0x000fe20003f04070 */
[----:B0-----:R-:W-:Y:S01]  /*28b0*/  IMAD.MOV.U32 R7, RZ, RZ, R40 ;  /* 0x000000ffff077224 */ /* 0x001fe200078e0028 */
[----:B------:R-:W-:Y:S01]  /*28c0*/  IABS R42, R25 ;  /* 0x00000019002a7213 */ /* 0x000fe20000000000 */
[----:B------:R-:W-:Y:S01]  /*28d0*/  @!P2 IMAD.IADD R45, R45, 0x1, -R5 ;  /* 0x000000012d2da824 */ /* 0x000fe200078e0a05 */
[C---:B------:R-:W-:Y:S01]  /*28e0*/  ISETP.GT.U32.AND P2, PT, R5.reuse, R43, PT ;  /* 0x0000002b0500720c */ /* 0x040fe20003f44070 */
[----:B------:R-:W-:Y:S01]  /*28f0*/  @!P4 IMAD.MOV R7, RZ, RZ, -R7 ;  /* 0x000000ffff07c224 */ /* 0x000fe200078e0a07 */
[----:B------:R-:W-:Y:S01]  /*2900*/  ISETP.GT.U32.AND P4, PT, R5, R46, PT ;  /* 0x0000002e0500720c */ /* 0x000fe20003f84070 */
[----:B------:R-:W-:-:S03]  /*2910*/  IMAD.HI.U32 R50, R2, R42, RZ ;  /* 0x0000002a02327227 */ /* 0x000fc600078e00ff */
[----:B------:R0:W-:Y:S01]  /*2920*/  STL [R1+0x8], R7 ;  /* 0x0000080701007387 */ /* 0x0001e20000100800 */
[--C-:B------:R-:W-:Y:S01]  /*2930*/  @!P6 IMAD.IADD R44, R44, 0x1, -R5.reuse ;  /* 0x000000012c2ce824 */ /* 0x100fe200078e0a05 */
[----:B------:R-:W-:Y:S01]  /*2940*/  ISETP.GT.U32.AND P6, PT, R5, R41, PT ;  /* 0x000000290500720c */ /* 0x000fe20003fc4070 */
[----:B------:R-:W-:Y:S01]  /*2950*/  @!P0 IMAD.IADD R47, R47, 0x1, -R5 ;  /* 0x000000012f2f8824 */ /* 0x000fe200078e0a05 */
[----:B------:R-:W-:Y:S01]  /*2960*/  ISETP.GE.AND P0, PT, R241, RZ, PT ;  /* 0x000000fff100720c */ /* 0x000fe20003f06270 */
[----:B------:R-:W-:Y:S01]  /*2970*/  IMAD.HI.U32 R40, R2, R48, RZ ;  /* 0x0000003002287227 */ /* 0x000fe200078e00ff */
[----:B------:R-:W-:-:S03]  /*2980*/  IABS R241, R147 ;  /* 0x0000009300f17213 */ /* 0x000fc60000000000 */
[--C-:B------:R-:W-:Y:S01]  /*2990*/  @!P4 IMAD.IADD R46, R46, 0x1, -R5.reuse ;  /* 0x000000012e2ec824 */ /* 0x100fe200078e0a05 */
[----:B------:R-:W-:Y:S01]  /*29a0*/  ISETP.GT.U32.AND P4, PT, R5, R47, PT ;  /* 0x0000002f0500720c */ /* 0x000fe20003f84070 */
[----:B------:R-:W-:Y:S02]  /*29b0*/  @!P2 IMAD.IADD R43, R43, 0x1, -R5 ;  /* 0x000000012b2ba824 */ /* 0x000fe400078e0a05 */
[----:B------:R-:W-:Y:S01]  /*29c0*/  IMAD.MOV R50, RZ, RZ, -R50 ;  /* 0x000000ffff327224 */ /* 0x000fe200078e0a32 */
[----:B------:R-:W-:Y:S01]  /*29d0*/  ISETP.GT.U32.AND P2, PT, R5, R46, PT ;  /* 0x0000002e0500720c */ /* 0x000fe20003f44070 */
[----:B0-----:R-:W-:Y:S01]  /*29e0*/  IMAD.MOV.U32 R7, RZ, RZ, R45 ;  /* 0x000000ffff077224 */ /* 0x001fe200078e002d */
[----:B------:R-:W-:Y:S01]  /*29f0*/  IABS R45, R33 ;  /* 0x00000021002d7213 */ /* 0x000fe20000000000 */
[----:B------:R-:W-:Y:S01]  /*2a00*/  @!P6 IMAD.IADD R41, R41, 0x1, -R5 ;  /* 0x000000012929e824 */ /* 0x000fe200078e0a05 */
[----:B------:R-:W-:Y:S01]  /*2a10*/  ISETP.GT.U32.AND P6, PT, R5, R43, PT ;  /* 0x0000002b0500720c */ /* 0x000fe20003fc4070 */
[----:B------:R-:W-:-:S02]  /*2a20*/  IMAD.MOV R40, RZ, RZ, -R40 ;  /* 0x000000ffff287224 */ /* 0x000fc400078e0a28 */
[C---:B------:R-:W-:Y:S01]  /*2a30*/  IMAD R42, R5.reuse, R50, R42 ;  /* 0x00000032052a7224 */ /* 0x040fe200078e022a */
[----:B------:R-:W-:Y:S01]  /*2a40*/  IABS R50, R234 ;  /* 0x000000ea00327213 */ /* 0x000fe20000000000 */
[----:B------:R-:W-:Y:S01]  /*2a50*/  @!P5 IMAD.MOV R7, RZ, RZ, -R7 ;  /* 0x000000ffff07d224 */ /* 0x000fe200078e0a07 */
[C---:B------:R-:W-:Y:S01]  /*2a60*/  ISETP.GT.U32.AND P5, PT, R5.reuse, R41, PT ;  /* 0x000000290500720c */ /* 0x040fe20003fa4070 */
[----:B------:R-:W-:Y:S01]  /*2a70*/  IMAD.MOV.U32 R8, RZ, RZ, R44 ;  /* 0x000000ffff087224 */ /* 0x000fe200078e002c */
[----:B------:R-:W-:Y:S01]  /*2a80*/  IABS R44, R31 ;  /* 0x0000001f002c7213 */ /* 0x000fe20000000000 */
[C---:B------:R-:W-:Y:S01]  /*2a90*/  IMAD R40, R5.reuse, R40, R48 ;  /* 0x0000002805287224 */ /* 0x040fe200078e0230 */
[----:B------:R-:W-:Y:S01]  /*2aa0*/  IABS R48, R238 ;  /* 0x000000ee00307213 */ /* 0x000fe20000000000 */
[----:B------:R-:W-:Y:S01]  /*2ab0*/  @!P1 IMAD.MOV R8, RZ, RZ, -R8 ;  /* 0x000000ffff089224 */ /* 0x000fe200078e0a08 */
[----:B------:R-:W-:Y:S01]  /*2ac0*/  ISETP.GT.U32.AND P1, PT, R5, R42, PT ;  /* 0x0000002a0500720c */ /* 0x000fe20003f24070 */
[--C-:B------:R-:W-:Y:S01]  /*2ad0*/  @!P4 IMAD.IADD R47, R47, 0x1, -R5.reuse ;  /* 0x000000012f2fc824 */ /* 0x100fe200078e0a05 */
[----:B------:R-:W-:Y:S01]  /*2ae0*/  ISETP.GT.U32.AND P4, PT, R5, R40, PT ;  /* 0x000000280500720c */ /* 0x000fe20003f84070 */
[----:B------:R-:W-:Y:S01]  /*2af0*/  @!P2 IMAD.IADD R46, R46, 0x1, -R5 ;  /* 0x000000012e2ea824 */ /* 0x000fe200078e0a05 */
[----:B------:R-:W-:Y:S01]  /*2b00*/  ISETP.GE.AND P2, PT, R21, RZ, PT ;  /* 0x000000ff1500720c */ /* 0x000fe20003f46270 */
[C---:B------:R-:W-:Y:S01]  /*2b10*/  IMAD.HI.U32 R21, R2.reuse, R44, RZ ;  /* 0x0000002c02157227 */ /* 0x040fe200078e00ff */
[----:B------:R0:W-:Y:S03]  /*2b20*/  STL [R1+0x4], R7 ;  /* 0x0000040701007387 */ /* 0x0001e60000100800 */
[----:B------:R-:W-:Y:S01]  /*2b30*/  IMAD.HI.U32 R49, R2, R6, RZ ;  /* 0x0000000602317227 */ /* 0x000fe200078e00ff */
[----:B------:R-:W-:Y:S03]  /*2b40*/  STL [R1+0xf7c], R8 ;  /* 0x000f7c0801007387 */ /* 0x000fe60000100800 */
[----:B------:R-:W-:-:S02]  /*2b50*/  IMAD.MOV R21, RZ, RZ, -R21 ;  /* 0x000000ffff157224 */ /* 0x000fc400078e0a15 */
[----:B------:R-:W-:Y:S02]  /*2b60*/  IMAD.MOV R49, RZ, RZ, -R49 ;  /* 0x000000ffff317224 */ /* 0x000fe400078e0a31 */
[----:B------:R-:W-:Y:S01]  /*2b70*/  @!P5 IMAD.IADD R41, R41, 0x1, -R5 ;  /* 0x000000012929d824 */ /* 0x000fe200078e0a05 */
[----:B------:R-:W-:Y:S01]  /*2b80*/  ISETP.GE.AND P5, PT, R23, RZ, PT ;  /* 0x000000ff1700720c */ /* 0x000fe20003fa6270 */
[----:B------:R-:W-:-:S04]  /*2b90*/  IMAD.HI.U32 R23, R2, R45, RZ ;  /* 0x0000002d02177227 */ /* 0x000fc800078e00ff */
[C---:B------:R-:W-:Y:S02]  /*2ba0*/  IMAD R44, R5.reuse, R21, R44 ;  /* 0x00000015052c7224 */ /* 0x040fe400078e022c */
[----:B------:R-:W-:Y:S02]  /*2bb0*/  IMAD R6, R5, R49, R6 ;  /* 0x0000003105067224 */ /* 0x000fe400078e0206 */
[----:B------:R-:W-:Y:S01]  /*2bc0*/  @!P1 IMAD.IADD R42, R42, 0x1, -R5 ;  /* 0x000000012a2a9824 */ /* 0x000fe200078e0a05 */
[----:B------:R-:W-:Y:S01]  /*2bd0*/  ISETP.GE.AND P1, PT, R25, RZ, PT ;  /* 0x000000ff1900720c */ /* 0x000fe20003f26270 */
[----:B------:R-:W-:Y:S02]  /*2be0*/  IMAD.MOV.U32 R21, RZ, RZ, R47 ;  /* 0x000000ffff157224 */ /* 0x000fe400078e002f */
[----:B------:R-:W-:Y:S02]  /*2bf0*/  IMAD.MOV R47, RZ, RZ, -R23 ;  /* 0x000000ffff2f7224 */ /* 0x000fe400078e0a17 */
[--C-:B------:R-:W-:Y:S01]  /*2c00*/  @!P4 IMAD.IADD R40, R40, 0x1, -R5.reuse ;  /* 0x000000012828c824 */ /* 0x100fe200078e0a05 */
[----:B------:R-:W-:Y:S01]  /*2c10*/  ISETP.GE.AND P4, PT, R27, RZ, PT ;  /* 0x000000ff1b00720c */ /* 0x000fe20003f86270 */
[----:B------:R-:W-:Y:S01]  /*2c20*/  IMAD.MOV.U32 R23, RZ, RZ, R46 ;  /* 0x000000ffff177224 */ /* 0x000fe200078e002e */
[----:B------:R-:W-:Y:S01]  /*2c30*/  IABS R46, R35 ;  /* 0x00000023002e7213 */ /* 0x000fe20000000000 */
[----:B------:R-:W-:Y:S01]  /*2c40*/  @!P6 IMAD.IADD R43, R43, 0x1, -R5 ;  /* 0x000000012b2be824 */ /* 0x000fe200078e0a05 */
[C---:B------:R-:W-:Y:S01]  /*2c50*/  ISETP.GT.U32.AND P6, PT, R5.reuse, R6, PT ;  /* 0x000000060500720c */ /* 0x040fe20003fc4070 */
[----:B------:R-:W-:Y:S01]  /*2c60*/  @!P3 IMAD.MOV R21, RZ, RZ, -R21 ;  /* 0x000000ffff15b224 */ /* 0x000fe200078e0a15 */
[C---:B------:R-:W-:Y:S01]  /*2c70*/  ISETP.GT.U32.AND P3, PT, R5.reuse, R42, PT ;  /* 0x0000002a0500720c */ /* 0x040fe20003f64070 */
[----:B------:R-:W-:Y:S01]  /*2c80*/  @!P0 IMAD.MOV R23, RZ, RZ, -R23 ;  /* 0x000000ffff178224 */ /* 0x000fe200078e0a17 */
[C---:B------:R-:W-:Y:S01]  /*2c90*/  ISETP.GT.U32.AND P0, PT, R5.reuse, R40, PT ;  /* 0x000000280500720c */ /* 0x040fe20003f04070 */
[----:B------:R-:W-:Y:S01]  /*2ca0*/  IMAD.MOV.U32 R25, RZ, RZ, R43 ;  /* 0x000000ffff197224 */ /* 0x000fe200078e002b */
[----:B------:R-:W-:Y:S01]  /*2cb0*/  IABS R43, R240 ;  /* 0x000000f0002b7213 */ /* 0x000fe20000000000 */
[C---:B------:R-:W-:Y:S01]  /*2cc0*/  IMAD R45, R5.reuse, R47, R45 ;  /* 0x0000002f052d7224 */ /* 0x040fe200078e022d */
[----:B------:R-:W-:Y:S01]  /*2cd0*/  STL [R1+0xf80], R21 ;  /* 0x000f801501007387 */ /* 0x000fe20000100800 */
[----:B------:R-:W-:Y:S01]  /*2ce0*/  @!P2 IMAD.MOV R25, RZ, RZ, -R25 ;  /* 0x000000ffff19a224 */ /* 0x000fe200078e0a19 */
[----:B------:R-:W-:Y:S01]  /*2cf0*/  ISETP.GT.U32.AND P2, PT, R5, R44, PT ;  /* 0x0000002c0500720c */ /* 0x000fe20003f44070 */
[----:B------:R-:W-:Y:S01]  /*2d00*/  IMAD.MOV.U32 R27, RZ, RZ, R41 ;  /* 0x000000ffff1b7224 */ /* 0x000fe200078e0029 */
[----:B------:R-:W-:Y:S01]  /*2d10*/  STL [R1+0xf84], R23 ;  /* 0x000f841701007387 */ /* 0x000fe20000100800 */
[----:B------:R-:W-:-:S02]  /*2d20*/  @!P6 IMAD.IADD R6, R6, 0x1, -R5 ;  /* 0x000000010606e824 */ /* 0x000fc400078e0a05 */
[--C-:B------:R-:W-:Y:S01]  /*2d30*/  @!P3 IMAD.IADD R42, R42, 0x1, -R5.reuse ;  /* 0x000000012a2ab824 */ /* 0x100fe200078e0a05 */
[----:B------:R-:W-:Y:S01]  /*2d40*/  ISETP.GT.U32.AND P3, PT, R5, R45, PT ;  /* 0x0000002d0500720c */ /* 0x000fe20003f64070 */
[----:B------:R-:W-:Y:S01]  /*2d50*/  @!P0 IMAD.IADD R40, R40, 0x1, -R5 ;  /* 0x0000000128288824 */ /* 0x000fe200078e0a05 */
[----:B------:R-:W-:Y:S01]  /*2d60*/  ISETP.GE.AND P0, PT, R31, RZ, PT ;  /* 0x000000ff1f00720c */ /* 0x000fe20003f06270 */
[----:B------:R-:W-:Y:S01]  /*2d70*/  IMAD.HI.U32 R31, R2, R43, RZ ;  /* 0x0000002b021f7227 */ /* 0x000fe200078e00ff */
[C---:B------:R-:W-:Y:S01]  /*2d80*/  ISETP.GT.U32.AND P6, PT, R5.reuse, R6, PT ;  /* 0x000000060500720c */ /* 0x040fe20003fc4070 */
[----:B------:R-:W-:Y:S02]  /*2d90*/  STL [R1+0xf88], R25 ;  /* 0x000f881901007387 */ /* 0x000fe40000100800 */
[----:B------:R-:W-:Y:S02]  /*2da0*/  IMAD.MOV R31, RZ, RZ, -R31 ;  /* 0x000000ffff1f7224 */ /* 0x000fe400078e0a1f */
[----:B------:R-:W-:Y:S01]  /*2db0*/  @!P2 IMAD.IADD R44, R44, 0x1, -R5 ;  /* 0x000000012c2ca824 */ /* 0x000fe200078e0a05 */
[----:B------:R-:W-:Y:S01]  /*2dc0*/  ISETP.GE.AND P2, PT, R240, RZ, PT ;  /* 0x000000fff000720c */ /* 0x000fe20003f46270 */
[----:B------:R-:W-:-:S02]  /*2dd0*/  IMAD R41, R5, R31, R43 ;  /* 0x0000001f05297224 */ /* 0x000fc400078e022b */
[----:B------:R-:W-:Y:S01]  /*2de0*/  @!P3 IMAD.IADD R45, R45, 0x1, -R5 ;  /* 0x000000012d2db824 */ /* 0x000fe200078e0a05 */
[----:B------:R-:W-:Y:S01]  /*2df0*/  ISETP.GT.U32.AND P3, PT, R5, R44, PT ;  /* 0x0000002c0500720c */ /* 0x000fe20003f64070 */
[----:B------:R-:W-:Y:S02]  /*2e00*/  IMAD.MOV.U32 R31, RZ, RZ, R40 ;  /* 0x000000ffff1f7224 */ /* 0x000fe400078e0028 */
[----:B------:R-:W-:Y:S01]  /*2e10*/  @!P5 IMAD.MOV R27, RZ, RZ, -R27 ;  /* 0x000000ffff1bd224 */ /* 0x000fe200078e0a1b */
[----:B------:R-:W-:Y:S01]  /*2e20*/  ISETP.GE.AND P5, PT, R29, RZ, PT ;  /* 0x000000ff1d00720c */ /* 0x000fe20003fa6270 */
[----:B------:R-:W-:Y:S01]  /*2e30*/  @!P6 IMAD.IADD R6, R6, 0x1, -R5 ;  /* 0x000000010606e824 */ /* 0x000fe200078e0a05 */
[----:B------:R-:W-:Y:S01]  /*2e40*/  ISETP.GE.AND P6, PT, R33, RZ, PT ;  /* 0x000000ff2100720c */ /* 0x000fe20003fc6270 */
[----:B------:R-:W-:Y:S01]  /*2e50*/  @!P4 IMAD.MOV R31, RZ, RZ, -R31 ;  /* 0x000000ffff1fc224 */ /* 0x000fe200078e0a1f */
[C---:B------:R-:W-:Y:S01]  /*2e60*/  ISETP.GT.U32.AND P4, PT, R5.reuse, R41, PT ;  /* 0x000000290500720c */ /* 0x040fe20003f84070 */
[----:B------:R-:W-:Y:S01]  /*2e70*/  IMAD.MOV.U32 R29, RZ, RZ, R42 ;  /* 0x000000ffff1d7224 */ /* 0x000fe200078e002a */
[----:B------:R-:W-:Y:S01]  /*2e80*/  IABS R33, R239 ;  /* 0x000000ef00217213 */ /* 0x000fe20000000000 */
[----:B------:R-:W-:Y:S01]  /*2e90*/  IMAD.HI.U32 R43, R2, R46, RZ ;  /* 0x0000002e022b7227 */ /* 0x000fe200078e00ff */
[----:B------:R1:W-:Y:S03]  /*2ea0*/  STL [R1+0xf8c], R27 ;  /* 0x000f8c1b01007387 */ /* 0x0003e60000100800 */
[----:B------:R-:W-:Y:S01]  /*2eb0*/  @!P1 IMAD.MOV R29, RZ, RZ, -R29 ;  /* 0x000000ffff1d9224 */ /* 0x000fe200078e0a1d */
[----:B------:R-:W-:Y:S01]  /*2ec0*/  ISETP.GT.U32.AND P1, PT, R5, R45, PT ;  /* 0x0000002d0500720c */ /* 0x000fe20003f24070 */
[----:B------:R-:W-:-:S02]  /*2ed0*/  IMAD.MOV.U32 R42, RZ, RZ, R33 ;  /* 0x000000ffff2a7224 */ /* 0x000fc400078e0021 */
[----:B------:R-:W-:Y:S01]  /*2ee0*/  IMAD.MOV.U32 R33, RZ, RZ, R6 ;  /* 0x000000ffff217224 */ /* 0x000fe200078e0006 */
[----:B------:R2:W-:Y:S01]  /*2ef0*/  STL [R1+0xf90], R29 ;  /* 0x000f901d01007387 */ /* 0x0005e20000100800 */
[----:B------:R-:W-:Y:S01]  /*2f00*/  @!P3 IMAD.IADD R44, R44, 0x1, -R5 ;  /* 0x000000012c2cb824 */ /* 0x000fe200078e0a05 */
[----:B------:R-:W-:Y:S01]  /*2f10*/  ISETP.GE.AND P3, PT, R239, RZ, PT ;  /* 0x000000ffef00720c */ /* 0x000fe20003f66270 */
[----:B------:R-:W-:Y:S01]  /*2f20*/  @!P5 IMAD.MOV R33, RZ, RZ, -R33 ;  /* 0x000000ffff21d224 */ /* 0x000fe200078e0a21 */
[----:B------:R-:W-:Y:S01]  /*2f30*/  ISETP.GE.AND P5, PT, R35, RZ, PT ;  /* 0x000000ff2300720c */ /* 0x000fe20003fa6270 */
[----:B------:R-:W-:Y:S01]  /*2f40*/  IMAD.MOV.U32 R35, RZ, RZ, R44 ;  /* 0x000000ffff237224 */ /* 0x000fe200078e002c */
[----:B------:R-:W-:Y:S01]  /*2f50*/  IABS R44, R37 ;  /* 0x00000025002c7213 */ /* 0x000fe20000000000 */
[----:B------:R-:W-:Y:S01]  /*2f60*/  @!P4 IMAD.IADD R41, R41, 0x1, -R5 ;  /* 0x000000012929c824 */ /* 0x000fe200078e0a05 */
[----:B------:R-:W-:Y:S01]  /*2f70*/  ISETP.GE.AND P4, PT, R39, RZ, PT ;  /* 0x000000ff2700720c */ /* 0x000fe20003f86270 */
[----:B------:R-:W-:Y:S01]  /*2f80*/  @!P0 IMAD.MOV R35, RZ, RZ, -R35 ;  /* 0x000000ffff238224 */ /* 0x000fe200078e0a23 */
[----:B------:R-:W-:Y:S01]  /*2f90*/  IABS R239, R145 ;  /* 0x0000009100ef7213 */ /* 0x000fe20000000000 */
[----:B------:R-:W-:Y:S01]  /*2fa0*/  IMAD.HI.U32 R40, R2, R42, RZ ;  /* 0x0000002a02287227 */ /* 0x000fe200078e00ff */
[----:B------:R-:W-:-:S03]  /*2fb0*/  ISETP.GT.U32.AND P0, PT, R5, R41, PT ;  /* 0x000000290500720c */ /* 0x000fc60003f04070 */
[----:B------:R-:W-:Y:S02]  /*2fc0*/  IMAD.MOV R43, RZ, RZ, -R43 ;  /* 0x000000ffff2b7224 */ /* 0x000fe400078e0a2b */
[----:B------:R-:W-:Y:S01]  /*2fd0*/  @!P1 IMAD.IADD R45, R45, 0x1, -R5 ;  /* 0x000000012d2d9824 */ /* 0x000fe200078e0a05 */
[----:B------:R-:W-:Y:S01]  /*2fe0*/  ISETP.GE.AND P1, PT, R37, RZ, PT ;  /* 0x000000ff2500720c */ /* 0x000fe20003f26270 */
[----:B------:R-:W-:Y:S02]  /*2ff0*/  IMAD.MOV R40, RZ, RZ, -R40 ;  /* 0x000000ffff287224 */ /* 0x000fe400078e0a28 */
[C---:B------:R-:W-:Y:S01]  /*3000*/  IMAD R6, R5.reuse, R43, R46 ;  /* 0x0000002b05067224 */ /* 0x040fe200078e022e */
[----:B------:R-:W-:Y:S01]  /*3010*/  IABS R46, R39 ;  /* 0x00000027002e7213 */ /* 0x000fe20000000000 */
[----:B------:R-:W-:Y:S02]  /*3020*/  IMAD.MOV.U32 R37, RZ, RZ, R45 ;  /* 0x000000ffff257224 */ /* 0x000fe400078e002d */
[----:B------:R-:W-:-:S02]  /*3030*/  IMAD R42, R5, R40, R42 ;  /* 0x00000028052a7224 */ /* 0x000fc400078e022a */
[----:B------:R-:W-:Y:S01]  /*3040*/  @!P6 IMAD.MOV R37, RZ, RZ, -R37 ;  /* 0x000000ffff25e224 */ /* 0x000fe200078e0a25 */
[----:B------:R-:W-:Y:S01]  /*3050*/  ISETP.GT.U32.AND P6, PT, R5, R6, PT ;  /* 0x000000060500720c */ /* 0x000fe20003fc4070 */
[----:B------:R-:W-:Y:S01]  /*3060*/  @!P0 IMAD.IADD R41, R41, 0x1, -R5 ;  /* 0x0000000129298824 */ /* 0x000fe200078e0a05 */
[----:B------:R-:W-:Y:S01]  /*3070*/  ISETP.GT.U32.AND P0, PT, R5, R42, PT ;  /* 0x0000002a0500720c */ /* 0x000fe20003f04070 */
[----:B------:R-:W-:-:S04]  /*3080*/  IMAD.HI.U32 R39, R2, R46, RZ ;  /* 0x0000002e02277227 */ /* 0x000fc800078e00ff */
[----:B------:R-:W-:-:S04]  /*3090*/  IMAD.HI.U32 R40, R2, R44, RZ ;  /* 0x0000002c02287227 */ /* 0x000fc800078e00ff */
[----:B------:R-:W-:Y:S02]  /*30a0*/  IMAD.MOV R39, RZ, RZ, -R39 ;  /* 0x000000ffff277224 */ /* 0x000fe400078e0a27 */
[----:B------:R-:W-:Y:S02]  /*30b0*/  IMAD.MOV R40, RZ, RZ, -R40 ;  /* 0x000000ffff287224 */ /* 0x000fe400078e0a28 */
[----:B------:R-:W-:Y:S02]  /*30c0*/  @!P6 IMAD.IADD R6, R6, 0x1, -R5 ;  /* 0x000000010606e824 */ /* 0x000fe400078e0a05 */
[----:B------:R-:W-:Y:S02]  /*30d0*/  IMAD R46, R5, R39, R46 ;  /* 0x00000027052e7224 */ /* 0x000fe400078e022e */
[----:B------:R-:W-:-:S04]  /*30e0*/  IMAD.HI.U32 R39, R2, R52, RZ ;  /* 0x0000003402277227 */ /* 0x000fc800078e00ff */
[C---:B------:R-:W-:Y:S02]  /*30f0*/  IMAD R44, R5.reuse, R40, R44 ;  /* 0x00000028052c7224 */ /* 0x040fe400078e022c */
[----:B------:R-:W-:Y:S01]  /*3100*/  @!P0 IMAD.IADD R42, R42, 0x1, -R5 ;  /* 0x000000012a2a8824 */ /* 0x000fe200078e0a05 */
[C---:B------:R-:W-:Y:S01]  /*3110*/  ISETP.GT.U32.AND P0, PT, R5.reuse, R6, PT ;  /* 0x000000060500720c */ /* 0x040fe20003f04070 */
[----:B------:R-:W-:Y:S01]  /*3120*/  IMAD.MOV R39, RZ, RZ, -R39 ;  /* 0x000000ffff277224 */ /* 0x000fe200078e0a27 */
[----:B------:R-:W-:Y:S01]  /*3130*/  ISETP.GT.U32.AND P6, PT, R5, R44, PT ;  /* 0x0000002c0500720c */ /* 0x000fe20003fc4070 */
[----:B------:R-:W-:-:S04]  /*3140*/  IMAD.HI.U32 R43, R2, R48, RZ ;  /* 0x00000030022b7227 */ /* 0x000fc800078e00ff */
[----:B------:R-:W-:Y:S02]  /*3150*/  IMAD R52, R5, R39, R52 ;  /* 0x0000002705347224 */ /* 0x000fe400078e0234 */
[----:B------:R-:W-:Y:S02]  /*3160*/  IMAD.MOV.U32 R39, RZ, RZ, R41 ;  /* 0x000000ffff277224 */ /* 0x000fe400078e0029 */
[----:B------:R-:W-:-:S04]  /*3170*/  IMAD.HI.U32 R40, R2, R50, RZ ;  /* 0x0000003202287227 */ /* 0x000fc800078e00ff */
[----:B------:R-:W-:Y:S01]  /*3180*/  @!P2 IMAD.MOV R39, RZ, RZ, -R39 ;  /* 0x000000ffff27a224 */ /* 0x000fe200078e0a27 */
[C---:B------:R-:W-:Y:S01]  /*3190*/  ISETP.GT.U32.AND P2, PT, R5.reuse, R42, PT ;  /* 0x0000002a0500720c */ /* 0x040fe20003f44070 */
[----:B------:R-:W-:Y:S02]  /*31a0*/  IMAD.MOV R43, RZ, RZ, -R43 ;  /* 0x000000ffff2b7224 */ /* 0x000fe400078e0a2b */
[--C-:B------:R-:W-:Y:S01]  /*31b0*/  @!P0 IMAD.IADD R6, R6, 0x1, -R5.reuse ;  /* 0x0000000106068824 */ /* 0x100fe200078e0a05 */
[C---:B------:R-:W-:Y:S01]  /*31c0*/  ISETP.GT.U32.AND P0, PT, R5.reuse, R46, PT ;  /* 0x0000002e0500720c */ /* 0x040fe20003f04070 */
[----:B------:R-:W-:Y:S02]  /*31d0*/  IMAD.MOV R40, RZ, RZ, -R40 ;  /* 0x000000ffff287224 */ /* 0x000fe400078e0a28 */
[----:B------:R-:W-:Y:S02]  /*31e0*/  IMAD R48, R5, R43, R48 ;  /* 0x0000002b05307224 */ /* 0x000fe400078e0230 */
[----:B------:R-:W-:-:S02]  /*31f0*/  @!P6 IMAD.IADD R44, R44, 0x1, -R5 ;  /* 0x000000012c2ce824 */ /* 0x000fc400078e0a05 */
[----:B------:R-:W-:Y:S02]  /*3200*/  IMAD.MOV.U32 R41, RZ, RZ, R6 ;  /* 0x000000ffff297224 */ /* 0x000fe400078e0006 */
[C---:B------:R-:W-:Y:S01]  /*3210*/  IMAD R50, R5.reuse, R40, R50 ;  /* 0x0000002805327224 */ /* 0x040fe200078e0232 */
[C---:B------:R-:W-:Y:S01]  /*3220*/  ISETP.GT.U32.AND P6, PT, R5.reuse, R44, PT ;  /* 0x0000002c0500720c */ /* 0x040fe20003fc4070 */
[----:B------:R-:W-:Y:S01]  /*3230*/  @!P5 IMAD.MOV R41, RZ, RZ, -R41 ;  /* 0x000000ffff29d224 */ /* 0x000fe200078e0a29 */
[C---:B------:R-:W-:Y:S01]  /*3240*/  ISETP.GT.U32.AND P5, PT, R5.reuse, R48, PT ;  /* 0x000000300500720c */ /* 0x040fe20003fa4070 */
[----:B------:R-:W-:Y:S01]  /*3250*/  @!P2 IMAD.IADD R42, R42, 0x1, -R5 ;  /* 0x000000012a2aa824 */ /* 0x000fe200078e0a05 */
[----:B------:R-:W-:Y:S01]  /*3260*/  ISETP.GT.U32.AND P2, PT, R5, R50, PT ;  /* 0x000000320500720c */ /* 0x000fe20003f44070 */
[----:B------:R-:W-:-:S04]  /*3270*/  IMAD.HI.U32 R43, R2, R54, RZ ;  /* 0x00000036022b7227 */ /* 0x000fc800078e00ff */
[----:B------:R-:W-:Y:S02]  /*3280*/  IMAD.MOV R43, RZ, RZ, -R43 ;  /* 0x000000ffff2b7224 */ /* 0x000fe400078e0a2b */
[--C-:B------:R-:W-:Y:S01]  /*3290*/  @!P0 IMAD.IADD R46, R46, 0x1, -R5.reuse ;  /* 0x000000012e2e8824 */ /* 0x100fe200078e0a05 */
[----:B------:R-:W-:Y:S01]  /*32a0*/  ISETP.GE.AND P0, PT, R238, RZ, PT ;  /* 0x000000ffee00720c */ /* 0x000fe20003f06270 */
[--C-:B------:R-:W-:Y:S01]  /*32b0*/  @!P6 IMAD.IADD R44, R44, 0x1, -R5.reuse ;  /* 0x000000012c2ce824 */ /* 0x100fe200078e0a05 */
[C---:B------:R-:W-:Y:S01]  /*32c0*/  ISETP.GT.U32.AND P6, PT, R5.reuse, R52, PT ;  /* 0x000000340500720c */ /* 0x040fe20003fc4070 */
[C---:B------:R-:W-:Y:S02]  /*32d0*/  IMAD R54, R5.reuse, R43, R54 ;  /* 0x0000002b05367224 */ /* 0x040fe400078e0236 */
[----:B------:R-:W-:Y:S01]  /*32e0*/  @!P5 IMAD.IADD R48, R48, 0x1, -R5 ;  /* 0x000000013030d824 */ /* 0x000fe200078e0a05 */
[----:B------:R-:W-:Y:S01]  /*32f0*/  ISETP.GT.U32.AND P5, PT, R5, R46, PT ;  /* 0x0000002e0500720c */ /* 0x000fe20003fa4070 */
[----:B------:R-:W-:-:S04]  /*3300*/  IMAD.HI.U32 R40, R2, R56, RZ ;  /* 0x0000003802287227 */ /* 0x000fc800078e00ff */
[----:B------:R-:W-:Y:S01]  /*3310*/  @!P2 IMAD.IADD R50, R50, 0x1, -R5 ;  /* 0x000000013232a824 */ /* 0x000fe200078e0a05 */
[C---:B------:R-:W-:Y:S01]  /*3320*/  ISETP.GT.U32.AND P2, PT, R5.reuse, R48, PT ;  /* 0x000000300500720c */ /* 0x040fe20003f44070 */
[----:B------:R-:W-:Y:S01]  /*3330*/  @!P1 IMAD.MOV R44, RZ, RZ, -R44 ;  /* 0x000000ffff2c9224 */ /* 0x000fe200078e0a2c */
[----:B------:R-:W-:Y:S01]  /*3340*/  ISETP.GT.U32.AND P1, PT, R5, R54, PT ;  /* 0x000000360500720c */ /* 0x000fe20003f24070 */
[----:B------:R-:W-:Y:S02]  /*3350*/  IMAD.MOV R40, RZ, RZ, -R40 ;  /* 0x000000ffff287224 */ /* 0x000fe400078e0a28 */
[----:B------:R-:W-:-:S04]  /*3360*/  IMAD.HI.U32 R6, R2, R58, RZ ;  /* 0x0000003a02067227 */ /* 0x000fc800078e00ff */
[C---:B------:R-:W-:Y:S02]  /*3370*/  IMAD R56, R5.reuse, R40, R56 ;  /* 0x0000002805387224 */ /* 0x040fe400078e0238 */
[----:B------:R-:W-:Y:S02]  /*3380*/  IMAD.MOV R6, RZ, RZ, -R6 ;  /* 0x000000ffff067224 */ /* 0x000fe400078e0a06 */
[--C-:B------:R-:W-:Y:S01]  /*3390*/  @!P6 IMAD.IADD R52, R52, 0x1, -R5.reuse ;  /* 0x000000013434e824 */ /* 0x100fe200078e0a05 */
[C---:B------:R-:W-:Y:S01]  /*33a0*/  ISETP.GT.U32.AND P6, PT, R5.reuse, R50, PT ;  /* 0x000000320500720c */ /* 0x040fe20003fc4070 */
[--C-:B------:R-:W-:Y:S01]  /*33b0*/  @!P5 IMAD.IADD R46, R46, 0x1, -R5.reuse ;  /* 0x000000012e2ed824 */ /* 0x100fe200078e0a05 */
[C---:B------:R-:W-:Y:S01]  /*33c0*/  ISETP.GT.U32.AND P5, PT, R5.reuse, R56, PT ;  /* 0x000000380500720c */ /* 0x040fe20003fa4070 */
[----:B------:R-:W-:Y:S01]  /*33d0*/  IMAD R58, R5, R6, R58 ;  /* 0x00000006053a7224 */ /* 0x000fe200078e023a */
[----:B------:R-:W-:Y:S01]  /*33e0*/  IABS R6, R232 ;  /* 0x000000e800067213 */ /* 0x000fe20000000000 */
[--C-:B------:R-:W-:Y:S01]  /*33f0*/  @!P2 IMAD.IADD R48, R48, 0x1, -R5.reuse ;  /* 0x000000013030a824 */ /* 0x100fe200078e0a05 */
[----:B------:R-:W-:Y:S01]  /*3400*/  ISETP.GE.AND P2, PT, R234, RZ, PT ;  /* 0x000000ffea00720c */ /* 0x000fe20003f46270 */
[----:B------:R-:W-:Y:S01]  /*3410*/  @!P1 IMAD.IADD R54, R54, 0x1, -R5 ;  /* 0x0000000136369824 */ /* 0x000fe200078e0a05 */
[----:B------:R-:W-:Y:S01]  /*3420*/  ISETP.GE.AND P1, PT, R236, RZ, PT ;  /* 0x000000ffec00720c */ /* 0x000fe20003f26270 */
[----:B------:R-:W-:-:S04]  /*3430*/  IMAD.HI.U32 R40, R2, R60, RZ ;  /* 0x0000003c02287227 */ /* 0x000fc800078e00ff */
[----:B------:R-:W-:Y:S01]  /*3440*/  @!P4 IMAD.MOV R46, RZ, RZ, -R46 ;  /* 0x000000ffff2ec224 */ /* 0x000fe200078e0a2e */
[----:B------:R-:W-:Y:S01]  /*3450*/  ISETP.GT.U32.AND P4, PT, R5, R54, PT ;  /* 0x000000360500720c */ /* 0x000fe20003f84070 */
[----:B------:R-:W-:Y:S02]  /*3460*/  IMAD.MOV R43, RZ, RZ, -R40 ;  /* 0x000000ffff2b7224 */ /* 0x000fe400078e0a28 */
[----:B------:R-:W-:-:S04]  /*3470*/  IMAD.HI.U32 R40, R2, R6, RZ ;  /* 0x0000000602287227 */ /* 0x000fc800078e00ff */
[--C-:B------:R-:W-:Y:S01]  /*3480*/  @!P6 IMAD.IADD R50, R50, 0x1, -R5.reuse ;  /* 0x000000013232e824 */ /* 0x100fe200078e0a05 */
[----:B------:R-:W-:Y:S01]  /*3490*/  ISETP.GT.U32.AND P6, PT, R5, R58, PT ;  /* 0x0000003a0500720c */ /* 0x000fe20003fc4070 */
[----:B------:R-:W-:Y:S01]  /*34a0*/  @!P5 IMAD.IADD R56, R56, 0x1, -R5 ;  /* 0x000000013838d824 */ /* 0x000fe200078e0a05 */
[----:B------:R-:W-:Y:S01]  /*34b0*/  ISETP.GE.AND P5, PT, R237, RZ, PT ;  /* 0x000000ffed00720c */ /* 0x000fe20003fa6270 */
[C---:B------:R-:W-:Y:S01]  /*34c0*/  IMAD R60, R5.reuse, R43, R60 ;  /* 0x0000002b053c7224 */ /* 0x040fe200078e023c */
[----:B------:R-:W-:Y:S01]  /*34d0*/  IABS R43, R233 ;  /* 0x000000e9002b7213 */ /* 0x000fe20000000000 */
[----:B------:R-:W-:Y:S01]  /*34e0*/  IMAD.MOV R40, RZ, RZ, -R40 ;  /* 0x000000ffff287224 */ /* 0x000fe200078e0a28 */
[----:B------:R-:W-:Y:S01]  /*34f0*/  IABS R237, R151 ;  /* 0x0000009700ed7213 */ /* 0x000fe20000000000 */
[----:B------:R-:W-:Y:S01]  /*3500*/  @!P0 IMAD.MOV R48, RZ, RZ, -R48 ;  /* 0x000000ffff308224 */ /* 0x000fe200078e0a30 */
[C---:B------:R-:W-:Y:S01]  /*3510*/  ISETP.GT.U32.AND P0, PT, R5.reuse, R56, PT ;  /* 0x000000380500720c */ /* 0x040fe20003f04070 */
[----:B------:R-:W-:Y:S01]  /*3520*/  @!P2 IMAD.MOV R50, RZ, RZ, -R50 ;  /* 0x000000ffff32a224 */ /* 0x000fe200078e0a32 */
[C---:B------:R-:W-:Y:S01]  /*3530*/  ISETP.GT.U32.AND P2, PT, R5.reuse, R60, PT ;  /* 0x0000003c0500720c */ /* 0x040fe20003f44070 */
[----:B------:R-:W-:-:S02]  /*3540*/  IMAD R6, R5, R40, R6 ;  /* 0x0000002805067224 */ /* 0x000fc400078e0206 */
[----:B------:R-:W-:Y:S02]  /*3550*/  @!P4 IMAD.IADD R54, R54, 0x1, -R5 ;  /* 0x000000013636c824 */ /* 0x000fe400078e0a05 */
[----:B------:R-:W-:Y:S01]  /*3560*/  IMAD.HI.U32 R40, R2, R43, RZ ;  /* 0x0000002b02287227 */ /* 0x000fe200078e00ff */
[----:B------:R-:W-:-:S03]  /*3570*/  ISETP.GT.U32.AND P4, PT, R5, R6, PT ;  /* 0x000000060500720c */ /* 0x000fc60003f84070 */
[----:B------:R-:W-:Y:S02]  /*3580*/  IMAD.MOV R40, RZ, RZ, -R40 ;  /* 0x000000ffff287224 */ /* 0x000fe400078e0a28 */
[--C-:B------:R-:W-:Y:S02]  /*3590*/  @!P6 IMAD.IADD R58, R58, 0x1, -R5.reuse ;  /* 0x000000013a3ae824 */ /* 0x100fe400078e0a05 */
[--C-:B------:R-:W-:Y:S01]  /*35a0*/  @!P0 IMAD.IADD R56, R56, 0x1, -R5.reuse ;  /* 0x0000000138388824 */ /* 0x100fe200078e0a05 */
[----:B------:R-:W-:Y:S01]  /*35b0*/  ISETP.GE.AND P0, PT, R231, RZ, PT ;  /* 0x000000ffe700720c */ /* 0x000fe20003f06270 */
[----:B------:R-:W-:Y:S01]  /*35c0*/  @!P2 IMAD.IADD R60, R60, 0x1, -R5 ;  /* 0x000000013c3ca824 */ /* 0x000fe200078e0a05 */
[C---:B------:R-:W-:Y:S01]  /*35d0*/  ISETP.GT.U32.AND P6, PT, R5.reuse, R58, PT ;  /* 0x0000003a0500720c */ /* 0x040fe20003fc4070 */
[----:B------:R-:W-:Y:S01]  /*35e0*/  IMAD R64, R5, R40, R43 ;  /* 0x0000002805407224 */ /* 0x000fe200078e022b */
[----:B------:R-:W-:Y:S01]  /*35f0*/  ISETP.GE.AND P2, PT, R233, RZ, PT ;  /* 0x000000ffe900720c */ /* 0x000fe20003f46270 */
[----:B------:R-:W-:Y:S01]  /*3600*/  @!P4 IMAD.IADD R6, R6, 0x1, -R5 ;  /* 0x000000010606c824 */ /* 0x000fe200078e0a05 */
[C---:B------:R-:W-:Y:S01]  /*3610*/  ISETP.GT.U32.AND P4, PT, R5.reuse, R60, PT ;  /* 0x0000003c0500720c */ /* 0x040fe20003f84070 */
[----:B------:R-:W-:Y:S01]  /*3620*/  @!P5 IMAD.MOV R56, RZ, RZ, -R56 ;  /* 0x000000ffff38d224 */ /* 0x000fe200078e0a38 */
[C---:B------:R-:W-:Y:S01]  /*3630*/  ISETP.GT.U32.AND P5, PT, R5.reuse, R64, PT ;  /* 0x000000400500720c */ /* 0x040fe20003fa4070 */
[----:B------:R-:W-:Y:S01]  /*3640*/  @!P1 IMAD.MOV R54, RZ, RZ, -R54 ;  /* 0x000000ffff369224 */ /* 0x000fe200078e0a36 */
[C---:B------:R-:W-:Y:S01]  /*3650*/  ISETP.GT.U32.AND P1, PT, R5.reuse, R6, PT ;  /* 0x000000060500720c */ /* 0x040fe20003f24070 */
[----:B------:R-:W-:Y:S01]  /*3660*/  @!P3 IMAD.MOV R42, RZ, RZ, -R42 ;  /* 0x000000ffff2ab224 */ /* 0x000fe200078e0a2a */
[----:B------:R-:W-:Y:S01]  /*3670*/  ISETP.GT.U32.AND P3, PT, R5, R52, PT ;  /* 0x000000340500720c */ /* 0x000fe20003f64070 */
[----:B------:R-:W-:Y:S01]  /*3680*/  IMAD.HI.U32 R40, R2, R66, RZ ;  /* 0x0000004202287227 */ /* 0x000fe200078e00ff */
[----:B------:R-:W-:-:S02]  /*3690*/  IABS R231, R0 ;  /* 0x0000000000e77213 */ /* 0x000fc40000000000 */
[----:B------:R-:W-:Y:S01]  /*36a0*/  IABS R233, R143 ;  /* 0x0000008f00e97213 */ /* 0x000fe20000000000 */
[--C-:B------:R-:W-:Y:S01]  /*36b0*/  @!P6 IMAD.IADD R58, R58, 0x1, -R5.reuse ;  /* 0x000000013a3ae824 */ /* 0x100fe200078e0a05 */
[----:B------:R-:W-:Y:S01]  /*36c0*/  ISETP.GE.AND P6, PT, R232, RZ, PT ;  /* 0x000000ffe800720c */ /* 0x000fe20003fc6270 */
[--C-:B------:R-:W-:Y:S01]  /*36d0*/  @!P4 IMAD.IADD R60, R60, 0x1, -R5.reuse ;  /* 0x000000013c3cc824 */ /* 0x100fe200078e0a05 */
[----:B------:R-:W-:Y:S01]  /*36e0*/  ISETP.GE.AND P4, PT, R229, RZ, PT ;  /* 0x000000ffe500720c */ /* 0x000fe20003f86270 */
[----:B------:R-:W-:Y:S01]  /*36f0*/  @!P5 IMAD.IADD R64, R64, 0x1, -R5 ;  /* 0x000000014040d824 */ /* 0x000fe200078e0a05 */
[----:B------:R-:W-:Y:S01]  /*3700*/  ISETP.GE.AND P5, PT, R227, RZ, PT ;  /* 0x000000ffe300720c */ /* 0x000fe20003fa6270 */
[----:B------:R-:W-:Y:S01]  /*3710*/  @!P0 IMAD.MOV R60, RZ, RZ, -R60 ;  /* 0x000000ffff3c8224 */ /* 0x000fe200078e0a3c */
[----:B------:R-:W-:Y:S01]  /*3720*/  IABS R227, R9 ;  /* 0x0000000900e37213 */ /* 0x000fe20000000000 */
[----:B------:R-:W-:Y:S01]  /*3730*/  IMAD.HI.U32 R43, R2, R68, RZ ;  /* 0x00000044022b7227 */ /* 0x000fe200078e00ff */
[----:B------:R-:W-:-:S02]  /*3740*/  ISETP.GT.U32.AND P0, PT, R5, R64, PT ;  /* 0x000000400500720c */ /* 0x000fc40003f04070 */
[----:B------:R-:W-:Y:S01]  /*3750*/  IABS R229, R3 ;  /* 0x0000000300e57213 */ /* 0x000fe20000000000 */
[----:B------:R-:W-:Y:S02]  /*3760*/  IMAD.MOV R40, RZ, RZ, -R40 ;  /* 0x000000ffff287224 */ /* 0x000fe400078e0a28 */
[--C-:B------:R-:W-:Y:S01]  /*3770*/  @!P1 IMAD.IADD R6, R6, 0x1, -R5.reuse ;  /* 0x0000000106069824 */ /* 0x100fe200078e0a05 */
[----:B------:R-:W-:Y:S01]  /*3780*/  ISETP.GE.AND P1, PT, R226, RZ, PT ;  /* 0x000000ffe200720c */ /* 0x000fe20003f26270 */
[----:B------:R-:W-:Y:S01]  /*3790*/  @!P3 IMAD.IADD R52, R52, 0x1, -R5 ;  /* 0x000000013434b824 */ /* 0x000fe200078e0a05 */
[----:B------:R-:W-:Y:S01]  /*37a0*/  ISETP.GE.AND P3, PT, R235, RZ, PT ;  /* 0x000000ffeb00720c */ /* 0x000fe20003f66270 */
[----:B------:R-:W-:Y:S01]  /*37b0*/  IMAD.MOV R43, RZ, RZ, -R43 ;  /* 0x000000ffff2b7224 */ /* 0x000fe200078e0a2b */
[----:B------:R-:W-:Y:S01]  /*37c0*/  IABS R235, R149 ;  /* 0x0000009500eb7213 */ /* 0x000fe20000000000 */
[----:B------:R-:W-:Y:S02]  /*37d0*/  IMAD R66, R5, R40, R66 ;  /* 0x0000002805427224 */ /* 0x000fe400078e0242 */
[----:B------:R-:W-:-:S02]  /*37e0*/  IMAD.MOV.U32 R62, RZ, RZ, R6 ;  /* 0x000000ffff3e7224 */ /* 0x000fc400078e0006 */
[C---:B------:R-:W-:Y:S02]  /*37f0*/  IMAD R68, R5.reuse, R43, R68 ;  /* 0x0000002b05447224 */ /* 0x040fe400078e0244 */
[----:B------:R-:W-:Y:S01]  /*3800*/  @!P6 IMAD.MOV R62, RZ, RZ, -R62 ;  /* 0x000000ffff3ee224 */ /* 0x000fe200078e0a3e */
[C---:B------:R-:W-:Y:S01]  /*3810*/  ISETP.GT.U32.AND P6, PT, R5.reuse, R66, PT ;  /* 0x000000420500720c */ /* 0x040fe20003fc4070 */
[----:B------:R-:W-:Y:S01]  /*3820*/  @!P0 IMAD.IADD R64, R64, 0x1, -R5 ;  /* 0x0000000140408824 */ /* 0x000fe200078e0a05 */
[----:B------:R-:W-:Y:S01]  /*3830*/  ISETP.GT.U32.AND P0, PT, R5, R68, PT ;  /* 0x000000440500720c */ /* 0x000fe20003f04070 */
[----:B------:R-:W-:-:S04]  /*3840*/  IMAD.HI.U32 R40, R2, R70, RZ ;  /* 0x0000004602287227 */ /* 0x000fc800078e00ff */
[----:B------:R-:W-:Y:S01]  /*3850*/  @!P3 IMAD.MOV R52, RZ, RZ, -R52 ;  /* 0x000000ffff34b224 */ /* 0x000fe200078e0a34 */
[----:B------:R-:W-:Y:S01]  /*3860*/  ISETP.GE.AND P3, PT, R230, RZ, PT ;  /* 0x000000ffe600720c */ /* 0x000fe20003f66270 */
[----:B------:R-:W-:Y:S02]  /*3870*/  IMAD.MOV R40, RZ, RZ, -R40 ;  /* 0x000000ffff287224 */ /* 0x000fe400078e0a28 */
[----:B------:R-:W-:-:S04]  /*3880*/  IMAD.HI.U32 R6, R2, R72, RZ ;  /* 0x0000004802067227 */ /* 0x000fc800078e00ff */
[C---:B------:R-:W-:Y:S02]  /*3890*/  IMAD R70, R5.reuse, R40, R70 ;  /* 0x0000002805467224 */ /* 0x040fe400078e0246 */
[--C-:B------:R-:W-:Y:S02]  /*38a0*/  @!P6 IMAD.IADD R66, R66, 0x1, -R5.reuse ;  /* 0x000000014242e824 */ /* 0x100fe400078e0a05 */
[----:B------:R-:W-:Y:S01]  /*38b0*/  @!P0 IMAD.IADD R68, R68, 0x1, -R5 ;  /* 0x0000000144448824 */ /* 0x000fe200078e0a05 */
[C---:B------:R-:W-:Y:S01]  /*38c0*/  ISETP.GT.U32.AND P6, PT, R5.reuse, R70, PT ;  /* 0x000000460500720c */ /* 0x040fe20003fc4070 */
[----:B------:R-:W-:Y:S01]  /*38d0*/  @!P3 IMAD.MOV R58, RZ, RZ, -R58 ;  /* 0x000000ffff3ab224 */ /* 0x000fe200078e0a3a */
[----:B------:R-:W-:Y:S01]  /*38e0*/  ISETP.GT.U32.AND P0, PT, R5, R66, PT ;  /* 0x000000420500720c */ /* 0x000fe20003f04070 */
[----:B------:R-:W-:Y:S01]  /*38f0*/  IMAD.MOV R6, RZ, RZ, -R6 ;  /* 0x000000ffff067224 */ /* 0x000fe200078e0a06 */
[----:B------:R-:W-:Y:S01]  /*3900*/  ISETP.GE.AND P3, PT, R228, RZ, PT ;  /* 0x000000ffe400720c */ /* 0x000fe20003f66270 */
[----:B------:R-:W-:-:S04]  /*3910*/  IMAD.HI.U32 R43, R2, R74, RZ ;  /* 0x0000004a022b7227 */ /* 0x000fc800078e00ff */
[----:B------:R-:W-:Y:S01]  /*3920*/  @!P2 IMAD.MOV R64, RZ, RZ, -R64 ;  /* 0x000000ffff40a224 */ /* 0x000fe200078e0a40 */
[C---:B------:R-:W-:Y:S01]  /*3930*/  ISETP.GT.U32.AND P2, PT, R5.reuse, R68, PT ;  /* 0x000000440500720c */ /* 0x040fe20003f44070 */
[----:B------:R-:W-:Y:S02]  /*3940*/  IMAD R72, R5, R6, R72 ;  /* 0x0000000605487224 */ /* 0x000fe400078e0248 */
[----:B------:R-:W-:-:S04]  /*3950*/  IMAD.HI.U32 R40, R2, R76, RZ ;  /* 0x0000004c02287227 */ /* 0x000fc800078e00ff */
[----:B------:R-:W-:Y:S02]  /*3960*/  IMAD.MOV R43, RZ, RZ, -R43 ;  /* 0x000000ffff2b7224 */ /* 0x000fe400078e0a2b */
[----:B------:R-:W-:Y:S02]  /*3970*/  IMAD.MOV R40, RZ, RZ, -R40 ;  /* 0x000000ffff287224 */ /* 0x000fe400078e0a28 */
[C---:B------:R-:W-:Y:S02]  /*3980*/  IMAD R74, R5.reuse, R43, R74 ;  /* 0x0000002b054a7224 */ /* 0x040fe400078e024a */
[--C-:B------:R-:W-:Y:S02]  /*3990*/  @!P6 IMAD.IADD R70, R70, 0x1, -R5.reuse ;  /* 0x000000014646e824 */ /* 0x100fe400078e0a05 */
[----:B------:R-:W-:Y:S01]  /*39a0*/  @!P0 IMAD.IADD R66, R66, 0x1, -R5 ;  /* 0x0000000142428824 */ /* 0x000fe200078e0a05 */
[C---:B------:R-:W-:Y:S01]  /*39b0*/  ISETP.GT.U32.AND P0, PT, R5.reuse, R72, PT ;  /* 0x000000480500720c */ /* 0x040fe20003f04070 */
[C---:B------:R-:W-:Y:S01]  /*39c0*/  IMAD R76, R5.reuse, R40, R76 ;  /* 0x00000028054c7224 */ /* 0x040fe200078e024c */
[C---:B------:R-:W-:Y:S01]  /*39d0*/  ISETP.GT.U32.AND P6, PT, R5.reuse, R70, PT ;  /* 0x000000460500720c */ /* 0x040fe20003fc4070 */
[----:B------:R-:W-:Y:S01]  /*39e0*/  @!P3 IMAD.MOV R66, RZ, RZ, -R66 ;  /* 0x000000ffff42b224 */ /* 0x000fe200078e0a42 */
[----:B------:R-:W-:Y:S01]  /*39f0*/  ISETP.GT.U32.AND P3, PT, R5, R74, PT ;  /* 0x0000004a0500720c */ /* 0x000fe20003f64070 */
[----:B------:R-:W-:-:S04]  /*3a00*/  IMAD.HI.U32 R6, R2, R78, RZ ;  /* 0x0000004e02067227 */ /* 0x000fc800078e00ff */
[----:B------:R-:W-:Y:S01]  /*3a10*/  @!P2 IMAD.IADD R68, R68, 0x1, -R5 ;  /* 0x000000014444a824 */ /* 0x000fe200078e0a05 */
[----:B------:R-:W-:Y:S01]  /*3a20*/  ISETP.GT.U32.AND P2, PT, R5, R76, PT ;  /* 0x0000004c0500720c */ /* 0x000fe20003f44070 */
[----:B------:R-:W-:Y:S02]  /*3a30*/  IMAD.MOV R6, RZ, RZ, -R6 ;  /* 0x000000ffff067224 */ /* 0x000fe400078e0a06 */
[----:B------:R-:W-:-:S04]  /*3a40*/  IMAD.HI.U32 R43, R2, R80, RZ ;  /* 0x00000050022b7227 */ /* 0x000fc800078e00ff */
[----:B------:R-:W-:Y:S02]  /*3a50*/  IMAD R78, R5, R6, R78 ;  /* 0x00000006054e7224 */ /* 0x000fe400078e024e */
[----:B------:R-:W-:Y:S02]  /*3a60*/  IMAD.MOV R43, RZ, RZ, -R43 ;  /* 0x000000ffff2b7224 */ /* 0x000fe400078e0a2b */
[--C-:B------:R-:W-:Y:S01]  /*3a70*/  @!P0 IMAD.IADD R72, R72, 0x1, -R5.reuse ;  /* 0x0000000148488824 */ /* 0x100fe200078e0a05 */
[----:B------:R-:W-:Y:S01]  /*3a80*/  ISETP.GE.AND P0, PT, R225, RZ, PT ;  /* 0x000000ffe100720c */ /* 0x000fe20003f06270 */
[--C-:B------:R-:W-:Y:S01]  /*3a90*/  @!P6 IMAD.IADD R70, R70, 0x1, -R5.reuse ;  /* 0x000000014646e824 */ /* 0x100fe200078e0a05 */
[C---:B------:R-:W-:Y:S01]  /*3aa0*/  ISETP.GT.U32.AND P6, PT, R5.reuse, R78, PT ;  /* 0x0000004e0500720c */ /* 0x040fe20003fc4070 */
[C---:B------:R-:W-:Y:S01]  /*3ab0*/  IMAD R80, R5.reuse, R43, R80 ;  /* 0x0000002b05507224 */ /* 0x040fe200078e0250 */
[----:B------:R-:W-:Y:S01]  /*3ac0*/  IABS R225, R10 ;  /* 0x0000000a00e17213 */ /* 0x000fe20000000000 */
        /* <DEDUP_REMOVED lines=21> */
[----:B------:R-:W-:Y:S01]  /*3c20*/  IMAD.HI.U32 R40, R2, R86, RZ ;  /* 0x0000005602287227 */ /* 0x000fe200078e00ff */
[----:B------:R-:W-:-:S02]  /*3c30*/  IABS R221, R12 ;  /* 0x0000000c00dd7213 */ /* 0x000fc40000000000 */
[----:B------:R-:W-:Y:S01]  /*3c40*/  IABS R223, R11 ;  /* 0x0000000b00df7213 */ /* 0x000fe20000000000 */
[----:B------:R-:W-:Y:S01]  /*3c50*/  @!P5 IMAD.MOV R72, RZ, RZ, -R72 ;  /* 0x000000ffff48d224 */ /* 0x000fe200078e0a48 */
[----:B------:R-:W-:Y:S01]  /*3c60*/  ISETP.GT.U32.AND P5, PT, R5, R80, PT ;  /* 0x000000500500720c */ /* 0x000fe20003fa4070 */
[----:B------:R-:W-:Y:S02]  /*3c70*/  IMAD.MOV R43, RZ, RZ, -R40 ;  /* 0x000000ffff2b7224 */ /* 0x000fe400078e0a28 */
[----:B------:R-:W-:-:S04]  /*3c80*/  IMAD.HI.U32 R40, R2, R6, RZ ;  /* 0x0000000602287227 */ /* 0x000fc800078e00ff */
[--C-:B------:R-:W-:Y:S01]  /*3c90*/  @!P6 IMAD.IADD R76, R76, 0x1, -R5.reuse ;  /* 0x000000014c4ce824 */ /* 0x100fe200078e0a05 */
[C---:B------:R-:W-:Y:S01]  /*3ca0*/  ISETP.GT.U32.AND P6, PT, R5.reuse, R84, PT ;  /* 0x000000540500720c */ /* 0x040fe20003fc4070 */
[----:B------:R-:W-:Y:S01]  /*3cb0*/  @!P3 IMAD.IADD R82, R82, 0x1, -R5 ;  /* 0x000000015252b824 */ /* 0x000fe200078e0a05 */
[----:B------:R-:W-:Y:S01]  /*3cc0*/  ISETP.GE.AND P3, PT, R224, RZ, PT ;  /* 0x000000ffe000720c */ /* 0x000fe20003f66270 */
[C---:B------:R-:W-:Y:S01]  /*3cd0*/  IMAD R86, R5.reuse, R43, R86 ;  /* 0x0000002b05567224 */ /* 0x040fe200078e0256 */
[----:B------:R-:W-:Y:S01]  /*3ce0*/  IABS R43, R220 ;  /* 0x000000dc002b7213 */ /* 0x000fe20000000000 */
[----:B------:R-:W-:Y:S02]  /*3cf0*/  IMAD.MOV R40, RZ, RZ, -R40 ;  /* 0x000000ffff287224 */ /* 0x000fe400078e0a28 */
        /* <DEDUP_REMOVED lines=14> */
[C---:B------:R-:W-:Y:S01]  /*3de0*/  IMAD R90, R5.reuse, R40, R43 ;  /* 0x00000028055a7224 */ /* 0x040fe200078e022b */
        /* <DEDUP_REMOVED lines=9> */
[----:B------:R-:W-:-:S04]  /*3e80*/  IMAD.HI.U32 R40, R2, R92, RZ ;  /* 0x0000005c02287227 */ /* 0x000fc800078e00ff */
        /* <DEDUP_REMOVED lines=9> */
[----:B------:R-:W-:-:S03]  /*3f20*/  ISETP.GT.U32.AND P0, PT, R5, R90, PT ;  /* 0x0000005a0500720c */ /* 0x000fc60003f04070 */
        /* <DEDUP_REMOVED lines=47> */
[C---:B------:R-:W-:Y:S02]  /*4220*/  IMAD R104, R5.reuse, R6, R104 ;  /* 0x0000000605687224 */ /* 0x040fe400078e0268 */
[----:B------:R-:W-:Y:S02]  /*4230*/  IMAD.MOV R43, RZ, RZ, -R43 ;  /* 0x000000ffff2b7224 */ /* 0x000fe400078e0a2b */
[--C-:B------:R-:W-:Y:S01]  /*4240*/  @!P0 IMAD.IADD R98, R98, 0x1, -R5.reuse ;  /* 0x0000000162628824 */ /* 0x100fe200078e0a05 */
[----:B------:R-:W-:Y:S01]  /*4250*/  ISETP.GE.AND P0, PT, R212, RZ, PT ;  /* 0x000000ffd400720c */ /* 0x000fe20003f06270 */
[----:B------:R-:W-:Y:S01]  /*4260*/  @!P6 IMAD.IADD R96, R96, 0x1, -R5 ;  /* 0x000000016060e824 */ /* 0x000fe200078e0a05 */
        /* <DEDUP_REMOVED lines=15> */
[----:B------:R-:W-:Y:S01]  /*4360*/  @!P4 IMAD.IADD R98, R98, 0x1, -R5 ;  /* 0x000000016262c824 */ /* 0x000fe200078e0a05 */
        /* <DEDUP_REMOVED lines=69> */
[----:B------:R-:W-:Y:S01]  /*47c0*/  ISETP.GT.U32.AND P6, PT, R5, R117, PT ;  /* 0x000000750500720c */ /* 0x000fe20003fc4070 */
[----:B------:R-:W-:Y:S01]  /*47d0*/  @!P0 IMAD.IADD R115, R115, 0x1, -R5 ;  /* 0x0000000173738824 */ /* 0x000fe200078e0a05 */
[----:B------:R-:W-:Y:S01]  /*47e0*/  ISETP.GT.U32.AND P0, PT, R5, R119, PT ;  /* 0x000000770500720c */ /* 0x000fe20003f04070 */
[----:B------:R-:W-:-:S04]  /*47f0*/  IMAD.HI.U32 R40, R2, R121, RZ ;  /* 0x0000007902287227 */ /* 0x000fc800078e00ff */
[----:B------:R-:W-:Y:S01]  /*4800*/  @!P5 IMAD.MOV R104, RZ, RZ, -R104 ;  /* 0x000000ffff68d224 */ /* 0x000fe200078e0a68 */
[----:B------:R-:W-:Y:S01]  /*4810*/  ISETP.GE.AND P5, PT, R204, RZ, PT ;  /* 0x000000ffcc00720c */ /* 0x000fe20003fa6270 */
[----:B------:R-:W-:Y:S02]  /*4820*/  IMAD.MOV R40, RZ, RZ, -R40 ;  /* 0x000000ffff287224 */ /* 0x000fe400078e0a28 */
[----:B------:R-:W-:-:S04]  /*4830*/  IMAD.HI.U32 R6, R2, R123, RZ ;  /* 0x0000007b02067227 */ /* 0x000fc800078e00ff */
[----:B------:R-:W-:Y:S02]  /*4840*/  IMAD R121, R5, R40, R121 ;  /* 0x0000002805797224 */ /* 0x000fe400078e0279 */
        /* <DEDUP_REMOVED lines=14> */
[----:B------:R-:W-:Y:S02]  /*4930*/  IMAD R125, R5, R43, R125 ;  /* 0x0000002b057d7224 */ /* 0x000fe400078e027d */
        /* <DEDUP_REMOVED lines=16> */
[----:B------:R-:W-:Y:S01]  /*4a40*/  @!P6 IMAD.IADD R121, R121, 0x1, -R5 ;  /* 0x000000017979e824 */ /* 0x000fe200078e0a05 */
[C---:B------:R-:W-:Y:S01]  /*4a50*/  ISETP.GT.U32.AND P6, PT, R5.reuse, R129, PT ;  /* 0x000000810500720c */ /* 0x040fe20003fc4070 */
[----:B------:R-:W-:Y:S01]  /*4a60*/  IMAD R131, R5, R43, R131 ;  /* 0x0000002b05837224 */ /* 0x000fe200078e0283 */
        /* <DEDUP_REMOVED lines=10> */
[----:B------:R-:W-:Y:S02]  /*4b10*/  IMAD R133, R5, R40, R133 ;  /* 0x0000002805857224 */ /* 0x000fe400078e0285 */
[----:B------:R-:W-:Y:S02]  /*4b20*/  IMAD.MOV R6, RZ, RZ, -R6 ;  /* 0x000000ffff067224 */ /* 0x000fe400078e0a06 */
[--C-:B------:R-:W-:Y:S01]  /*4b30*/  @!P6 IMAD.IADD R129, R129, 0x1, -R5.reuse ;  /* 0x000000018181e824 */ /* 0x100fe200078e0a05 */
[----:B------:R-:W-:Y:S01]  /*4b40*/  ISETP.GT.U32.AND P6, PT, R5, R127, PT ;  /* 0x0000007f0500720c */ /* 0x000fe20003fc4070 */
        /* <DEDUP_REMOVED lines=47> */
[----:B------:R-:W-:-:S03]  /*4e40*/  IABS R192, R128 ;  /* 0x0000008000c07213 */ /* 0x000fc60000000000 */
        /* <DEDUP_REMOVED lines=17> */
[C---:B------:R-:W-:Y:S01]  /*4f60*/  IMAD R142, R5.reuse, R40, R142 ;  /* 0x00000028058e7224 */ /* 0x040fe200078e028e */
[----:B------:R-:W-:Y:S01]  /*4f70*/  IABS R40, R152 ;  /* 0x0000009800287213 */ /* 0x000fe20000000000 */
[----:B------:R-:W-:Y:S01]  /*4f80*/  IMAD.MOV.U32 R138, RZ, RZ, R6 ;  /* 0x000000ffff8a7224 */ /* 0x000fe200078e0006 */
[----:B------:R-:W-:Y:S01]  /*4f90*/  IABS R6, R154 ;  /* 0x0000009a00067213 */ /* 0x000fe20000000000 */
[----:B------:R-:W-:-:S02]  /*4fa0*/  IMAD R144, R5, R43, R144 ;  /* 0x0000002b05907224 */ /* 0x000fc400078e0290 */
[----:B------:R-:W-:Y:S01]  /*4fb0*/  @!P6 IMAD.MOV R138, RZ, RZ, -R138 ;  /* 0x000000ffff8ae224 */ /* 0x000fe200078e0a8a */
[----:B------:R-:W-:Y:S01]  /*4fc0*/  ISETP.GT.U32.AND P6, PT, R5, R142, PT ;  /* 0x0000008e0500720c */ /* 0x000fe20003fc4070 */
[----:B------:R-:W-:-:S04]  /*4fd0*/  IMAD.HI.U32 R45, R2, R146, RZ ;  /* 0x00000092022d7227 */ /* 0x000fc800078e00ff */
[----:B------:R-:W-:Y:S01]  /*4fe0*/  @!P0 IMAD.IADD R140, R140, 0x1, -R5 ;  /* 0x000000018c8c8824 */ /* 0x000fe200078e0a05 */
[----:B------:R-:W-:Y:S01]  /*4ff0*/  ISETP.GT.U32.AND P0, PT, R5, R144, PT ;  /* 0x000000900500720c */ /* 0x000fe20003f04070 */
[----:B------:R-:W-:Y:S02]  /*5000*/  IMAD.MOV R45, RZ, RZ, -R45 ;  /* 0x000000ffff2d7224 */ /* 0x000fe400078e0a2d */
[----:B------:R-:W-:Y:S01]  /*5010*/  @!P3 IMAD.MOV R129, RZ, RZ, -R129 ;  /* 0x000000ffff81b224 */ /* 0x000fe200078e0a81 */
[----:B------:R-:W-:Y:S01]  /*5020*/  ISETP.GE.AND P3, PT, R191, RZ, PT ;  /* 0x000000ffbf00720c */ /* 0x000fe20003f66270 */
[C---:B------:R-:W-:Y:S02]  /*5030*/  IMAD R146, R5.reuse, R45, R146 ;  /* 0x0000002d05927224 */ /* 0x040fe400078e0292 */
[----:B------:R-:W-:Y:S02]  /*5040*/  @!P6 IMAD.IADD R142, R142, 0x1, -R5 ;  /* 0x000000018e8ee824 */ /* 0x000fe400078e0a05 */
[----:B------:R-:W-:Y:S01]  /*5050*/  IMAD.HI.U32 R43, R2, R148, RZ ;  /* 0x00000094022b7227 */ /* 0x000fe200078e00ff */
[----:B------:R-:W-:-:S03]  /*5060*/  ISETP.GT.U32.AND P6, PT, R5, R146, PT ;  /* 0x000000920500720c */ /* 0x000fc60003fc4070 */
[----:B------:R-:W-:Y:S01]  /*5070*/  @!P0 IMAD.IADD R144, R144, 0x1, -R5 ;  /* 0x0000000190908824 */ /* 0x000fe200078e0a05 */
[----:B------:R-:W-:Y:S01]  /*5080*/  ISETP.GT.U32.AND P0, PT, R5, R142, PT ;  /* 0x0000008e0500720c */ /* 0x000fe20003f04070 */
[----:B------:R-:W-:Y:S02]  /*5090*/  IMAD.MOV R43, RZ, RZ, -R43 ;  /* 0x000000ffff2b7224 */ /* 0x000fe400078e0a2b */
[----:B------:R-:W-:Y:S01]  /*50a0*/  @!P3 IMAD.MOV R135, RZ, RZ, -R135 ;  /* 0x000000ffff87b224 */ /* 0x000fe200078e0a87 */
[----:B------:R-:W-:Y:S01]  /*50b0*/  ISETP.GE.AND P3, PT, R189, RZ, PT ;  /* 0x000000ffbd00720c */ /* 0x000fe20003f66270 */
[----:B------:R-:W-:-:S04]  /*50c0*/  IMAD.HI.U32 R47, R2, R150, RZ ;  /* 0x00000096022f7227 */ /* 0x000fc800078e00ff */
[----:B------:R-:W-:Y:S01]  /*50d0*/  @!P2 IMAD.MOV R140, RZ, RZ, -R140 ;  /* 0x000000ffff8ca224 */ /* 0x000fe200078e0a8c */
[C---:B------:R-:W-:Y:S01]  /*50e0*/  ISETP.GT.U32.AND P2, PT, R5.reuse, R144, PT ;  /* 0x000000900500720c */ /* 0x040fe20003f44070 */
[----:B------:R-:W-:Y:S02]  /*50f0*/  IMAD R148, R5, R43, R148 ;  /* 0x0000002b05947224 */ /* 0x000fe400078e0294 */
[----:B------:R-:W-:-:S04]  /*5100*/  IMAD.HI.U32 R45, R2, R40, RZ ;  /* 0x00000028022d7227 */ /* 0x000fc800078e00ff */
[----:B------:R-:W-:Y:S02]  /*5110*/  IMAD.MOV R47, RZ, RZ, -R47 ;  /* 0x000000ffff2f7224 */ /* 0x000fe400078e0a2f */
[----:B------:R-:W-:Y:S02]  /*5120*/  @!P6 IMAD.IADD R146, R146, 0x1, -R5 ;  /* 0x000000019292e824 */ /* 0x000fe400078e0a05 */
[----:B------:R-:W-:Y:S02]  /*5130*/  IMAD.MOV R45, RZ, RZ, -R45 ;  /* 0x000000ffff2d7224 */ /* 0x000fe400078e0a2d */
[C---:B------:R-:W-:Y:S01]  /*5140*/  IMAD R150, R5.reuse, R47, R150 ;  /* 0x0000002f05967224 */ /* 0x040fe200078e0296 */
[C---:B------:R-:W-:Y:S01]  /*5150*/  ISETP.GT.U32.AND P6, PT, R5.reuse, R146, PT ;  /* 0x000000920500720c */ /* 0x040fe20003fc4070 */
[----:B------:R-:W-:Y:S01]  /*5160*/  @!P0 IMAD.IADD R142, R142, 0x1, -R5 ;  /* 0x000000018e8e8824 */ /* 0x000fe200078e0a05 */
[----:B------:R-:W-:Y:S01]  /*5170*/  ISETP.GT.U32.AND P0, PT, R5, R148, PT ;  /* 0x000000940500720c */ /* 0x000fe20003f04070 */
[----:B------:R-:W-:-:S04]  /*5180*/  IMAD.HI.U32 R43, R2, R6, RZ ;  /* 0x00000006022b7227 */ /* 0x000fc800078e00ff */
[C---:B------:R-:W-:Y:S02]  /*5190*/  IMAD R40, R5.reuse, R45, R40 ;  /* 0x0000002d05287224 */ /* 0x040fe400078e0228 */
[----:B------:R-:W-:Y:S01]  /*51a0*/  @!P3 IMAD.MOV R142, RZ, RZ, -R142 ;  /* 0x000000ffff8eb224 */ /* 0x000fe200078e0a8e */
[----:B------:R-:W-:Y:S01]  /*51b0*/  ISETP.GT.U32.AND P3, PT, R5, R150, PT ;  /* 0x000000960500720c */ /* 0x000fe20003f64070 */
[----:B------:R-:W-:Y:S02]  /*51c0*/  IMAD.MOV R43, RZ, RZ, -R43 ;  /* 0x000000ffff2b7224 */ /* 0x000fe400078e0a2b */
[----:B------:R-:W-:-:S04]  /*51d0*/  IMAD.HI.U32 R47, R2, R156, RZ ;  /* 0x0000009c022f7227 */ /* 0x000fc800078e00ff */
[----:B------:R-:W-:Y:S01]  /*51e0*/  @!P2 IMAD.IADD R144, R144, 0x1, -R5 ;  /* 0x000000019090a824 */ /* 0x000fe200078e0a05 */
[C---:B------:R-:W-:Y:S01]  /*51f0*/  ISETP.GT.U32.AND P2, PT, R5.reuse, R40, PT ;  /* 0x000000280500720c */ /* 0x040fe20003f44070 */
[C---:B------:R-:W-:Y:S02]  /*5200*/  IMAD R6, R5.reuse, R43, R6 ;  /* 0x0000002b05067224 */ /* 0x040fe400078e0206 */
[----:B------:R-:W-:Y:S02]  /*5210*/  IMAD.MOV R47, RZ, RZ, -R47 ;  /* 0x000000ffff2f7224 */ /* 0x000fe400078e0a2f */
[--C-:B------:R-:W-:Y:S01]  /*5220*/  @!P6 IMAD.IADD R146, R146, 0x1, -R5.reuse ;  /* 0x000000019292e824 */ /* 0x100fe200078e0a05 */
[C---:B------:R-:W-:Y:S01]  /*5230*/  ISETP.GT.U32.AND P6, PT, R5.reuse, R6, PT ;  /* 0x000000060500720c */ /* 0x040fe20003fc4070 */
[----:B------:R-:W-:Y:S01]  /*5240*/  @!P0 IMAD.IADD R148, R148, 0x1, -R5 ;  /* 0x0000000194948824 */ /* 0x000fe200078e0a05 */
[----:B------:R-:W-:Y:S01]  /*5250*/  ISETP.GE.AND P0, PT, R186, RZ, PT ;  /* 0x000000ffba00720c */ /* 0x000fe20003f06270 */
[----:B------:R-:W-:-:S02]  /*5260*/  IMAD R156, R5, R47, R156 ;  /* 0x0000002f059c7224 */ /* 0x000fc400078e029c */
[----:B------:R-:W-:Y:S01]  /*5270*/  @!P3 IMAD.IADD R150, R150, 0x1, -R5 ;  /* 0x000000019696b824 */ /* 0x000fe200078e0a05 */
[----:B------:R-:W-:Y:S01]  /*5280*/  ISETP.GT.U32.AND P3, PT, R5, R148, PT ;  /* 0x000000940500720c */ /* 0x000fe20003f64070 */
[----:B------:R-:W-:-:S04]  /*5290*/  IMAD.HI.U32 R45, R2, R158, RZ ;  /* 0x0000009e022d7227 */ /* 0x000fc800078e00ff */
[----:B------:R-:W-:Y:S01]  /*52a0*/  @!P1 IMAD.MOV R146, RZ, RZ, -R146 ;  /* 0x000000ffff929224 */ /* 0x000fe200078e0a92 */
[C---:B------:R-:W-:Y:S01]  /*52b0*/  ISETP.GT.U32.AND P1, PT, R5.reuse, R156, PT ;  /* 0x0000009c0500720c */ /* 0x040fe20003f24070 */
[----:B------:R-:W-:Y:S01]  /*52c0*/  @!P2 IMAD.IADD R40, R40, 0x1, -R5 ;  /* 0x000000012828a824 */ /* 0x000fe200078e0a05 */
[----:B------:R-:W-:Y:S01]  /*52d0*/  ISETP.GT.U32.AND P2, PT, R5, R150, PT ;  /* 0x000000960500720c */ /* 0x000fe20003f44070 */
[----:B------:R-:W-:Y:S02]  /*52e0*/  IMAD.MOV R45, RZ, RZ, -R45 ;  /* 0x000000ffff2d7224 */ /* 0x000fe400078e0a2d */
[----:B------:R-:W-:-:S04]  /*52f0*/  IMAD.HI.U32 R43, R2, R160, RZ ;  /* 0x000000a0022b7227 */ /* 0x000fc800078e00ff */
[C---:B------:R-:W-:Y:S02]  /*5300*/  IMAD R158, R5.reuse, R45, R158 ;  /* 0x0000002d059e7224 */ /* 0x040fe400078e029e */
[----:B------:R-:W-:Y:S01]  /*5310*/  @!P6 IMAD.IADD R6, R6, 0x1, -R5 ;  /* 0x000000010606e824 */ /* 0x000fe200078e0a05 */
[C---:B------:R-:W-:Y:S01]  /*5320*/  ISETP.GT.U32.AND P6, PT, R5.reuse, R40, PT ;  /* 0x000000280500720c */ /* 0x040fe20003fc4070 */
[----:B------:R-:W-:Y:S02]  /*5330*/  IMAD.MOV R43, RZ, RZ, -R43 ;  /* 0x000000ffff2b7224 */ /* 0x000fe400078e0a2b */
[--C-:B------:R-:W-:Y:S01]  /*5340*/  @!P3 IMAD.IADD R148, R148, 0x1, -R5.reuse ;  /* 0x000000019494b824 */ /* 0x100fe200078e0a05 */
[C---:B------:R-:W-:Y:S01]  /*5350*/  ISETP.GT.U32.AND P3, PT, R5.reuse, R158, PT ;  /* 0x0000009e0500720c */ /* 0x040fe20003f64070 */
[----:B------:R-:W-:Y:S01]  /*5360*/  IMAD R160, R5, R43, R160 ;  /* 0x0000002b05a07224 */ /* 0x000fe200078e02a0 */
[----:B------:R-:W-:Y:S01]  /*5370*/  IABS R43, R182 ;  /* 0x000000b6002b7213 */ /* 0x000fe20000000000 */
[----:B------:R-:W-:Y:S01]  /*5380*/  @!P1 IMAD.IADD R156, R156, 0x1, -R5 ;  /* 0x000000019c9c9824 */ /* 0x000fe200078e0a05 */
[----:B------:R-:W-:Y:S01]  /*5390*/  ISETP.GE.AND P1, PT, R184, RZ, PT ;  /* 0x000000ffb800720c */ /* 0x000fe20003f26270 */
[----:B------:R-:W-:-:S04]  /*53a0*/  IMAD.HI.U32 R45, R2, R162, RZ ;  /* 0x000000a2022d7227 */ /* 0x000fc800078e00ff */
[----:B------:R-:W-:Y:S01]  /*53b0*/  @!P2 IMAD.IADD R150, R150, 0x1, -R5 ;  /* 0x000000019696a824 */ /* 0x000fe200078e0a05 */
[----:B------:R-:W-:Y:S01]  /*53c0*/  ISETP.GE.AND P2, PT, R152, RZ, PT ;  /* 0x000000ff9800720c */ /* 0x000fe20003f46270 */
[----:B------:R-:W-:Y:S01]  /*53d0*/  @!P4 IMAD.MOV R144, RZ, RZ, -R144 ;  /* 0x000000ffff90c224 */ /* 0x000fe200078e0a90 */
[C---:B------:R-:W-:Y:S01]  /*53e0*/  ISETP.GT.U32.AND P4, PT, R5.reuse, R6, PT ;  /* 0x000000060500720c */ /* 0x040fe20003f84070 */
[----:B------:R-:W-:Y:S01]  /*53f0*/  @!P5 IMAD.MOV R148, RZ, RZ, -R148 ;  /* 0x000000ffff94d224 */ /* 0x000fe200078e0a94 */
[----:B------:R-:W-:Y:S01]  /*5400*/  ISETP.GT.U32.AND P5, PT, R5, R156, PT ;  /* 0x0000009c0500720c */ /* 0x000fe20003fa4070 */
[----:B------:R-:W-:Y:S02]  /*5410*/  IMAD.MOV R47, RZ, RZ, -R45 ;  /* 0x000000ffff2f7224 */ /* 0x000fe400078e0a2d */
[----:B------:R-:W-:-:S04]  /*5420*/  IMAD.HI.U32 R45, R2, R43, RZ ;  /* 0x0000002b022d7227 */ /* 0x000fc800078e00ff */
[----:B------:R-:W-:Y:S01]  /*5430*/  @!P6 IMAD.IADD R40, R40, 0x1, -R5 ;  /* 0x000000012828e824 */ /* 0x000fe200078e0a05 */
[----:B------:R-:W-:Y:S01]  /*5440*/  ISETP.GT.U32.AND P6, PT, R5, R160, PT ;  /* 0x000000a00500720c */ /* 0x000fe20003fc4070 */
[----:B------:R-:W-:Y:S02]  /*5450*/  IMAD.MOV R45, RZ, RZ, -R45 ;  /* 0x000000ffff2d7224 */ /* 0x000fe400078e0a2d */
[----:B------:R-:W-:Y:S01]  /*5460*/  @!P3 IMAD.IADD R158, R158, 0x1, -R5 ;  /* 0x000000019e9eb824 */ /* 0x000fe200078e0a05 */
[----:B------:R-:W-:Y:S01]  /*5470*/  ISETP.GE.AND P3, PT, R185, RZ, PT ;  /* 0x000000ffb900720c */ /* 0x000fe20003f66270 */
[C---:B------:R-:W-:Y:S01]  /*5480*/  IMAD R162, R5.reuse, R47, R162 ;  /* 0x0000002f05a27224 */ /* 0x040fe200078e02a2 */
[----:B------:R-:W-:Y:S01]  /*5490*/  IABS R185, R153 ;  /* 0x0000009900b97213 */ /* 0x000fe20000000000 */
[----:B------:R-:W-:Y:S01]  /*54a0*/  IMAD.MOV.U32 R152, RZ, RZ, R40 ;  /* 0x000000ffff987224 */ /* 0x000fe200078e0028 */
[----:B------:R-:W-:Y:S01]  /*54b0*/  IABS R40, R183 ;  /* 0x000000b700287213 */ /* 0x000fe20000000000 */
[C---:B------:R-:W-:Y:S01]  /*54c0*/  IMAD R43, R5.reuse, R45, R43 ;  /* 0x0000002d052b7224 */ /* 0x040fe200078e022b */
[----:B------:R-:W-:Y:S01]  /*54d0*/  IABS R45, R167 ;  /* 0x000000a7002d7213 */ /* 0x000fe20000000000 */
[----:B------:R-:W-:Y:S01]  /*54e0*/  @!P0 IMAD.MOV R150, RZ, RZ, -R150 ;  /* 0x000000ffff968224 */ /* 0x000fe200078e0a96 */
[C---:B------:R-:W-:Y:S01]  /*54f0*/  ISETP.GT.U32.AND P0, PT, R5.reuse, R158, PT ;  /* 0x0000009e0500720c */ /* 0x040fe20003f04070 */
[----:B------:R-:W-:Y:S01]  /*5500*/  @!P2 IMAD.MOV R152, RZ, RZ, -R152 ;  /* 0x000000ffff98a224 */ /* 0x000fe200078e0a98 */
[C---:B------:R-:W-:Y:S01]  /*5510*/  ISETP.GT.U32.AND P2, PT, R5.reuse, R162, PT ;  /* 0x000000a20500720c */ /* 0x040fe20003f44070 */
[--C-:B------:R-:W-:Y:S01]  /*5520*/  @!P4 IMAD.IADD R6, R6, 0x1, -R5.reuse ;  /* 0x000000010606c824 */ /* 0x100fe200078e0a05 */
[----:B------:R-:W-:Y:S01]  /*5530*/  ISETP.GE.AND P4, PT, R154, RZ, PT ;  /* 0x000000ff9a00720c */ /* 0x000fe20003f86270 */
[----:B------:R-:W-:Y:S01]  /*5540*/  @!P5 IMAD.IADD R156, R156, 0x1, -R5 ;  /* 0x000000019c9cd824 */ /* 0x000fe200078e0a05 */
[----:B------:R-:W-:Y:S01]  /*5550*/  ISETP.GT.U32.AND P5, PT, R5, R43, PT ;  /* 0x0000002b0500720c */ /* 0x000fe20003fa4070 */
[----:B------:R-:W-:-:S02]  /*5560*/  IMAD.MOV.U32 R154, RZ, RZ, R6 ;  /* 0x000000ffff9a7224 */ /* 0x000fc400078e0006 */
[----:B------:R-:W-:-:S04]  /*5570*/  IMAD.HI.U32 R6, R2, R40, RZ ;  /* 0x0000002802067227 */ /* 0x000fc800078e00ff */
[--C-:B------:R-:W-:Y:S02]  /*5580*/  @!P6 IMAD.IADD R160, R160, 0x1, -R5.reuse ;  /* 0x00000001a0a0e824 */ /* 0x100fe400078e0a05 */
[----:B------:R-:W-:Y:S02]  /*5590*/  IMAD.MOV R6, RZ, RZ, -R6 ;  /* 0x000000ffff067224 */ /* 0x000fe400078e0a06 */
[--C-:B------:R-:W-:Y:S01]  /*55a0*/  @!P0 IMAD.IADD R158, R158, 0x1, -R5.reuse ;  /* 0x000000019e9e8824 */ /* 0x100fe200078e0a05 */
[----:B------:R-:W-:Y:S01]  /*55b0*/  ISETP.GT.U32.AND P6, PT, R5, R160, PT ;  /* 0x000000a00500720c */ /* 0x000fe20003fc4070 */
[--C-:B------:R-:W-:Y:S01]  /*55c0*/  @!P2 IMAD.IADD R162, R162, 0x1, -R5.reuse ;  /* 0x00000001a2a2a824 */ /* 0x100fe200078e0a05 */
[----:B------:R-:W-:Y:S01]  /*55d0*/  ISETP.GE.AND P0, PT, R181, RZ, PT ;  /* 0x000000ffb500720c */ /* 0x000fe20003f06270 */
[----:B------:R-:W-:Y:S01]  /*55e0*/  IMAD R6, R5, R6, R40 ;  /* 0x0000000605067224 */ /* 0x000fe200078e0228 */
[----:B------:R-:W-:Y:S01]  /*55f0*/  ISETP.GE.AND P2, PT, R183, RZ, PT ;  /* 0x000000ffb700720c */ /* 0x000fe20003f46270 */
[--C-:B------:R-:W-:Y:S01]  /*5600*/  @!P5 IMAD.IADD R43, R43, 0x1, -R5.reuse ;  /* 0x000000012b2bd824 */ /* 0x100fe200078e0a05 */
[C---:B------:R-:W-:Y:S01]  /*5610*/  ISETP.GT.U32.AND P5, PT, R5.reuse, R162, PT ;  /* 0x000000a20500720c */ /* 0x040fe20003fa4070 */
[----:B------:R-:W-:Y:S01]  /*5620*/  @!P3 IMAD.MOV R158, RZ, RZ, -R158 ;  /* 0x000000ffff9eb224 */ /* 0x000fe200078e0a9e */
[C---:B------:R-:W-:Y:S01]  /*5630*/  ISETP.GT.U32.AND P3, PT, R5.reuse, R6, PT ;  /* 0x000000060500720c */ /* 0x040fe20003f64070 */
[----:B------:R-:W-:Y:S01]  /*5640*/  @!P1 IMAD.MOV R156, RZ, RZ, -R156 ;  /* 0x000000ffff9c9224 */ /* 0x000fe200078e0a9c */
[----:B------:R-:W-:Y:S01]  /*5650*/  ISETP.GT.U32.AND P1, PT, R5, R43, PT ;  /* 0x0000002b0500720c */ /* 0x000fe20003f24070 */
[----:B------:R-:W-:Y:S01]  /*5660*/  @!P4 IMAD.MOV R154, RZ, RZ, -R154 ;  /* 0x000000ffff9ac224 */ /* 0x000fe200078e0a9a */
[----:B------:R-:W-:Y:S01]  /*5670*/  ISETP.GE.AND P4, PT, R180, RZ, PT ;  /* 0x000000ffb400720c */ /* 0x000fe20003f86270 */
[----:B------:R-:W-:Y:S01]  /*5680*/  @!P6 IMAD.IADD R160, R160, 0x1, -R5 ;  /* 0x00000001a0a0e824 */ /* 0x000fe200078e0a05 */
[----:B------:R-:W-:Y:S01]  /*5690*/  ISETP.GE.AND P6, PT, R182, RZ, PT ;  /* 0x000000ffb600720c */ /* 0x000fe20003fc6270 */
[----:B------:R-:W-:Y:S01]  /*56a0*/  IMAD.HI.U32 R40, R2, R45, RZ ;  /* 0x0000002d02287227 */ /* 0x000fe200078e00ff */
[----:B------:R-:W-:-:S02]  /*56b0*/  IABS R183, R173 ;  /* 0x000000ad00b77213 */ /* 0x000fc40000000000 */
[----:B------:R-:W-:Y:S01]  /*56c0*/  IABS R181, R172 ;  /* 0x000000ac00b57213 */ /* 0x000fe20000000000 */
[--C-:B------:R-:W-:Y:S01]  /*56d0*/  @!P5 IMAD.IADD R162, R162, 0x1, -R5.reuse ;  /* 0x00000001a2a2d824 */ /* 0x100fe200078e0a05 */
[----:B------:R-:W-:Y:S01]  /*56e0*/  ISETP.GE.AND P5, PT, R175, RZ, PT ;  /* 0x000000ffaf00720c */ /* 0x000fe20003fa6270 */
[--C-:B------:R-:W-:Y:S01]  /*56f0*/  @!P3 IMAD.IADD R6, R6, 0x1, -R5.reuse ;  /* 0x000000010606b824 */ /* 0x100fe200078e0a05 */
[----:B------:R-:W-:Y:S01]  /*5700*/  ISETP.GE.AND P3, PT, R166, RZ, PT ;  /* 0x000000ffa600720c */ /* 0x000fe20003f66270 */
[----:B------:R-:W-:Y:S01]  /*5710*/  IMAD.MOV R40, RZ, RZ, -R40 ;  /* 0x000000ffff287224 */ /* 0x000fe200078e0a28 */
[----:B------:R-:W-:Y:S01]  /*5720*/  IABS R175, R174 ;  /* 0x000000ae00af7213 */ /* 0x000fe20000000000 */
[----:B------:R-:W-:Y:S01]  /*5730*/  @!P1 IMAD.IADD R43, R43, 0x1, -R5 ;  /* 0x000000012b2b9824 */ /* 0x000fe200078e0a05 */
[----:B------:R-:W-:Y:S01]  /*5740*/  ISETP.GE.AND P1, PT, R164, RZ, PT ;  /* 0x000000ffa400720c */ /* 0x000fe20003f26270 */
[----:B------:R-:W-:Y:S01]  /*5750*/  @!P4 IMAD.MOV R160, RZ, RZ, -R160 ;  /* 0x000000ffffa0c224 */ /* 0x000fe200078e0aa0 */
[----:B------:R-:W-:Y:S01]  /*5760*/  ISETP.GE.AND P4, PT, R167, RZ, PT ;  /* 0x000000ffa700720c */ /* 0x000fe20003f86270 */
[----:B------:R-:W-:Y:S01]  /*5770*/  @!P0 IMAD.MOV R162, RZ, RZ, -R162 ;  /* 0x000000ffffa28224 */ /* 0x000fe200078e0aa2 */
[----:B------:R-:W-:Y:S01]  /*5780*/  ISETP.GT.U32.AND P0, PT, R5, R6, PT ;  /* 0x000000060500720c */ /* 0x000fe20003f04070 */
[----:B------:R-:W-:-:S04]  /*5790*/  IMAD.HI.U32 R47, R2, R169, RZ ;  /* 0x000000a9022f7227 */ /* 0x000fc800078e00ff */
[C---:B------:R-:W-:Y:S01]  /*57a0*/  IMAD R167, R5.reuse, R40, R45 ;  /* 0x0000002805a77224 */ /* 0x040fe200078e022d */
[----:B------:R-:W-:Y:S01]  /*57b0*/  IABS R40, R166 ;  /* 0x000000a600287213 */ /* 0x000fe20000000000 */
[----:B------:R-:W-:Y:S02]  /*57c0*/  IMAD.MOV.U32 R164, RZ, RZ, R43 ;  /* 0x000000ffffa47224 */ /* 0x000fe400078e002b */
[----:B------:R-:W-:Y:S02]  /*57d0*/  IMAD.MOV R47, RZ, RZ, -R47 ;  /* 0x000000ffff2f7224 */ /* 0x000fe400078e0a2f */
[----:B------:R-:W-:Y:S01]  /*57e0*/  @!P6 IMAD.MOV R164, RZ, RZ, -R164 ;  /* 0x000000ffffa4e224 */ /* 0x000fe200078e0aa4 */
[----:B------:R-:W-:Y:S01]  /*57f0*/  ISETP.GT.U32.AND P6, PT, R5, R167, PT ;  /* 0x000000a70500720c */ /* 0x000fe20003fc4070 */
[----:B------:R-:W-:-:S04]  /*5800*/  IMAD.HI.U32 R45, R2, R171, RZ ;  /* 0x000000ab022d7227 */ /* 0x000fc800078e00ff */
[C---:B------:R-:W-:Y:S02]  /*5810*/  IMAD R169, R5.reuse, R47, R169 ;  /* 0x0000002f05a97224 */ /* 0x040fe400078e02a9 */
[----:B------:R-:W-:Y:S02]  /*5820*/  IMAD.MOV R45, RZ, RZ, -R45 ;  /* 0x000000ffff2d7224 */ /* 0x000fe400078e0a2d */
[----:B------:R-:W-:Y:S01]  /*5830*/  @!P0 IMAD.IADD R6, R6, 0x1, -R5 ;  /* 0x0000000106068824 */ /* 0x000fe200078e0a05 */
[C---:B------:R-:W-:Y:S01]  /*5840*/  ISETP.GT.U32.AND P0, PT, R5.reuse, R169, PT ;  /* 0x000000a90500720c */ /* 0x040fe20003f04070 */
[----:B------:R-:W-:Y:S02]  /*5850*/  IMAD R171, R5, R45, R171 ;  /* 0x0000002d05ab7224 */ /* 0x000fe400078e02ab */
[----:B------:R-:W-:Y:S02]  /*5860*/  @!P6 IMAD.IADD R167, R167, 0x1, -R5 ;  /* 0x00000001a7a7e824 */ /* 0x000fe400078e0a05 */
[----:B------:R-:W-:Y:S01]  /*5870*/  IMAD.HI.U32 R43, R2, R40, RZ ;  /* 0x00000028022b7227 */ /* 0x000fe200078e00ff */
[----:B------:R-:W-:-:S03]  /*5880*/  ISETP.GT.U32.AND P6, PT, R5, R171, PT ;  /* 0x000000ab0500720c */ /* 0x000fc60003fc4070 */
[----:B------:R-:W-:Y:S02]  /*5890*/  IMAD.MOV.U32 R166, RZ, RZ, R6 ;  /* 0x000000ffffa67224 */ /* 0x000fe400078e0006 */
[----:B------:R-:W-:Y:S02]  /*58a0*/  IMAD.MOV R43, RZ, RZ, -R43 ;  /* 0x000000ffff2b7224 */ /* 0x000fe400078e0a2b */
[----:B------:R-:W-:Y:S01]  /*58b0*/  @!P0 IMAD.IADD R169, R169, 0x1, -R5 ;  /* 0x00000001a9a98824 */ /* 0x000fe200078e0a05 */
[----:B------:R-:W-:Y:S01]  /*58c0*/  ISETP.GT.U32.AND P0, PT, R5, R167, PT ;  /* 0x000000a70500720c */ /* 0x000fe20003f04070 */
[----:B------:R-:W-:-:S04]  /*58d0*/  IMAD.HI.U32 R47, R2, R175, RZ ;  /* 0x000000af022f7227 */ /* 0x000fc800078e00ff */
[----:B------:R-:W-:Y:S02]  /*58e0*/  @!P6 IMAD.IADD R171, R171, 0x1, -R5 ;  /* 0x00000001ababe824 */ /* 0x000fe400078e0a05 */
[----:B------:R-:W-:Y:S01]  /*58f0*/  @!P2 IMAD.MOV R166, RZ, RZ, -R166 ;  /* 0x000000ffffa6a224 */ /* 0x000fe200078e0aa6 */
[C---:B------:R-:W-:Y:S01]  /*5900*/  ISETP.GT.U32.AND P2, PT, R5.reuse, R169, PT ;  /* 0x000000a90500720c */ /* 0x040fe20003f44070 */
[----:B------:R-:W-:Y:S01]  /*5910*/  IMAD.HI.U32 R45, R2, R177, RZ ;  /* 0x000000b1022d7227 */ /* 0x000fe200078e00ff */
[----:B------:R-:W-:-:S03]  /*5920*/  ISETP.GT.U32.AND P6, PT, R5, R171, PT ;  /* 0x000000ab0500720c */ /* 0x000fc60003fc4070 */
[----:B------:R-:W-:Y:S02]  /*5930*/  IMAD R40, R5, R43, R40 ;  /* 0x0000002b05287224 */ /* 0x000fe400078e0228 */
[----:B------:R-:W-:Y:S02]  /*5940*/  IMAD.MOV R47, RZ, RZ, -R47 ;  /* 0x000000ffff2f7224 */ /* 0x000fe400078e0a2f */
[----:B------:R-:W-:-:S04]  /*5950*/  IMAD.HI.U32 R43, R2, R179, RZ ;  /* 0x000000b3022b7227 */ /* 0x000fc800078e00ff */
[----:B------:R-:W-:Y:S02]  /*5960*/  IMAD.MOV R45, RZ, RZ, -R45 ;  /* 0x000000ffff2d7224 */ /* 0x000fe400078e0a2d */
[----:B------:R-:W-:Y:S02]  /*5970*/  IMAD R175, R5, R47, R175 ;  /* 0x0000002f05af7224 */ /* 0x000fe400078e02af */
[----:B------:R-:W-:Y:S01]  /*5980*/  @!P0 IMAD.IADD R167, R167, 0x1, -R5 ;  /* 0x00000001a7a78824 */ /* 0x000fe200078e0a05 */
[C---:B------:R-:W-:Y:S01]  /*5990*/  ISETP.GT.U32.AND P0, PT, R5.reuse, R40, PT ;  /* 0x000000280500720c */ /* 0x040fe20003f04070 */
[----:B------:R-:W-:Y:S02]  /*59a0*/  IMAD.MOV R43, RZ, RZ, -R43 ;  /* 0x000000ffff2b7224 */ /* 0x000fe400078e0a2b */
[C---:B------:R-:W-:Y:S02]  /*59b0*/  IMAD R177, R5.reuse, R45, R177 ;  /* 0x0000002d05b17224 */ /* 0x040fe400078e02b1 */
[----:B------:R-:W-:Y:S01]  /*59c0*/  @!P4 IMAD.MOV R167, RZ, RZ, -R167 ;  /* 0x000000ffffa7c224 */ /* 0x000fe200078e0aa7 */
[C---:B------:R-:W-:Y:S01]  /*59d0*/  ISETP.GT.U32.AND P4, PT, R5.reuse, R175, PT ;  /* 0x000000af0500720c */ /* 0x040fe20003f84070 */
[----:B------:R-:W-:-:S02]  /*59e0*/  IMAD R179, R5, R43, R179 ;  /* 0x0000002b05b37224 */ /* 0x000fc400078e02b3 */
[--C-:B------:R-:W-:Y:S01]  /*59f0*/  @!P2 IMAD.IADD R169, R169, 0x1, -R5.reuse ;  /* 0x00000001a9a9a824 */ /* 0x100fe200078e0a05 */
[----:B------:R-:W-:Y:S01]  /*5a00*/  ISETP.GT.U32.AND P2, PT, R5, R177, PT ;  /* 0x000000b10500720c */ /* 0x000fe20003f44070 */
[--C-:B------:R-:W-:Y:S01]  /*5a10*/  @!P6 IMAD.IADD R171, R171, 0x1, -R5.reuse ;  /* 0x00000001ababe824 */ /* 0x100fe200078e0a05 */
[----:B------:R-:W-:Y:S01]  /*5a20*/  ISETP.GT.U32.AND P6, PT, R5, R179, PT ;  /* 0x000000b30500720c */ /* 0x000fe20003fc4070 */
[----:B------:R-:W-:Y:S01]  /*5a30*/  @!P0 IMAD.IADD R40, R40, 0x1, -R5 ;  /* 0x0000000128288824 */ /* 0x000fe200078e0a05 */
[----:B------:R-:W-:Y:S01]  /*5a40*/  ISETP.GE.AND P0, PT, R174, RZ, PT ;  /* 0x000000ffae00720c */ /* 0x000fe20003f06270 */
[----:B------:R-:W-:-:S04]  /*5a50*/  IMAD.HI.U32 R43, R2, R183, RZ ;  /* 0x000000b7022b7227 */ /* 0x000fc800078e00ff */
[----:B------:R-:W-:Y:S01]  /*5a60*/  @!P4 IMAD.IADD R175, R175, 0x1, -R5 ;  /* 0x00000001afafc824 */ /* 0x000fe200078e0a05 */
[----:B------:R-:W-:Y:S01]  /*5a70*/  ISETP.GT.U32.AND P4, PT, R5, R40, PT ;  /* 0x000000280500720c */ /* 0x000fe20003f84070 */
[----:B------:R-:W-:-:S04]  /*5a80*/  IMAD.HI.U32 R45, R2, R181, RZ ;  /* 0x000000b5022d7227 */ /* 0x000fc800078e00ff */
[----:B------:R-:W-:Y:S01]  /*5a90*/  @!P2 IMAD.IADD R177, R177, 0x1, -R5 ;  /* 0x00000001b1b1a824 */ /* 0x000fe200078e0a05 */
[----:B------:R-:W-:Y:S01]  /*5aa0*/  ISETP.GT.U32.AND P2, PT, R5, R175, PT ;  /* 0x000000af0500720c */ /* 0x000fe20003f44070 */
[----:B------:R-:W-:Y:S02]  /*5ab0*/  IMAD.MOV R43, RZ, RZ, -R43 ;  /* 0x000000ffff2b7224 */ /* 0x000fe400078e0a2b */
[----:B------:R-:W-:Y:S01]  /*5ac0*/  @!P6 IMAD.IADD R179, R179, 0x1, -R5 ;  /* 0x00000001b3b3e824 */ /* 0x000fe200078e0a05 */
[----:B------:R-:W-:Y:S01]  /*5ad0*/  ISETP.GT.U32.AND P6, PT, R5, R177, PT ;  /* 0x000000b10500720c */ /* 0x000fe20003fc4070 */
[----:B------:R-:W-:-:S04]  /*5ae0*/  IMAD.HI.U32 R6, R2, R185, RZ ;  /* 0x000000b902067227 */ /* 0x000fc800078e00ff */
[----:B------:R-:W-:Y:S02]  /*5af0*/  IMAD.MOV R45, RZ, RZ, -R45 ;  /* 0x000000ffff2d7224 */ /* 0x000fe400078e0a2d */
[C---:B------:R-:W-:Y:S02]  /*5b00*/  IMAD R183, R5.reuse, R43, R183 ;  /* 0x0000002b05b77224 */ /* 0x040fe400078e02b7 */
[----:B------:R-:W-:Y:S02]  /*5b10*/  IMAD.MOV R6, RZ, RZ, -R6 ;  /* 0x000000ffff067224 */ /* 0x000fe400078e0a06 */
[C---:B------:R-:W-:Y:S02]  /*5b20*/  IMAD R181, R5.reuse, R45, R181 ;  /* 0x0000002d05b57224 */ /* 0x040fe400078e02b5 */
[----:B------:R-:W-:Y:S01]  /*5b30*/  @!P4 IMAD.IADD R40, R40, 0x1, -R5 ;  /* 0x000000012828c824 */ /* 0x000fe200078e0a05 */
[C---:B------:R-:W-:Y:S01]  /*5b40*/  ISETP.GT.U32.AND P4, PT, R5.reuse, R183, PT ;  /* 0x000000b70500720c */ /* 0x040fe20003f84070 */
[C---:B------:R-:W-:Y:S01]  /*5b50*/  IMAD R185, R5.reuse, R6, R185 ;  /* 0x0000000605b97224 */ /* 0x040fe200078e02b9 */
[----:B------:R-:W-:Y:S01]  /*5b60*/  IABS R6, R36 ;  /* 0x0000002400067213 */ /* 0x000fe20000000000 */
[----:B------:R-:W-:Y:S01]  /*5b70*/  @!P1 IMAD.MOV R171, RZ, RZ, -R171 ;  /* 0x000000ffffab9224 */ /* 0x000fe200078e0aab */
[----:B------:R-:W-:Y:S01]  /*5b80*/  ISETP.GT.U32.AND P1, PT, R5, R181, PT ;  /* 0x000000b50500720c */ /* 0x000fe20003f24070 */
[----:B------:R-:W-:Y:S01]  /*5b90*/  @!P6 IMAD.IADD R177, R177, 0x1, -R5 ;  /* 0x00000001b1b1e824 */ /* 0x000fe200078e0a05 */
[----:B------:R-:W-:Y:S01]  /*5ba0*/  ISETP.GT.U32.AND P6, PT, R5, R185, PT ;  /* 0x000000b90500720c */ /* 0x000fe20003fc4070 */
[----:B------:R-:W-:-:S04]  /*5bb0*/  IMAD.HI.U32 R43, R2, R187, RZ ;  /* 0x000000bb022b7227 */ /* 0x000fc800078e00ff */
[--C-:B------:R-:W-:Y:S01]  /*5bc0*/  @!P2 IMAD.IADD R175, R175, 0x1, -R5.reuse ;  /* 0x00000001afafa824 */ /* 0x100fe200078e0a05 */
[----:B------:R-:W-:Y:S01]  /*5bd0*/  ISETP.GE.AND P2, PT, R155, RZ, PT ;  /* 0x000000ff9b00720c */ /* 0x000fe20003f46270 */
[--C-:B------:R-:W-:Y:S01]  /*5be0*/  @!P4 IMAD.IADD R183, R183, 0x1, -R5.reuse ;  /* 0x00000001b7b7c824 */ /* 0x100fe200078e0a05 */
[----:B------:R-:W-:Y:S01]  /*5bf0*/  ISETP.GE.AND P4, PT, R173, RZ, PT ;  /* 0x000000ffad00720c */ /* 0x000fe20003f86270 */
[----:B------:R-:W-:Y:S01]  /*5c00*/  IMAD.MOV.U32 R173, RZ, RZ, R40 ;  /* 0x000000ffffad7224 */ /* 0x000fe200078e0028 */
[----:B------:R-:W-:Y:S01]  /*5c10*/  IABS R40, R34 ;  /* 0x0000002200287213 */ /* 0x000fe20000000000 */
[--C-:B------:R-:W-:Y:S01]  /*5c20*/  @!P1 IMAD.IADD R181, R181, 0x1, -R5.reuse ;  /* 0x00000001b5b59824 */ /* 0x100fe200078e0a05 */
[----:B------:R-:W-:Y:S01]  /*5c30*/  ISETP.GE.AND P1, PT, R172, RZ, PT ;  /* 0x000000ffac00720c */ /* 0x000fe20003f26270 */
[----:B------:R-:W-:Y:S01]  /*5c40*/  @!P6 IMAD.IADD R185, R185, 0x1, -R5 ;  /* 0x00000001b9b9e824 */ /* 0x000fe200078e0a05 */
[----:B------:R-:W-:Y:S01]  /*5c50*/  IABS R155, R97 ;  /* 0x00000061009b7213 */ /* 0x000fe20000000000 */
[----:B------:R-:W-:Y:S01]  /*5c60*/  @!P3 IMAD.MOV R173, RZ, RZ, -R173 ;  /* 0x000000ffffadb224 */ /* 0x000fe200078e0aad */
[C---:B------:R-:W-:Y:S01]  /*5c70*/  ISETP.GT.U32.AND P3, PT, R5.reuse, R181, PT ;  /* 0x000000b50500720c */ /* 0x040fe20003f64070 */
[----:B------:R-:W-:Y:S01]  /*5c80*/  IMAD.MOV R45, RZ, RZ, -R43 ;  /* 0x000000ffff2d7224 */ /* 0x000fe200078e0a2b */
[----:B------:R-:W-:Y:S01]  /*5c90*/  ISETP.GT.U32.AND P6, PT, R5, R185, PT ;  /* 0x000000b90500720c */ /* 0x000fe20003fc4070 */
[----:B------:R-:W-:-:S04]  /*5ca0*/  IMAD.HI.U32 R43, R2, R6, RZ ;  /* 0x00000006022b7227 */ /* 0x000fc800078e00ff */
[----:B------:R-:W-:Y:S02]  /*5cb0*/  IMAD.MOV R43, RZ, RZ, -R43 ;  /* 0x000000ffff2b7224 */ /* 0x000fe400078e0a2b */
[C---:B------:R-:W-:Y:S02]  /*5cc0*/  IMAD R187, R5.reuse, R45, R187 ;  /* 0x0000002d05bb7224 */ /* 0x040fe400078e02bb */
[C---:B------:R-:W-:Y:S02]  /*5cd0*/  IMAD R6, R5.reuse, R43, R6 ;  /* 0x0000002b05067224 */ /* 0x040fe400078e0206 */
[----:B------:R-:W-:Y:S01]  /*5ce0*/  @!P0 IMAD.MOV R175, RZ, RZ, -R175 ;  /* 0x000000ffffaf8224 */ /* 0x000fe200078e0aaf */
[C---:B------:R-:W-:Y:S01]  /*5cf0*/  ISETP.GT.U32.AND P0, PT, R5.reuse, R183, PT ;  /* 0x000000b70500720c */ /* 0x040fe20003f04070 */
[----:B------:R-:W-:Y:S01]  /*5d00*/  @!P2 IMAD.MOV R177, RZ, RZ, -R177 ;  /* 0x000000ffffb1a224 */ /* 0x000fe200078e0ab1 */
[----:B------:R-:W-:Y:S01]  /*5d10*/  ISETP.GT.U32.AND P2, PT, R5, R187, PT ;  /* 0x000000bb0500720c */ /* 0x000fe20003f44070 */
[--C-:B------:R-:W-:Y:S01]  /*5d20*/  @!P3 IMAD.IADD R181, R181, 0x1, -R5.reuse ;  /* 0x00000001b5b5b824 */ /* 0x100fe200078e0a05 */
[----:B------:R-:W-:Y:S01]  /*5d30*/  ISETP.GT.U32.AND P3, PT, R5, R6, PT ;  /* 0x000000060500720c */ /* 0x000fe20003f64070 */
[----:B------:R-:W-:Y:S01]  /*5d40*/  @!P6 IMAD.IADD R185, R185, 0x1, -R5 ;  /* 0x00000001b9b9e824 */ /* 0x000fe200078e0a05 */
[----:B------:R-:W-:Y:S01]  /*5d50*/  ISETP.GE.AND P6, PT, R36, RZ, PT ;  /* 0x000000ff2400720c */ /* 0x000fe20003fc6270 */
[----:B------:R-:W-:-:S04]  /*5d60*/  IMAD.HI.U32 R36, R2, R40, RZ ;  /* 0x0000002802247227 */ /* 0x000fc800078e00ff */
[----:B------:R-:W-:Y:S02]  /*5d70*/  IMAD.MOV R36, RZ, RZ, -R36 ;  /* 0x000000ffff247224 */ /* 0x000fe400078e0a24 */
[--C-:B------:R-:W-:Y:S01]  /*5d80*/  @!P0 IMAD.IADD R183, R183, 0x1, -R5.reuse ;  /* 0x00000001b7b78824 */ /* 0x100fe200078e0a05 */
[----:B------:R-:W-:Y:S01]  /*5d90*/  ISETP.GE.AND P0, PT, R38, RZ, PT ;  /* 0x000000ff2600720c */ /* 0x000fe20003f06270 */
[--C-:B------:R-:W-:Y:S01]  /*5da0*/  @!P2 IMAD.IADD R187, R187, 0x1, -R5.reuse ;  /* 0x00000001bbbba824 */ /* 0x100fe200078e0a05 */
[----:B------:R-:W-:Y:S01]  /*5db0*/  ISETP.GE.AND P2, PT, R34, RZ, PT ;  /* 0x000000ff2200720c */ /* 0x000fe20003f46270 */
[----:B------:R-:W-:Y:S02]  /*5dc0*/  @!P3 IMAD.IADD R6, R6, 0x1, -R5 ;  /* 0x000000010606b824 */ /* 0x000fe400078e0a05 */
[C---:B------:R-:W-:Y:S01]  /*5dd0*/  IMAD R191, R5.reuse, R36, R40 ;  /* 0x0000002405bf7224 */ /* 0x040fe200078e0228 */
[C---:B------:R-:W-:Y:S01]  /*5de0*/  ISETP.GT.U32.AND P3, PT, R5.reuse, R187, PT ;  /* 0x000000bb0500720c */ /* 0x040fe20003f64070 */
[----:B------:R-:W-:Y:S01]  /*5df0*/  @!P1 IMAD.MOV R181, RZ, RZ, -R181 ;  /* 0x000000ffffb59224 */ /* 0x000fe200078e0ab5 */
[C---:B------:R-:W-:Y:S01]  /*5e00*/  ISETP.GT.U32.AND P1, PT, R5.reuse, R6, PT ;  /* 0x000000060500720c */ /* 0x040fe20003f24070 */
[----:B------:R-:W-:Y:S01]  /*5e10*/  @!P4 IMAD.MOV R183, RZ, RZ, -R183 ;  /* 0x000000ffffb7c224 */ /* 0x000fe200078e0ab7 */
[----:B------:R-:W-:Y:S01]  /*5e20*/  ISETP.GT.U32.AND P4, PT, R5, R191, PT ;  /* 0x000000bf0500720c */ /* 0x000fe20003f84070 */
[----:B------:R-:W-:-:S04]  /*5e30*/  IMAD.HI.U32 R34, R2, R193, RZ ;  /* 0x000000c102227227 */ /* 0x000fc800078e00ff */
[----:B------:R-:W-:Y:S02]  /*5e40*/  IMAD.MOV R34, RZ, RZ, -R34 ;  /* 0x000000ffff227224 */ /* 0x000fe400078e0a22 */
[----:B------:R-:W-:Y:S01]  /*5e50*/  @!P5 IMAD.MOV R169, RZ, RZ, -R169 ;  /* 0x000000ffffa9d224 */ /* 0x000fe200078e0aa9 */
[----:B------:R-:W-:Y:S01]  /*5e60*/  ISETP.GT.U32.AND P5, PT, R5, R179, PT ;  /* 0x000000b30500720c */ /* 0x000fe20003fa4070 */
[--C-:B------:R-:W-:Y:S01]  /*5e70*/  @!P3 IMAD.IADD R187, R187, 0x1, -R5.reuse ;  /* 0x00000001bbbbb824 */ /* 0x100fe200078e0a05 */
[----:B------:R-:W-:Y:S01]  /*5e80*/  ISETP.GE.AND P3, PT, R30, RZ, PT ;  /* 0x000000ff1e00720c */ /* 0x000fe20003f66270 */
[--C-:B------:R-:W-:Y:S01]  /*5e90*/  @!P1 IMAD.IADD R6, R6, 0x1, -R5.reuse ;  /* 0x0000000106069824 */ /* 0x100fe200078e0a05 */
[----:B------:R-:W-:Y:S01]  /*5ea0*/  ISETP.GE.AND P1, PT, R26, RZ, PT ;  /* 0x000000ff1a00720c */ /* 0x000fe20003f26270 */
[----:B------:R-:W-:Y:S01]  /*5eb0*/  @!P4 IMAD.IADD R191, R191, 0x1, -R5 ;  /* 0x00000001bfbfc824 */ /* 0x000fe200078e0a05 */
[----:B------:R-:W-:Y:S01]  /*5ec0*/  ISETP.GE.AND P4, PT, R28, RZ, PT ;  /* 0x000000ff1c00720c */ /* 0x000fe20003f86270 */
[----:B------:R-:W-:-:S02]  /*5ed0*/  IMAD R193, R5, R34, R193 ;  /* 0x0000002205c17224 */ /* 0x000fc400078e02c1 */
[----:B------:R-:W-:Y:S01]  /*5ee0*/  @!P0 IMAD.MOV R187, RZ, RZ, -R187 ;  /* 0x000000ffffbb8224 */ /* 0x000fe200078e0abb */
[----:B------:R-:W-:Y:S01]  /*5ef0*/  ISETP.GT.U32.AND P0, PT, R5, R191, PT ;  /* 0x000000bf0500720c */ /* 0x000fe20003f04070 */
[----:B------:R-:W-:Y:S02]  /*5f00*/  IMAD.MOV.U32 R189, RZ, RZ, R6 ;  /* 0x000000ffffbd7224 */ /* 0x000fe400078e0006 */
[----:B------:R-:W-:-:S04]  /*5f10*/  IMAD.HI.U32 R36, R2, R195, RZ ;  /* 0x000000c302247227 */ /* 0x000fc800078e00ff */
[----:B------:R-:W-:Y:S01]  /*5f20*/  @!P6 IMAD.MOV R189, RZ, RZ, -R189 ;  /* 0x000000ffffbde224 */ /* 0x000fe200078e0abd */
        /* <DEDUP_REMOVED lines=9> */
[----:B------:R-:W-:Y:S02]  /*5fc0*/  IMAD R197, R5, R26, R197 ;  /* 0x0000001a05c57224 */ /* 0x000fe400078e02c5 */
[----:B------:R-:W-:-:S02]  /*5fd0*/  @!P6 IMAD.IADD R193, R193, 0x1, -R5 ;  /* 0x00000001c1c1e824 */ /* 0x000fc400078e0a05 */
[----:B------:R-:W-:Y:S01]  /*5fe0*/  IMAD.HI.U32 R6, R2, R199, RZ ;  /* 0x000000c702067227 */ /* 0x000fe200078e00ff */
[----:B------:R-:W-:-:S03]  /*5ff0*/  ISETP.GT.U32.AND P6, PT, R5, R197, PT ;  /* 0x000000c50500720c */ /* 0x000fc60003fc4070 */
[----:B------:R-:W-:Y:S02]  /*6000*/  @!P2 IMAD.MOV R191, RZ, RZ, -R191 ;  /* 0x000000ffffbfa224 */ /* 0x000fe400078e0abf */
[----:B------:R-:W-:Y:S01]  /*6010*/  @!P5 IMAD.MOV R179, RZ, RZ, -R179 ;  /* 0x000000ffffb3d224 */ /* 0x000fe200078e0ab3 */
[----:B------:R-:W-:Y:S01]  /*6020*/  ISETP.GE.AND P5, PT, R153, RZ, PT ;  /* 0x000000ff9900720c */ /* 0x000fe20003fa6270 */
[----:B------:R-:W-:Y:S01]  /*6030*/  @!P0 IMAD.IADD R195, R195, 0x1, -R5 ;  /* 0x00000001c3c38824 */ /* 0x000fe200078e0a05 */
[C---:B------:R-:W-:Y:S01]  /*6040*/  ISETP.GT.U32.AND P0, PT, R5.reuse, R193, PT ;  /* 0x000000c10500720c */ /* 0x040fe20003f04070 */
[----:B------:R-:W-:Y:S01]  /*6050*/  IMAD.MOV R6, RZ, RZ, -R6 ;  /* 0x000000ffff067224 */ /* 0x000fe200078e0a06 */
[----:B------:R-:W-:Y:S01]  /*6060*/  IABS R153, R132 ;  /* 0x0000008400997213 */ /* 0x000fe20000000000 */
[----:B------:R-:W-:Y:S01]  /*6070*/  IMAD.HI.U32 R26, R2, R203, RZ ;  /* 0x000000cb021a7227 */ /* 0x000fe200078e00ff */
[----:B------:R-:W-:-:S03]  /*6080*/  ISETP.GT.U32.AND P2, PT, R5, R195, PT ;  /* 0x000000c30500720c */ /* 0x000fc60003f44070 */
[----:B------:R-:W-:Y:S02]  /*6090*/  @!P6 IMAD.IADD R197, R197, 0x1, -R5 ;  /* 0x00000001c5c5e824 */ /* 0x000fe400078e0a05 */
[C---:B------:R-:W-:Y:S02]  /*60a0*/  IMAD R199, R5.reuse, R6, R199 ;  /* 0x0000000605c77224 */ /* 0x040fe400078e02c7 */
[----:B------:R-:W-:Y:S01]  /*60b0*/  IMAD.HI.U32 R6, R2, R205, RZ ;  /* 0x000000cd02067227 */ /* 0x000fe200078e00ff */
[----:B------:R-:W-:-:S03]  /*60c0*/  ISETP.GT.U32.AND P6, PT, R5, R197, PT ;  /* 0x000000c50500720c */ /* 0x000fc60003fc4070 */
[----:B------:R-:W-:Y:S02]  /*60d0*/  IMAD.MOV R26, RZ, RZ, -R26 ;  /* 0x000000ffff1a7224 */ /* 0x000fe400078e0a1a */
[----:B------:R-:W-:Y:S01]  /*60e0*/  @!P5 IMAD.MOV R185, RZ, RZ, -R185 ;  /* 0x000000ffffb9d224 */ /* 0x000fe200078e0ab9 */
[----:B------:R-:W-:Y:S01]  /*60f0*/  ISETP.GE.AND P5, PT, R32, RZ, PT ;  /* 0x000000ff2000720c */ /* 0x000fe20003fa6270 */
[----:B------:R-:W-:-:S04]  /*6100*/  IMAD.HI.U32 R28, R2, R201, RZ ;  /* 0x000000c9021c7227 */ /* 0x000fc800078e00ff */
[----:B------:R-:W-:Y:S02]  /*6110*/  IMAD.MOV R6, RZ, RZ, -R6 ;  /* 0x000000ffff067224 */ /* 0x000fe400078e0a06 */
[C---:B------:R-:W-:Y:S02]  /*6120*/  IMAD R203, R5.reuse, R26, R203 ;  /* 0x0000001a05cb7224 */ /* 0x040fe400078e02cb */
[----:B------:R-:W-:Y:S02]  /*6130*/  IMAD.MOV R28, RZ, RZ, -R28 ;  /* 0x000000ffff1c7224 */ /* 0x000fe400078e0a1c */
[----:B------:R-:W-:Y:S02]  /*6140*/  IMAD R205, R5, R6, R205 ;  /* 0x0000000605cd7224 */ /* 0x000fe400078e02cd */
[----:B------:R-:W-:Y:S01]  /*6150*/  @!P2 IMAD.IADD R195, R195, 0x1, -R5 ;  /* 0x00000001c3c3a824 */ /* 0x000fe200078e0a05 */
[C---:B------:R-:W-:Y:S01]  /*6160*/  ISETP.GT.U32.AND P2, PT, R5.reuse, R203, PT ;  /* 0x000000cb0500720c */ /* 0x040fe20003f44070 */
[----:B------:R-:W-:-:S02]  /*6170*/  IMAD R201, R5, R28, R201 ;  /* 0x0000001c05c97224 */ /* 0x000fc400078e02c9 */
[--C-:B------:R-:W-:Y:S01]  /*6180*/  @!P0 IMAD.IADD R193, R193, 0x1, -R5.reuse ;  /* 0x00000001c1c18824 */ /* 0x100fe200078e0a05 */
[----:B------:R-:W-:Y:S01]  /*6190*/  ISETP.GT.U32.AND P0, PT, R5, R199, PT ;  /* 0x000000c70500720c */ /* 0x000fe20003f04070 */
[----:B------:R-:W-:Y:S01]  /*61a0*/  @!P6 IMAD.IADD R197, R197, 0x1, -R5 ;  /* 0x00000001c5c5e824 */ /* 0x000fe200078e0a05 */
[C---:B------:R-:W-:Y:S01]  /*61b0*/  ISETP.GT.U32.AND P6, PT, R5.reuse, R205, PT ;  /* 0x000000cd0500720c */ /* 0x040fe20003fc4070 */
[----:B------:R-:W-:Y:S01]  /*61c0*/  @!P5 IMAD.MOV R193, RZ, RZ, -R193 ;  /* 0x000000ffffc1d224 */ /* 0x000fe200078e0ac1 */
[----:B------:R-:W-:Y:S01]  /*61d0*/  ISETP.GT.U32.AND P5, PT, R5, R201, PT ;  /* 0x000000c90500720c */ /* 0x000fe20003fa4070 */
[----:B------:R-:W-:-:S04]  /*61e0*/  IMAD.HI.U32 R28, R2, R207, RZ ;  /* 0x000000cf021c7227 */ /* 0x000fc800078e00ff */
[----:B------:R-:W-:Y:S02]  /*61f0*/  @!P2 IMAD.IADD R203, R203, 0x1, -R5 ;  /* 0x00000001cbcba824 */ /* 0x000fe400078e0a05 */
[----:B------:R-:W-:Y:S02]  /*6200*/  IMAD.MOV R28, RZ, RZ, -R28 ;  /* 0x000000ffff1c7224 */ /* 0x000fe400078e0a1c */
[----:B------:R-:W-:-:S04]  /*6210*/  IMAD.HI.U32 R6, R2, R211, RZ ;  /* 0x000000d302067227 */ /* 0x000fc800078e00ff */
[--C-:B------:R-:W-:Y:S01]  /*6220*/  @!P6 IMAD.IADD R205, R205, 0x1, -R5.reuse ;  /* 0x00000001cdcde824 */ /* 0x100fe200078e0a05 */
[----:B------:R-:W-:Y:S01]  /*6230*/  ISETP.GT.U32.AND P6, PT, R5, R203, PT ;  /* 0x000000cb0500720c */ /* 0x000fe20003fc4070 */
[--C-:B------:R-:W-:Y:S02]  /*6240*/  @!P5 IMAD.IADD R201, R201, 0x1, -R5.reuse ;  /* 0x00000001c9c9d824 */ /* 0x100fe400078e0a05 */
[----:B------:R-:W-:Y:S01]  /*6250*/  @!P0 IMAD.IADD R199, R199, 0x1, -R5 ;  /* 0x00000001c7c78824 */ /* 0x000fe200078e0a05 */
[----:B------:R-:W-:Y:S01]  /*6260*/  ISETP.GE.AND P0, PT, R24, RZ, PT ;  /* 0x000000ff1800720c */ /* 0x000fe20003f06270 */
[C---:B------:R-:W-:Y:S01]  /*6270*/  IMAD R207, R5.reuse, R28, R207 ;  /* 0x0000001c05cf7224 */ /* 0x040fe200078e02cf */
[C---:B------:R-:W-:Y:S01]  /*6280*/  ISETP.GT.U32.AND P2, PT, R5.reuse, R201, PT ;  /* 0x000000c90500720c */ /* 0x040fe20003f44070 */
[----:B------:R-:W-:Y:S01]  /*6290*/  IMAD.MOV R6, RZ, RZ, -R6 ;  /* 0x000000ffff067224 */ /* 0x000fe200078e0a06 */
[C---:B------:R-:W-:Y:S01]  /*62a0*/  ISETP.GT.U32.AND P5, PT, R5.reuse, R199, PT ;  /* 0x000000c70500720c */ /* 0x040fe20003fa4070 */
[----:B------:R-:W-:Y:S01]  /*62b0*/  @!P1 IMAD.MOV R197, RZ, RZ, -R197 ;  /* 0x000000ffffc59224 */ /* 0x000fe200078e0ac5 */
[C---:B------:R-:W-:Y:S01]  /*62c0*/  ISETP.GT.U32.AND P1, PT, R5.reuse, R207, PT ;  /* 0x000000cf0500720c */ /* 0x040fe20003f24070 */
[C---:B------:R-:W-:Y:S01]  /*62d0*/  IMAD R211, R5.reuse, R6, R211 ;  /* 0x0000000605d37224 */ /* 0x040fe200078e02d3 */
[----:B------:R-:W-:Y:S01]  /*62e0*/  IABS R6, R15 ;  /* 0x0000000f00067213 */ /* 0x000fe20000000000 */
[----:B------:R-:W-:Y:S01]  /*62f0*/  @!P3 IMAD.MOV R195, RZ, RZ, -R195 ;  /* 0x000000ffffc3b224 */ /* 0x000fe200078e0ac3 */
[----:B------:R-:W-:Y:S01]  /*6300*/  ISETP.GT.U32.AND P3, PT, R5, R205, PT ;  /* 0x000000cd0500720c */ /* 0x000fe20003f64070 */
[----:B------:R-:W-:-:S04]  /*6310*/  IMAD.HI.U32 R26, R2, R209, RZ ;  /* 0x000000d1021a7227 */ /* 0x000fc800078e00ff */
[--C-:B------:R-:W-:Y:S01]  /*6320*/  @!P6 IMAD.IADD R203, R203, 0x1, -R5.reuse ;  /* 0x00000001cbcbe824 */ /* 0x100fe200078e0a05 */
[----:B------:R-:W-:Y:S01]  /*6330*/  ISETP.GT.U32.AND P6, PT, R5, R211, PT ;  /* 0x000000d30500720c */ /* 0x000fe20003fc4070 */
[----:B------:R-:W-:Y:S02]  /*6340*/  IMAD.MOV R26, RZ, RZ, -R26 ;  /* 0x000000ffff1a7224 */ /* 0x000fe400078e0a1a */
[----:B------:R-:W-:Y:S01]  /*6350*/  @!P2 IMAD.IADD R201, R201, 0x1, -R5 ;  /* 0x00000001c9c9a824 */ /* 0x000fe200078e0a05 */
[----:B------:R-:W-:Y:S01]  /*6360*/  ISETP.GE.AND P2, PT, R18, RZ, PT ;  /* 0x000000ff1200720c */ /* 0x000fe20003f46270 */
[----:B------:R-:W-:Y:S02]  /*6370*/  IMAD R209, R5, R26, R209 ;  /* 0x0000001a05d17224 */ /* 0x000fe400078e02d1 */
[--C-:B------:R-:W-:Y:S02]  /*6380*/  @!P5 IMAD.IADD R199, R199, 0x1, -R5.reuse ;  /* 0x00000001c7c7d824 */ /* 0x100fe400078e0a05 */
[----:B------:R-:W-:Y:S01]  /*6390*/  @!P1 IMAD.IADD R207, R207, 0x1, -R5 ;  /* 0x00000001cfcf9824 */ /* 0x000fe200078e0a05 */
[----:B------:R-:W-:Y:S01]  /*63a0*/  ISETP.GT.U32.AND P5, PT, R5, R209, PT ;  /* 0x000000d10500720c */ /* 0x000fe20003fa4070 */
[----:B------:R-:W-:Y:S01]  /*63b0*/  IMAD.HI.U32 R18, R2, R213, RZ ;  /* 0x000000d502127227 */ /* 0x000fe200078e00ff */
[----:B------:R-:W-:-:S03]  /*63c0*/  ISETP.GE.AND P1, PT, R20, RZ, PT ;  /* 0x000000ff1400720c */ /* 0x000fc60003f26270 */
[----:B------:R-:W-:Y:S01]  /*63d0*/  @!P3 IMAD.IADD R205, R205, 0x1, -R5 ;  /* 0x00000001cdcdb824 */ /* 0x000fe200078e0a05 */
[----:B------:R-:W-:Y:S01]  /*63e0*/  ISETP.GE.AND P3, PT, R19, RZ, PT ;  /* 0x000000ff1300720c */ /* 0x000fe20003f66270 */
[----:B------:R-:W-:Y:S01]  /*63f0*/  @!P4 IMAD.MOV R199, RZ, RZ, -R199 ;  /* 0x000000ffffc7c224 */ /* 0x000fe200078e0ac7 */
[----:B------:R-:W-:Y:S01]  /*6400*/  ISETP.GT.U32.AND P4, PT, R5, R207, PT ;  /* 0x000000cf0500720c */ /* 0x000fe20003f84070 */
[----:B------:R-:W-:Y:S02]  /*6410*/  IMAD.MOV R19, RZ, RZ, -R18 ;  /* 0x000000ffff137224 */ /* 0x000fe400078e0a12 */
[----:B------:R-:W-:-:S04]  /*6420*/  IMAD.HI.U32 R18, R2, R6, RZ ;  /* 0x0000000602127227 */ /* 0x000fc800078e00ff */
[--C-:B------:R-:W-:Y:S02]  /*6430*/  @!P6 IMAD.IADD R211, R211, 0x1, -R5.reuse ;  /* 0x00000001d3d3e824 */ /* 0x100fe400078e0a05 */
[----:B------:R-:W-:Y:S02]  /*6440*/  IMAD.MOV R18, RZ, RZ, -R18 ;  /* 0x000000ffff127224 */ /* 0x000fe400078e0a12 */
[----:B------:R-:W-:Y:S01]  /*6450*/  @!P5 IMAD.IADD R209, R209, 0x1, -R5 ;  /* 0x00000001d1d1d824 */ /* 0x000fe200078e0a05 */
[C---:B------:R-:W-:Y:S01]  /*6460*/  ISETP.GT.U32.AND P6, PT, R5.reuse, R211, PT ;  /* 0x000000d30500720c */ /* 0x040fe20003fc4070 */
[C---:B------:R-:W-:Y:S01]  /*6470*/  IMAD R6, R5.reuse, R18, R6 ;  /* 0x0000001205067224 */ /* 0x040fe200078e0206 */
[----:B------:R-:W-:Y:S01]  /*6480*/  ISETP.GE.AND P5, PT, R22, RZ, PT ;  /* 0x000000ff1600720c */ /* 0x000fe20003fa6270 */
[----:B------:R-:W-:Y:S01]  /*6490*/  IMAD R213, R5, R19, R213 ;  /* 0x0000001305d57224 */ /* 0x000fe200078e02d5 */
[----:B------:R-:W-:Y:S01]  /*64a0*/  IABS R19, R14 ;  /* 0x0000000e00137213 */ /* 0x000fe20000000000 */
[----:B------:R-:W-:Y:S01]  /*64b0*/  @!P4 IMAD.IADD R207, R207, 0x1, -R5 ;  /* 0x00000001cfcfc824 */ /* 0x000fe200078e0a05 */
[C---:B------:R-:W-:Y:S01]  /*64c0*/  ISETP.GT.U32.AND P4, PT, R5.reuse, R6, PT ;  /* 0x000000060500720c */ /* 0x040fe20003f84070 */
[----:B------:R-:W-:Y:S01]  /*64d0*/  @!P0 IMAD.MOV R201, RZ, RZ, -R201 ;  /* 0x000000ffffc98224 */ /* 0x000fe200078e0ac9 */
[C---:B------:R-:W-:Y:S01]  /*64e0*/  ISETP.GT.U32.AND P0, PT, R5.reuse, R209, PT ;  /* 0x000000d10500720c */ /* 0x040fe20003f04070 */
[----:B------:R-:W-:Y:S01]  /*64f0*/  @!P2 IMAD.MOV R203, RZ, RZ, -R203 ;  /* 0x000000ffffcba224 */ /* 0x000fe200078e0acb */
[----:B------:R-:W-:Y:S01]  /*6500*/  ISETP.GT.U32.AND P2, PT, R5, R213, PT ;  /* 0x000000d50500720c */ /* 0x000fe20003f44070 */
[----:B------:R-:W-:Y:S01]  /*6510*/  @!P1 IMAD.MOV R207, RZ, RZ, -R207 ;  /* 0x000000ffffcf9224 */ /* 0x000fe200078e0acf */
[----:B------:R-:W-:Y:S01]  /*6520*/  IABS R18, R141 ;  /* 0x0000008d00127213 */ /* 0x000fe20000000000 */
[----:B------:R-:W-:Y:S01]  /*6530*/  @!P6 IMAD.IADD R211, R211, 0x1, -R5 ;  /* 0x00000001d3d3e824 */ /* 0x000fe200078e0a05 */
[----:B------:R-:W-:Y:S01]  /*6540*/  ISETP.GE.AND P6, PT, R15, RZ, PT ;  /* 0x000000ff0f00720c */ /* 0x000fe20003fc6270 */
[----:B------:R-:W-:Y:S01]  /*6550*/  IMAD.HI.U32 R15, R2, R19, RZ ;  /* 0x00000013020f7227 */ /* 0x000fe200078e00ff */
[----:B------:R-:W-:-:S03]  /*6560*/  IABS R22, R124 ;  /* 0x0000007c00167213 */ /* 0x000fc60000000000 */
        /* <DEDUP_REMOVED lines=8> */
[----:B------:R-:W-:Y:S01]  /*65f0*/  @!P5 IMAD.MOV R209, RZ, RZ, -R209 ;  /* 0x000000ffffd1d224 */ /* 0x000fe200078e0ad1 */
[C---:B------:R-:W-:Y:S01]  /*6600*/  ISETP.GT.U32.AND P1, PT, R5.reuse, R213, PT ;  /* 0x000000d50500720c */ /* 0x040fe20003f24070 */
[----:B------:R-:W-:Y:S01]  /*6610*/  IMAD.HI.U32 R14, R2, R219, RZ ;  /* 0x000000db020e7227 */ /* 0x000fe200078e00ff */
[----:B------:R-:W-:-:S03]  /*6620*/  ISETP.GT.U32.AND P5, PT, R5, R217, PT ;  /* 0x000000d90500720c */ /* 0x000fc60003fa4070 */
[----:B------:R-:W-:Y:S02]  /*6630*/  IMAD.MOV R14, RZ, RZ, -R14 ;  /* 0x000000ffff0e7224 */ /* 0x000fe400078e0a0e */
[----:B------:R-:W-:-:S04]  /*6640*/  IMAD.HI.U32 R15, R2, R221, RZ ;  /* 0x000000dd020f7227 */ /* 0x000fc800078e00ff */
[--C-:B------:R-:W-:Y:S01]  /*6650*/  @!P4 IMAD.IADD R6, R6, 0x1, -R5.reuse ;  /* 0x000000010606c824 */ /* 0x100fe200078e0a05 */
[----:B------:R-:W-:Y:S01]  /*6660*/  ISETP.GE.AND P4, PT, R11, RZ, PT ;  /* 0x000000ff0b00720c */ /* 0x000fe20003f86270 */
[--C-:B------:R-:W-:Y:S01]  /*6670*/  @!P1 IMAD.IADD R213, R213, 0x1, -R5.reuse ;  /* 0x00000001d5d59824 */ /* 0x100fe200078e0a05 */
[----:B------:R-:W-:Y:S01]  /*6680*/  ISETP.GE.AND P1, PT, R12, RZ, PT ;  /* 0x000000ff0c00720c */ /* 0x000fe20003f26270 */
[----:B------:R-:W-:Y:S01]  /*6690*/  @!P5 IMAD.IADD R217, R217, 0x1, -R5 ;  /* 0x00000001d9d9d824 */ /* 0x000fe200078e0a05 */
[----:B------:R-:W-:Y:S01]  /*66a0*/  ISETP.GE.AND P5, PT, R10, RZ, PT ;  /* 0x000000ff0a00720c */ /* 0x000fe20003fa6270 */
[C---:B------:R-:W-:Y:S02]  /*66b0*/  IMAD R219, R5.reuse, R14, R219 ;  /* 0x0000000e05db7224 */ /* 0x040fe400078e02db */
[----:B------:R-:W-:Y:S02]  /*66c0*/  IMAD.MOV.U32 R215, RZ, RZ, R6 ;  /* 0x000000ffffd77224 */ /* 0x000fe400078e0006 */
[----:B------:R-:W-:Y:S01]  /*66d0*/  @!P0 IMAD.MOV R213, RZ, RZ, -R213 ;  /* 0x000000ffffd58224 */ /* 0x000fe200078e0ad5 */
[C---:B------:R-:W-:Y:S01]  /*66e0*/  ISETP.GT.U32.AND P0, PT, R5.reuse, R217, PT ;  /* 0x000000d90500720c */ /* 0x040fe20003f04070 */
[----:B------:R-:W-:Y:S01]  /*66f0*/  @!P6 IMAD.MOV R215, RZ, RZ, -R215 ;  /* 0x000000ffffd7e224 */ /* 0x000fe200078e0ad7 */
[----:B------:R-:W-:Y:S01]  /*6700*/  ISETP.GT.U32.AND P6, PT, R5, R219, PT ;  /* 0x000000db0500720c */ /* 0x000fe20003fc4070 */
[----:B------:R-:W-:-:S04]  /*6710*/  IMAD.HI.U32 R10, R2, R223, RZ ;  /* 0x000000df020a7227 */ /* 0x000fc800078e00ff */
[----:B------:R-:W-:Y:S02]  /*6720*/  IMAD.MOV R15, RZ, RZ, -R15 ;  /* 0x000000ffff0f7224 */ /* 0x000fe400078e0a0f */
[----:B------:R-:W-:Y:S02]  /*6730*/  IMAD.MOV R10, RZ, RZ, -R10 ;  /* 0x000000ffff0a7224 */ /* 0x000fe400078e0a0a */
[C---:B------:R-:W-:Y:S02]  /*6740*/  IMAD R221, R5.reuse, R15, R221 ;  /* 0x0000000f05dd7224 */ /* 0x040fe400078e02dd */
[----:B------:R-:W-:Y:S02]  /*6750*/  IMAD R223, R5, R10, R223 ;  /* 0x0000000a05df7224 */ /* 0x000fe400078e02df */
[--C-:B------:R-:W-:Y:S01]  /*6760*/  @!P0 IMAD.IADD R217, R217, 0x1, -R5.reuse ;  /* 0x00000001d9d98824 */ /* 0x100fe200078e0a05 */
[----:B------:R-:W-:Y:S01]  /*6770*/  ISETP.GT.U32.AND P0, PT, R5, R221, PT ;  /* 0x000000dd0500720c */ /* 0x000fe20003f04070 */
[----:B------:R-:W-:Y:S01]  /*6780*/  @!P6 IMAD.IADD R219, R219, 0x1, -R5 ;  /* 0x00000001dbdbe824 */ /* 0x000fe200078e0a05 */
[----:B------:R-:W-:Y:S01]  /*6790*/  ISETP.GT.U32.AND P6, PT, R5, R223, PT ;  /* 0x000000df0500720c */ /* 0x000fe20003fc4070 */
[----:B------:R-:W-:Y:S01]  /*67a0*/  @!P3 IMAD.MOV R205, RZ, RZ, -R205 ;  /* 0x000000ffffcdb224 */ /* 0x000fe200078e0acd */
[----:B------:R-:W-:Y:S01]  /*67b0*/  ISETP.GE.AND P3, PT, R17, RZ, PT ;  /* 0x000000ff1100720c */ /* 0x000fe20003f66270 */
[----:B------:R-:W-:-:S04]  /*67c0*/  IMAD.HI.U32 R6, R2, R225, RZ ;  /* 0x000000e102067227 */ /* 0x000fc800078e00ff */
[----:B------:R-:W-:Y:S02]  /*67d0*/  IMAD.MOV R6, RZ, RZ, -R6 ;  /* 0x000000ffff067224 */ /* 0x000fe400078e0a06 */
[----:B------:R-:W-:-:S04]  /*67e0*/  IMAD.HI.U32 R11, R2, R227, RZ ;  /* 0x000000e3020b7227 */ /* 0x000fc800078e00ff */
[--C-:B------:R-:W-:Y:S01]  /*67f0*/  @!P0 IMAD.IADD R221, R221, 0x1, -R5.reuse ;  /* 0x00000001dddd8824 */ /* 0x100fe200078e0a05 */
[----:B------:R-:W-:Y:S01]  /*6800*/  ISETP.GT.U32.AND P0, PT, R5, R219, PT ;  /* 0x000000db0500720c */ /* 0x000fe20003f04070 */
[----:B------:R-:W-:Y:S02]  /*6810*/  @!P6 IMAD.IADD R223, R223, 0x1, -R5 ;  /* 0x00000001dfdfe824 */ /* 0x000fe400078e0a05 */
[----:B------:R-:W-:Y:S01]  /*6820*/  @!P3 IMAD.MOV R211, RZ, RZ, -R211 ;  /* 0x000000ffffd3b224 */ /* 0x000fe200078e0ad3 */
[----:B------:R-:W-:Y:S01]  /*6830*/  ISETP.GE.AND P3, PT, R13, RZ, PT ;  /* 0x000000ff0d00720c */ /* 0x000fe20003f66270 */
[C---:B------:R-:W-:Y:S01]  /*6840*/  IMAD R225, R5.reuse, R6, R225 ;  /* 0x0000000605e17224 */ /* 0x040fe200078e02e1 */
[----:B------:R-:W-:Y:S01]  /*6850*/  ISETP.GT.U32.AND P6, PT, R5, R223, PT ;  /* 0x000000df0500720c */ /* 0x000fe20003fc4070 */
[----:B------:R-:W-:-:S04]  /*6860*/  IMAD.HI.U32 R6, R2, R231, RZ ;  /* 0x000000e702067227 */ /* 0x000fc800078e00ff */
[----:B------:R-:W-:Y:S01]  /*6870*/  @!P2 IMAD.MOV R217, RZ, RZ, -R217 ;  /* 0x000000ffffd9a224 */ /* 0x000fe200078e0ad9 */
[----:B------:R-:W-:Y:S01]  /*6880*/  ISETP.GT.U32.AND P2, PT, R5, R221, PT ;  /* 0x000000dd0500720c */ /* 0x000fe20003f44070 */
[----:B------:R-:W-:-:S04]  /*6890*/  IMAD.HI.U32 R10, R2, R229, RZ ;  /* 0x000000e5020a7227 */ /* 0x000fc800078e00ff */
[----:B------:R-:W-:Y:S02]  /*68a0*/  IMAD.MOV R11, RZ, RZ, -R11 ;  /* 0x000000ffff0b7224 */ /* 0x000fe400078e0a0b */
[----:B------:R-:W-:Y:S02]  /*68b0*/  IMAD.MOV R6, RZ, RZ, -R6 ;  /* 0x000000ffff067224 */ /* 0x000fe400078e0a06 */
[----:B------:R-:W-:Y:S02]  /*68c0*/  IMAD.MOV R10, RZ, RZ, -R10 ;  /* 0x000000ffff0a7224 */ /* 0x000fe400078e0a0a */
[----:B------:R-:W-:Y:S02]  /*68d0*/  IMAD R227, R5, R11, R227 ;  /* 0x0000000b05e37224 */ /* 0x000fe400078e02e3 */
[----:B------:R-:W-:Y:S01]  /*68e0*/  @!P0 IMAD.IADD R219, R219, 0x1, -R5 ;  /* 0x00000001dbdb8824 */ /* 0x000fe200078e0a05 */
[C---:B------:R-:W-:Y:S01]  /*68f0*/  ISETP.GT.U32.AND P0, PT, R5.reuse, R225, PT ;  /* 0x000000e10500720c */ /* 0x040fe20003f04070 */
[----:B------:R-:W-:-:S02]  /*6900*/  IMAD R231, R5, R6, R231 ;  /* 0x0000000605e77224 */ /* 0x000fc400078e02e7 */
[C---:B------:R-:W-:Y:S02]  /*6910*/  IMAD R229, R5.reuse, R10, R229 ;  /* 0x0000000a05e57224 */ /* 0x040fe400078e02e5 */
[----:B------:R-:W-:Y:S01]  /*6920*/  @!P3 IMAD.MOV R219, RZ, RZ, -R219 ;  /* 0x000000ffffdbb224 */ /* 0x000fe200078e0adb */
[----:B------:R-:W-:Y:S01]  /*6930*/  ISETP.GT.U32.AND P3, PT, R5, R227, PT ;  /* 0x000000e30500720c */ /* 0x000fe20003f64070 */
[----:B------:R-:W-:Y:S01]  /*6940*/  @!P6 IMAD.IADD R223, R223, 0x1, -R5 ;  /* 0x00000001dfdfe824 */ /* 0x000fe200078e0a05 */
[----:B------:R-:W-:Y:S01]  /*6950*/  ISETP.GT.U32.AND P6, PT, R5, R231, PT ;  /* 0x000000e70500720c */ /* 0x000fe20003fc4070 */
[----:B------:R-:W-:-:S04]  /*6960*/  IMAD.HI.U32 R11, R2, R233, RZ ;  /* 0x000000e9020b7227 */ /* 0x000fc800078e00ff */
[----:B------:R-:W-:Y:S01]  /*6970*/  @!P2 IMAD.IADD R221, R221, 0x1, -R5 ;  /* 0x00000001dddda824 */ /* 0x000fe200078e0a05 */
[----:B------:R-:W-:Y:S01]  /*6980*/  ISETP.GT.U32.AND P2, PT, R5, R229, PT ;  /* 0x000000e50500720c */ /* 0x000fe20003f44070 */
[----:B------:R-:W-:Y:S02]  /*6990*/  IMAD.MOV R11, RZ, RZ, -R11 ;  /* 0x000000ffff0b7224 */ /* 0x000fe400078e0a0b */
[----:B------:R-:W-:Y:S01]  /*69a0*/  @!P0 IMAD.IADD R225, R225, 0x1, -R5 ;  /* 0x00000001e1e18824 */ /* 0x000fe200078e0a05 */
[----:B------:R-:W-:Y:S01]  /*69b0*/  ISETP.GE.AND P0, PT, R9, RZ, PT ;  /* 0x000000ff0900720c */ /* 0x000fe20003f06270 */
[----:B------:R-:W-:Y:S02]  /*69c0*/  IMAD R233, R5, R11, R233 ;  /* 0x0000000b05e97224 */ /* 0x000fe400078e02e9 */
[--C-:B------:R-:W-:Y:S01]  /*69d0*/  @!P3 IMAD.IADD R227, R227, 0x1, -R5.reuse ;  /* 0x00000001e3e3b824 */ /* 0x100fe200078e0a05 */
[----:B------:R-:W-:Y:S01]  /*69e0*/  ISETP.GT.U32.AND P3, PT, R5, R225, PT ;  /* 0x000000e10500720c */ /* 0x000fe20003f64070 */
[----:B------:R-:W-:-:S02]  /*69f0*/  @!P6 IMAD.IADD R231, R231, 0x1, -R5 ;  /* 0x00000001e7e7e824 */ /* 0x000fc400078e0a05 */
[----:B------:R-:W-:Y:S01]  /*6a00*/  @!P4 IMAD.MOV R223, RZ, RZ, -R223 ;  /* 0x000000ffffdfc224 */ /* 0x000fe200078e0adf */
[----:B------:R-:W-:Y:S01]  /*6a10*/  ISETP.GT.U32.AND P4, PT, R5, R233, PT ;  /* 0x000000e90500720c */ /* 0x000fe20003f84070 */
[----:B------:R-:W-:Y:S01]  /*6a20*/  @!P2 IMAD.IADD R229, R229, 0x1, -R5 ;  /* 0x00000001e5e5a824 */ /* 0x000fe200078e0a05 */
[----:B------:R-:W-:Y:S01]  /*6a30*/  ISETP.GT.U32.AND P2, PT, R5, R227, PT ;  /* 0x000000e30500720c */ /* 0x000fe20003f44070 */
[----:B------:R-:W-:-:S03]  /*6a40*/  IMAD.HI.U32 R10, R2, R235, RZ ;  /* 0x000000eb020a7227 */ /* 0x000fc600078e00ff */
        /* <DEDUP_REMOVED lines=9> */
[--C-:B------:R-:W-:Y:S01]  /*6ae0*/  @!P4 IMAD.IADD R233, R233, 0x1, -R5.reuse ;  /* 0x00000001e9e9c824 */ /* 0x100fe200078e0a05 */
[----:B------:R-:W-:Y:S01]  /*6af0*/  ISETP.GE.AND P4, PT, R143, RZ, PT ;  /* 0x000000ff8f00720c */ /* 0x000fe20003f86270 */
[----:B------:R-:W-:Y:S01]  /*6b00*/  @!P2 IMAD.IADD R227, R227, 0x1, -R5 ;  /* 0x00000001e3e3a824 */ /* 0x000fe200078e0a05 */
[----:B------:R-:W-:Y:S01]  /*6b10*/  ISETP.GE.AND P2, PT, R3, RZ, PT ;  /* 0x000000ff0300720c */ /* 0x000fe20003f46270 */
[----:B------:R-:W-:-:S02]  /*6b20*/  IMAD R237, R5, R6, R237 ;  /* 0x0000000605ed7224 */ /* 0x000fc400078e02ed */
[----:B------:R-:W-:-:S04]  /*6b30*/  IMAD.HI.U32 R3, R2, R239, RZ ;  /* 0x000000ef02037227 */ /* 0x000fc800078e00ff */
[----:B------:R-:W-:Y:S01]  /*6b40*/  @!P1 IMAD.IADD R231, R231, 0x1, -R5 ;  /* 0x00000001e7e79824 */ /* 0x000fe200078e0a05 */
[----:B------:R-:W-:Y:S01]  /*6b50*/  ISETP.GE.AND P1, PT, R0, RZ, PT ;  /* 0x000000ff0000720c */ /* 0x000fe20003f26270 */
[----:B------:R-:W-:Y:S01]  /*6b60*/  @!P5 IMAD.MOV R225, RZ, RZ, -R225 ;  /* 0x000000ffffe1d224 */ /* 0x000fe200078e0ae1 */
[----:B------:R-:W-:Y:S01]  /*6b70*/  ISETP.GT.U32.AND P5, PT, R5, R233, PT ;  /* 0x000000e90500720c */ /* 0x000fe20003fa4070 */
[----:B------:R-:W-:-:S04]  /*6b80*/  IMAD.HI.U32 R0, R2, R241, RZ ;  /* 0x000000f102007227 */ /* 0x000fc800078e00ff */
[----:B------:R-:W-:Y:S01]  /*6b90*/  @!P6 IMAD.IADD R229, R229, 0x1, -R5 ;  /* 0x00000001e5e5e824 */ /* 0x000fe200078e0a05 */
[C---:B------:R-:W-:Y:S01]  /*6ba0*/  ISETP.GT.U32.AND P6, PT, R5.reuse, R237, PT ;  /* 0x000000ed0500720c */ /* 0x040fe20003fc4070 */
[----:B------:R-:W-:Y:S02]  /*6bb0*/  IMAD.MOV R3, RZ, RZ, -R3 ;  /* 0x000000ffff037224 */ /* 0x000fe400078e0a03 */
[----:B------:R-:W-:Y:S02]  /*6bc0*/  IMAD.MOV R0, RZ, RZ, -R0 ;  /* 0x000000ffff007224 */ /* 0x000fe400078e0a00 */
[C---:B------:R-:W-:Y:S02]  /*6bd0*/  IMAD R239, R5.reuse, R3, R239 ;  /* 0x0000000305ef7224 */ /* 0x040fe400078e02ef */
[----:B------:R-:W-:Y:S02]  /*6be0*/  IMAD R241, R5, R0, R241 ;  /* 0x0000000005f17224 */ /* 0x000fe400078e02f1 */
[----:B------:R-:W-:Y:S01]  /*6bf0*/  @!P3 IMAD.IADD R235, R235, 0x1, -R5 ;  /* 0x00000001ebebb824 */ /* 0x000fe200078e0a05 */
[----:B------:R-:W-:Y:S01]  /*6c00*/  ISETP.GE.AND P3, PT, R149, RZ, PT ;  /* 0x000000ff9500720c */ /* 0x000fe20003f66270 */
[----:B------:R-:W-:Y:S01]  /*6c10*/  @!P2 IMAD.MOV R229, RZ, RZ, -R229 ;  /* 0x000000ffffe5a224 */ /* 0x000fe200078e0ae5 */
[----:B------:R-:W-:Y:S01]  /*6c20*/  ISETP.GT.U32.AND P2, PT, R5, R239, PT ;  /* 0x000000ef0500720c */ /* 0x000fe20003f44070 */
[----:B------:R-:W-:-:S02]  /*6c30*/  VIADD R149, R4, 0x84 ;  /* 0x0000008404957836 */ /* 0x000fc40000000000 */
[----:B------:R-:W-:Y:S01]  /*6c40*/  @!P5 IMAD.IADD R233, R233, 0x1, -R5 ;  /* 0x00000001e9e9d824 */ /* 0x000fe200078e0a05 */
[----:B------:R-:W-:Y:S01]  /*6c50*/  ISETP.GT.U32.AND P5, PT, R5, R241, PT ;  /* 0x000000f10500720c */ /* 0x000fe20003fa4070 */
[----:B------:R-:W-:Y:S01]  /*6c60*/  @!P1 IMAD.MOV R231, RZ, RZ, -R231 ;  /* 0x000000ffffe79224 */ /* 0x000fe200078e0ae7 */
[----:B------:R-:W-:Y:S01]  /*6c70*/  ISETP.GE.AND P1, PT, R151, RZ, PT ;  /* 0x000000ff9700720c */ /* 0x000fe20003f26270 */
[----:B------:R-:W-:Y:S01]  /*6c80*/  @!P6 IMAD.IADD R237, R237, 0x1, -R5 ;  /* 0x00000001edede824 */ /* 0x000fe200078e0a05 */
[----:B------:R-:W-:Y:S01]  /*6c90*/  IABS R243, R149 ;  /* 0x0000009500f37213 */ /* 0x000fe20000000000 */
[----:B------:R-:W-:Y:S02]  /*6ca0*/  VIADD R151, R4, 0x83 ;  /* 0x0000008304977836 */ /* 0x000fe40000000000 */
[----:B------:R-:W-:Y:S01]  /*6cb0*/  @!P0 IMAD.MOV R227, RZ, RZ, -R227 ;  /* 0x000000ffffe38224 */ /* 0x000fe200078e0ae3 */
[C---:B------:R-:W-:Y:S01]  /*6cc0*/  ISETP.GT.U32.AND P0, PT, R5.reuse, R235, PT ;  /* 0x000000eb0500720c */ /* 0x040fe20003f04070 */
[----:B------:R-:W-:Y:S01]  /*6cd0*/  IMAD.HI.U32 R0, R2, R243, RZ ;  /* 0x000000f302007227 */ /* 0x000fe200078e00ff */
[----:B------:R-:W-:-:S02]  /*6ce0*/  ISETP.GT.U32.AND P6, PT, R5, R237, PT ;  /* 0x000000ed0500720c */ /* 0x000fc40003fc4070 */
[----:B------:R-:W-:Y:S01]  /*6cf0*/  IABS R245, R151 ;  /* 0x0000009700f57213 */ /* 0x000fe20000000000 */
[----:B------:R-:W-:Y:S01]  /*6d00*/  @!P2 IMAD.IADD R239, R239, 0x1, -R5 ;  /* 0x00000001efefa824 */ /* 0x000fe200078e0a05 */
[----:B------:R-:W-:Y:S01]  /*6d10*/  ISETP.GE.AND P2, PT, R149, RZ, PT ;  /* 0x000000ff9500720c */ /* 0x000fe20003f46270 */
[----:B------:R-:W-:Y:S02]  /*6d20*/  IMAD.MOV R3, RZ, RZ, -R0 ;  /* 0x000000ffff037224 */ /* 0x000fe400078e0a00 */
[----:B------:R-:W-:-:S04]  /*6d30*/  IMAD.HI.U32 R0, R2, R245, RZ ;  /* 0x000000f502007227 */ /* 0x000fc800078e00ff */
[----:B------:R-:W-:Y:S01]  /*6d40*/  @!P5 IMAD.IADD R241, R241, 0x1, -R5 ;  /* 0x00000001f1f1d824 */ /* 0x000fe200078e0a05 */
[C---:B------:R-:W-:Y:S01]  /*6d50*/  ISETP.GT.U32.AND P5, PT, R5.reuse, R239, PT ;  /* 0x000000ef0500720c */ /* 0x040fe20003fa4070 */
[----:B------:R-:W-:Y:S02]  /*6d60*/  VIADD R149, R4, 0x82 ;  /* 0x0000008204957836 */ /* 0x000fe40000000000 */
[C---:B------:R-:W-:Y:S02]  /*6d70*/  IMAD R243, R5.reuse, R3, R243 ;  /* 0x0000000305f37224 */ /* 0x040fe400078e02f3 */
[----:B------:R-:W-:Y:S01]  /*6d80*/  @!P4 IMAD.MOV R233, RZ, RZ, -R233 ;  /* 0x000000ffffe9c224 */ /* 0x000fe200078e0ae9 */
[----:B------:R-:W-:Y:S01]  /*6d90*/  ISETP.GT.U32.AND P4, PT, R5, R241, PT ;  /* 0x000000f10500720c */ /* 0x000fe20003f84070 */
[----:B------:R-:W-:Y:S01]  /*6da0*/  IMAD.MOV R3, RZ, RZ, -R0 ;  /* 0x000000ffff037224 */ /* 0x000fe200078e0a00 */
[----:B------:R-:W-:Y:S01]  /*6db0*/  IABS R0, R149 ;  /* 0x0000009500007213 */ /* 0x000fe20000000000 */
[--C-:B------:R-:W-:Y:S01]  /*6dc0*/  @!P0 IMAD.IADD R235, R235, 0x1, -R5.reuse ;  /* 0x00000001ebeb8824 */ /* 0x100fe200078e0a05 */
[----:B------:R-:W-:Y:S01]  /*6dd0*/  ISETP.GE.AND P0, PT, R145, RZ, PT ;  /* 0x000000ff9100720c */ /* 0x000fe20003f06270 */
[----:B------:R-:W-:Y:S01]  /*6de0*/  @!P6 IMAD.IADD R237, R237, 0x1, -R5 ;  /* 0x00000001edede824 */ /* 0x000fe200078e0a05 */
[----:B------:R-:W-:Y:S01]  /*6df0*/  ISETP.GE.AND P6, PT, R147, RZ, PT ;  /* 0x000000ff9300720c */ /* 0x000fe20003fc6270 */
[----:B------:R-:W-:-:S02]  /*6e00*/  IMAD R245, R5, R3, R245 ;  /* 0x0000000305f57224 */ /* 0x000fc400078e02f5 */
[----:B------:R-:W-:-:S04]  /*6e10*/  IMAD.HI.U32 R3, R2, R0, RZ ;  /* 0x0000000002037227 */ /* 0x000fc800078e00ff */
[----:B------:R-:W-:Y:S01]  /*6e20*/  @!P3 IMAD.MOV R235, RZ, RZ, -R235 ;  /* 0x000000ffffebb224 */ /* 0x000fe200078e0aeb */
[----:B------:R-:W-:Y:S01]  /*6e30*/  ISETP.GT.U32.AND P3, PT, R5, R243, PT ;  /* 0x000000f30500720c */ /* 0x000fe20003f64070 */
[----:B------:R-:W-:Y:S02]  /*6e40*/  IMAD.MOV R3, RZ, RZ, -R3 ;  /* 0x000000ffff037224 */ /* 0x000fe400078e0a03 */
[--C-:B------:R-:W-:Y:S01]  /*6e50*/  @!P4 IMAD.IADD R241, R241, 0x1, -R5.reuse ;  /* 0x00000001f1f1c824 */ /* 0x100fe200078e0a05 */
[----:B------:R-:W-:Y:S01]  /*6e60*/  ISETP.GE.AND P4, PT, R149, RZ, PT ;  /* 0x000000ff9500720c */ /* 0x000fe20003f86270 */
[----:B------:R-:W-:Y:S02]  /*6e70*/  IMAD R247, R5, R3, R0 ;  /* 0x0000000305f77224 */ /* 0x000fe400078e0200 */
[----:B------:R-:W-:Y:S01]  /*6e80*/  @!P5 IMAD.IADD R239, R239, 0x1, -R5 ;  /* 0x00000001efefd824 */ /* 0x000fe200078e0a05 */
[C---:B------:R-:W-:Y:S01]  /*6e90*/  ISETP.GT.U32.AND P5, PT, R5.reuse, R245, PT ;  /* 0x000000f50500720c */ /* 0x040fe20003fa4070 */
[----:B------:R-:W-:Y:S01]  /*6ea0*/  @!P6 IMAD.MOV R241, RZ, RZ, -R241 ;  /* 0x000000fffff1e224 */ /* 0x000fe200078e0af1 */
[----:B------:R-:W-:Y:S01]  /*6eb0*/  ISETP.GT.U32.AND P6, PT, R5, R247, PT ;  /* 0x000000f70500720c */ /* 0x000fe20003fc4070 */
[----:B------:R-:W-:Y:S01]  /*6ec0*/  @!P1 IMAD.MOV R237, RZ, RZ, -R237 ;  /* 0x000000ffffed9224 */ /* 0x000fe200078e0aed */
[----:B------:R-:W-:Y:S01]  /*6ed0*/  ISETP.GE.AND P1, PT, R151, RZ, PT ;  /* 0x000000ff9700720c */ /* 0x000fe20003f26270 */
[----:B------:R-:W-:-:S02]  /*6ee0*/  @!P3 IMAD.IADD R243, R243, 0x1, -R5 ;  /* 0x00000001f3f3b824 */ /* 0x000fc400078e0a05 */
[C---:B------:R-:W-:Y:S02]  /*6ef0*/  VIADD R151, R4.reuse, 0x81 ;  /* 0x0000008104977836 */ /* 0x040fe40000000000 */
[----:B------:R-:W-:Y:S01]  /*6f00*/  @!P0 IMAD.MOV R239, RZ, RZ, -R239 ;  /* 0x000000ffffef8224 */ /* 0x000fe200078e0aef */
[----:B------:R-:W-:Y:S01]  /*6f10*/  ISETP.GT.U32.AND P0, PT, R5, R243, PT ;  /* 0x000000f30500720c */ /* 0x000fe20003f04070 */
[C---:B------:R-:W-:Y:S01]  /*6f20*/  VIADD R149, R4.reuse, 0x80 ;  /* 0x0000008004957836 */ /* 0x040fe20000000000 */
[----:B------:R-:W-:Y:S01]  /*6f30*/  IABS R249, R151 ;  /* 0x0000009700f97213 */ /* 0x000fe20000000000 */
[--C-:B------:R-:W-:Y:S01]  /*6f40*/  @!P5 IMAD.IADD R245, R245, 0x1, -R5.reuse ;  /* 0x00000001f5f5d824 */ /* 0x100fe200078e0a05 */
[----:B------:R-:W-:Y:S01]  /*6f50*/  ISETP.GE.AND P3, PT, R151, RZ, PT ;  /* 0x000000ff9700720c */ /* 0x000fe20003f66270 */
[----:B------:R-:W-:Y:S01]  /*6f60*/  @!P6 IMAD.IADD R247, R247, 0x1, -R5 ;  /* 0x00000001f7f7e824 */ /* 0x000fe200078e0a05 */
[----:B------:R-:W-:Y:S01]  /*6f70*/  IABS R251, R149 ;  /* 0x0000009500fb7213 */ /* 0x000fe20000000000 */
[----:B------:R-:W-:Y:S01]  /*6f80*/  VIADD R151, R4, 0x7f ;  /* 0x0000007f04977836 */ /* 0x000fe20000000000 */
[C---:B------:R-:W-:Y:S01]  /*6f90*/  ISETP.GT.U32.AND P5, PT, R5.reuse, R245, PT ;  /* 0x000000f50500720c */ /* 0x040fe20003fa4070 */
[----:B------:R-:W-:Y:S01]  /*6fa0*/  IMAD.HI.U32 R3, R2, R249, RZ ;  /* 0x000000f902037227 */ /* 0x000fe200078e00ff */
[----:B------:R-:W-:-:S02]  /*6fb0*/  ISETP.GT.U32.AND P6, PT, R5, R247, PT ;  /* 0x000000f70500720c */ /* 0x000fc40003fc4070 */
[----:B------:R-:W-:Y:S01]  /*6fc0*/  IABS R230, R151 ;  /* 0x0000009700e67213 */ /* 0x000fe20000000000 */
[----:B------:R-:W-:-:S04]  /*6fd0*/  IMAD.HI.U32 R0, R2, R251, RZ ;  /* 0x000000fb02007227 */ /* 0x000fc800078e00ff */
[----:B------:R-:W-:Y:S02]  /*6fe0*/  IMAD.MOV R3, RZ, RZ, -R3 ;  /* 0x000000ffff037224 */ /* 0x000fe400078e0a03 */
[----:B------:R-:W-:Y:S01]  /*6ff0*/  @!P0 IMAD.IADD R243, R243, 0x1, -R5 ;  /* 0x00000001f3f38824 */ /* 0x000fe200078e0a05 */
[----:B------:R-:W-:Y:S01]  /*7000*/  ISETP.GE.AND P0, PT, R149, RZ, PT ;  /* 0x000000ff9500720c */ /* 0x000fe20003f06270 */
[----:B------:R-:W-:Y:S02]  /*7010*/  IMAD.MOV R0, RZ, RZ, -R0 ;  /* 0x000000ffff007224 */ /* 0x000fe400078e0a00 */
[----:B------:R-:W-:Y:S02]  /*7020*/  VIADD R149, R4, 0x7e ;  /* 0x0000007e04957836 */ /* 0x000fe40000000000 */
[----:B------:R-:W-:Y:S02]  /*7030*/  IMAD R249, R5, R3, R249 ;  /* 0x0000000305f97224 */ /* 0x000fe400078e02f9 */
[----:B------:R-:W-:Y:S01]  /*7040*/  IMAD.HI.U32 R3, R2, R230, RZ ;  /* 0x000000e602037227 */ /* 0x000fe200078e00ff */
[----:B------:R-:W-:-:S03]  /*7050*/  IABS R6, R149 ;  /* 0x0000009500067213 */ /* 0x000fc60000000000 */
[----:B------:R-:W-:Y:S02]  /*7060*/  IMAD R251, R5, R0, R251 ;  /* 0x0000000005fb7224 */ /* 0x000fe400078e02fb */
[----:B------:R-:W-:Y:S02]  /*7070*/  IMAD.MOV R3, RZ, RZ, -R3 ;  /* 0x000000ffff037224 */ /* 0x000fe400078e0a03 */
[--C-:B------:R-:W-:Y:S01]  /*7080*/  @!P5 IMAD.IADD R245, R245, 0x1, -R5.reuse ;  /* 0x00000001f5f5d824 */ /* 0x100fe200078e0a05 */
[----:B------:R-:W-:Y:S01]  /*7090*/  ISETP.GT.U32.AND P5, PT, R5, R249, PT ;  /* 0x000000f90500720c */ /* 0x000fe20003fa4070 */
[----:B------:R-:W-:Y:S01]  /*70a0*/  @!P6 IMAD.IADD R247, R247, 0x1, -R5 ;  /* 0x00000001f7f7e824 */ /* 0x000fe200078e0a05 */
[C---:B------:R-:W-:Y:S01]  /*70b0*/  ISETP.GT.U32.AND P6, PT, R5.reuse, R251, PT ;  /* 0x000000fb0500720c */ /* 0x040fe20003fc4070 */
[----:B------:R-:W-:Y:S02]  /*70c0*/  IMAD R230, R5, R3, R230 ;  /* 0x0000000305e67224 */ /* 0x000fe400078e02e6 */
[----:B------:R-:W-:-:S04]  /*70d0*/  IMAD.HI.U32 R0, R2, R6, RZ ;  /* 0x0000000602007227 */ /* 0x000fc800078e00ff */
[----:B------:R-:W-:Y:S01]  /*70e0*/  @!P2 IMAD.MOV R243, RZ, RZ, -R243 ;  /* 0x000000fffff3a224 */ /* 0x000fe200078e0af3 */
[----:B------:R-:W-:Y:S01]  /*70f0*/  ISETP.GE.AND P2, PT, R151, RZ, PT ;  /* 0x000000ff9700720c */ /* 0x000fe20003f46270 */
[----:B------:R-:W-:Y:S02]  /*7100*/  IMAD.MOV R0, RZ, RZ, -R0 ;  /* 0x000000ffff007224 */ /* 0x000fe400078e0a00 */
[----:B------:R-:W-:Y:S01]  /*7110*/  @!P4 IMAD.MOV R247, RZ, RZ, -R247 ;  /* 0x000000fffff7c224 */ /* 0x000fe200078e0af7 */
[C---:B------:R-:W-:Y:S01]  /*7120*/  ISETP.GT.U32.AND P4, PT, R5.reuse, R230, PT ;  /* 0x000000e60500720c */ /* 0x040fe20003f84070 */
[C---:B------:R-:W-:Y:S02]  /*7130*/  VIADD R151, R4.reuse, 0x7d ;  /* 0x0000007d04977836 */ /* 0x040fe40000000000 */
[----:B------:R-:W-:Y:S02]  /*7140*/  IMAD R6, R5, R0, R6 ;  /* 0x0000000005067224 */ /* 0x000fe400078e0206 */
[--C-:B------:R-:W-:Y:S01]  /*7150*/  @!P5 IMAD.IADD R249, R249, 0x1, -R5.reuse ;  /* 0x00000001f9f9d824 */ /* 0x100fe200078e0a05 */
[----:B------:R-:W-:Y:S01]  /*7160*/  IABS R10, R151 ;  /* 0x00000097000a7213 */ /* 0x000fe20000000000 */
[----:B------:R-:W-:Y:S01]  /*7170*/  @!P6 IMAD.IADD R251, R251, 0x1, -R5 ;  /* 0x00000001fbfbe824 */ /* 0x000fe200078e0a05 */
[C---:B------:R-:W-:Y:S01]  /*7180*/  ISETP.GT.U32.AND P6, PT, R5.reuse, R6, PT ;  /* 0x000000060500720c */ /* 0x040fe20003fc4070 */
[----:B------:R-:W-:Y:S01]  /*7190*/  VIADD R145, R4, 0x7c ;  /* 0x0000007c04917836 */ /* 0x000fe20000000000 */
[----:B------:R-:W-:Y:S01]  /*71a0*/  ISETP.GT.U32.AND P5, PT, R5, R249, PT ;  /* 0x000000f90500720c */ /* 0x000fe20003fa4070 */
[----:B------:R-:W-:-:S03]  /*71b0*/  IMAD.HI.U32 R3, R2, R10, RZ ;  /* 0x0000000a02037227 */ /* 0x000fc600078e00ff */
[----:B------:R-:W-:Y:S01]  /*71c0*/  IABS R12, R145 ;  /* 0x00000091000c7213 */ /* 0x000fe20000000000 */
[----:B------:R-:W-:Y:S01]  /*71d0*/  @!P1 IMAD.MOV R245, RZ, RZ, -R245 ;  /* 0x000000fffff59224 */ /* 0x000fe200078e0af5 */
[----:B------:R-:W-:Y:S01]  /*71e0*/  ISETP.GE.AND P1, PT, R149, RZ, PT ;  /* 0x000000ff9500720c */ /* 0x000fe20003f26270 */
[----:B------:R-:W-:Y:S02]  /*71f0*/  VIADD R149, R4, 0x7b ;  /* 0x0000007b04957836 */ /* 0x000fe40000000000 */
[----:B------:R-:W-:Y:S01]  /*7200*/  @!P4 IMAD.IADD R230, R230, 0x1, -R5 ;  /* 0x00000001e6e6c824 */ /* 0x000fe200078e0a05 */
[C---:B------:R-:W-:Y:S01]  /*7210*/  ISETP.GT.U32.AND P4, PT, R5.reuse, R251, PT ;  /* 0x000000fb0500720c */ /* 0x040fe20003f84070 */
[----:B------:R-:W-:Y:S01]  /*7220*/  IMAD.MOV R3, RZ, RZ, -R3 ;  /* 0x000000ffff037224 */ /* 0x000fe200078e0a03 */
[----:B------:R-:W-:Y:S01]  /*7230*/  IABS R14, R149 ;  /* 0x00000095000e7213 */ /* 0x000fe20000000000 */
[----:B------:R-:W-:Y:S01]  /*7240*/  @!P6 IMAD.IADD R6, R6, 0x1, -R5 ;  /* 0x000000010606e824 */ /* 0x000fe200078e0a05 */
[C---:B------:R-:W-:Y:S01]  /*7250*/  ISETP.GT.U32.AND P6, PT, R5.reuse, R230, PT ;  /* 0x000000e60500720c */ /* 0x040fe20003fc4070 */
[----:B------:R-:W-:-:S02]  /*7260*/  IMAD R10, R5, R3, R10 ;  /* 0x00000003050a7224 */ /* 0x000fc400078e020a */
[----:B------:R-:W-:-:S04]  /*7270*/  IMAD.HI.U32 R3, R2, R12, RZ ;  /* 0x0000000c02037227 */ /* 0x000fc800078e00ff */
[----:B------:R-:W-:-:S04]  /*7280*/  IMAD.HI.U32 R0, R2, R14, RZ ;  /* 0x0000000e02007227 */ /* 0x000fc800078e00ff */
[----:B------:R-:W-:Y:S02]  /*7290*/  IMAD.MOV R3, RZ, RZ, -R3 ;  /* 0x000000ffff037224 */ /* 0x000fe400078e0a03 */
[--C-:B------:R-:W-:Y:S01]  /*72a0*/  @!P5 IMAD.IADD R249, R249, 0x1, -R5.reuse ;  /* 0x00000001f9f9d824 */ /* 0x100fe200078e0a05 */
[----:B------:R-:W-:Y:S01]  /*72b0*/  ISETP.GE.AND P5, PT, R151, RZ, PT ;  /* 0x000000ff9700720c */ /* 0x000fe20003fa6270 */
[----:B------:R-:W-:Y:S02]  /*72c0*/  VIADD R151, R4, 0x7a ;  /* 0x0000007a04977836 */ /* 0x000fe40000000000 */
[----:B------:R-:W-:Y:S02]  /*72d0*/  IMAD.MOV R0, RZ, RZ, -R0 ;  /* 0x000000ffff007224 */ /* 0x000fe400078e0a00 */
[----:B------:R-:W-:Y:S01]  /*72e0*/  IMAD R12, R5, R3, R12 ;  /* 0x00000003050c7224 */ /* 0x000fe200078e020c */
[----:B------:R-:W-:Y:S01]  /*72f0*/  IABS R16, R151 ;  /* 0x0000009700107213 */ /* 0x000fe20000000000 */
[----:B------:R-:W-:Y:S01]  /*7300*/  @!P4 IMAD.IADD R251, R251, 0x1, -R5 ;  /* 0x00000001fbfbc824 */ /* 0x000fe200078e0a05 */
[C---:B------:R-:W-:Y:S01]  /*7310*/  ISETP.GT.U32.AND P4, PT, R5.reuse, R10, PT ;  /* 0x0000000a0500720c */ /* 0x040fe20003f84070 */
[----:B------:R-:W-:-:S02]  /*7320*/  IMAD R14, R5, R0, R14 ;  /* 0x00000000050e7224 */ /* 0x000fc400078e020e */
[----:B------:R-:W-:Y:S01]  /*7330*/  @!P0 IMAD.MOV R251, RZ, RZ, -R251 ;  /* 0x000000fffffb8224 */ /* 0x000fe200078e0afb */
[C---:B------:R-:W-:Y:S01]  /*7340*/  ISETP.GT.U32.AND P0, PT, R5.reuse, R12, PT ;  /* 0x0000000c0500720c */ /* 0x040fe20003f04070 */
[----:B------:R-:W-:Y:S01]  /*7350*/  @!P3 IMAD.MOV R249, RZ, RZ, -R249 ;  /* 0x000000fffff9b224 */ /* 0x000fe200078e0af9 */
[C---:B------:R-:W-:Y:S01]  /*7360*/  ISETP.GT.U32.AND P3, PT, R5.reuse, R6, PT ;  /* 0x000000060500720c */ /* 0x040fe20003f64070 */
[----:B------:R-:W-:Y:S01]  /*7370*/  @!P6 IMAD.IADD R230, R230, 0x1, -R5 ;  /* 0x00000001e6e6e824 */ /* 0x000fe200078e0a05 */
[----:B------:R-:W-:Y:S01]  /*7380*/  ISETP.GT.U32.AND P6, PT, R5, R14, PT ;  /* 0x0000000e0500720c */ /* 0x000fe20003fc4070 */
[----:B------:R-:W-:-:S04]  /*7390*/  IMAD.HI.U32 R0, R2, R16, RZ ;  /* 0x0000001002007227 */ /* 0x000fc800078e00ff */
[----:B------:R-:W-:Y:S02]  /*73a0*/  VIADD R143, R4, 0x78 ;  /* 0x00000078048f7836 */ /* 0x000fe40000000000 */
[----:B------:R-:W-:Y:S02]  /*73b0*/  IMAD.MOV R0, RZ, RZ, -R0 ;  /* 0x000000ffff007224 */ /* 0x000fe400078e0a00 */
[--C-:B------:R-:W-:Y:S01]  /*73c0*/  @!P0 IMAD.IADD R12, R12, 0x1, -R5.reuse ;  /* 0x000000010c0c8824 */ /* 0x100fe200078e0a05 */
[----:B------:R-:W-:Y:S01]  /*73d0*/  IABS R20, R143 ;  /* 0x0000008f00147213 */ /* 0x000fe20000000000 */
[C---:B------:R-:W-:Y:S02]  /*73e0*/  IMAD R16, R5.reuse, R0, R16 ;  /* 0x0000000005107224 */ /* 0x040fe400078e0210 */
[--C-:B------:R-:W-:Y:S02]  /*73f0*/  @!P3 IMAD.IADD R6, R6, 0x1, -R5.reuse ;  /* 0x000000010606b824 */ /* 0x100fe400078e0a05 */
[----:B------:R-:W-:Y:S01]  /*7400*/  @!P6 IMAD.IADD R14, R14, 0x1, -R5 ;  /* 0x000000010e0ee824 */ /* 0x000fe200078e0a05 */
[C---:B------:R-:W-:Y:S01]  /*7410*/  ISETP.GT.U32.AND P3, PT, R5.reuse, R16, PT ;  /* 0x000000100500720c */ /* 0x040fe20003f64070 */
[----:B------:R-:W-:Y:S01]  /*7420*/  IMAD.HI.U32 R0, R2, R20, RZ ;  /* 0x0000001402007227 */ /* 0x000fe200078e00ff */
[----:B------:R-:W-:-:S03]  /*7430*/  ISETP.GT.U32.AND P6, PT, R5, R12, PT ;  /* 0x0000000c0500720c */ /* 0x000fc60003fc4070 */
[--C-:B------:R-:W-:Y:S01]  /*7440*/  @!P4 IMAD.IADD R10, R10, 0x1, -R5.reuse ;  /* 0x000000010a0ac824 */ /* 0x100fe200078e0a05 */
[----:B------:R-:W-:Y:S01]  /*7450*/  ISETP.GE.AND P4, PT, R145, RZ, PT ;  /* 0x000000ff9100720c */ /* 0x000fe20003f86270 */
[----:B------:R-:W-:Y:S02]  /*7460*/  IMAD.MOV R0, RZ, RZ, -R0 ;  /* 0x000000ffff007224 */ /* 0x000fe400078e0a00 */
[----:B------:R-:W-:Y:S01]  /*7470*/  VIADD R147, R4, 0x77 ;  /* 0x0000007704937836 */ /* 0x000fe20000000000 */
[C---:B------:R-:W-:Y:S01]  /*7480*/  ISETP.GT.U32.AND P0, PT, R5.reuse, R10, PT ;  /* 0x0000000a0500720c */ /* 0x040fe20003f04070 */
[C---:B------:R-:W-:Y:S02]  /*7490*/  IMAD R20, R5.reuse, R0, R20 ;  /* 0x0000000005147224 */ /* 0x040fe400078e0214 */
[--C-:B------:R-:W-:Y:S01]  /*74a0*/  @!P3 IMAD.IADD R16, R16, 0x1, -R5.reuse ;  /* 0x000000011010b824 */ /* 0x100fe200078e0a05 */
[----:B------:R-:W-:Y:S01]  /*74b0*/  IABS R24, R147 ;  /* 0x0000009300187213 */ /* 0x000fe20000000000 */
[----:B------:R-:W-:Y:S01]  /*74c0*/  @!P6 IMAD.IADD R12, R12, 0x1, -R5 ;  /* 0x000000010c0ce824 */ /* 0x000fe200078e0a05 */
[C---:B------:R-:W-:Y:S01]  /*74d0*/  ISETP.GT.U32.AND P6, PT, R5.reuse, R20, PT ;  /* 0x000000140500720c */ /* 0x040fe20003fc4070 */
[----:B------:R-:W-:Y:S01]  /*74e0*/  IMAD.HI.U32 R3, R2, R18, RZ ;  /* 0x0000001202037227 */ /* 0x000fe200078e00ff */
[----:B------:R-:W-:-:S03]  /*74f0*/  ISETP.GT.U32.AND P3, PT, R5, R14, PT ;  /* 0x0000000e0500720c */ /* 0x000fc60003f64070 */
[----:B------:R-:W-:Y:S01]  /*7500*/  @!P2 IMAD.MOV R230, RZ, RZ, -R230 ;  /* 0x000000ffffe6a224 */ /* 0x000fe200078e0ae6 */
[----:B------:R-:W-:Y:S01]  /*7510*/  ISETP.GT.U32.AND P2, PT, R5, R16, PT ;  /* 0x000000100500720c */ /* 0x000fe20003f44070 */
[----:B------:R-:W-:Y:S02]  /*7520*/  IMAD.MOV R3, RZ, RZ, -R3 ;  /* 0x000000ffff037224 */ /* 0x000fe400078e0a03 */
[----:B------:R-:W-:-:S04]  /*7530*/  IMAD.HI.U32 R0, R2, R24, RZ ;  /* 0x0000001802007227 */ /* 0x000fc800078e00ff */
[----:B------:R-:W-:Y:S02]  /*7540*/  VIADD R145, R4, 0x76 ;  /* 0x0000007604917836 */ /* 0x000fe40000000000 */
[--C-:B------:R-:W-:Y:S01]  /*7550*/  @!P0 IMAD.IADD R10, R10, 0x1, -R5.reuse ;  /* 0x000000010a0a8824 */ /* 0x100fe200078e0a05 */
[----:B------:R-:W-:Y:S01]  /*7560*/  ISETP.GE.AND P0, PT, R149, RZ, PT ;  /* 0x000000ff9500720c */ /* 0x000fe20003f06270 */
[C---:B------:R-:W-:Y:S01]  /*7570*/  IMAD R18, R5.reuse, R3, R18 ;  /* 0x0000000305127224 */ /* 0x040fe200078e0212 */
[----:B------:R-:W-:Y:S01]  /*7580*/  IABS R3, R145 ;  /* 0x0000009100037213 */ /* 0x000fe20000000000 */
[----:B------:R-:W-:Y:S02]  /*7590*/  IMAD.MOV R0, RZ, RZ, -R0 ;  /* 0x000000ffff007224 */ /* 0x000fe400078e0a00 */
[----:B------:R-:W-:Y:S02]  /*75a0*/  VIADD R149, R4, 0x75 ;  /* 0x0000007504957836 */ /* 0x000fe40000000000 */
[----:B------:R-:W-:Y:S01]  /*75b0*/  @!P1 IMAD.MOV R6, RZ, RZ, -R6 ;  /* 0x000000ffff069224 */ /* 0x000fe200078e0a06 */
[C---:B------:R-:W-:Y:S01]  /*75c0*/  ISETP.GT.U32.AND P1, PT, R5.reuse, R18, PT ;  /* 0x000000120500720c */ /* 0x040fe20003f24070 */
[----:B------:R-:W-:Y:S01]  /*75d0*/  IMAD R24, R5, R0, R24 ;  /* 0x0000000005187224 */ /* 0x000fe200078e0218 */
[----:B------:R-:W-:Y:S01]  /*75e0*/  IABS R32, R149 ;  /* 0x0000009500207213 */ /* 0x000fe20000000000 */
[----:B------:R-:W-:Y:S01]  /*75f0*/  @!P6 IMAD.IADD R20, R20, 0x1, -R5 ;  /* 0x000000011414e824 */ /* 0x000fe200078e0a05 */
[----:B------:R-:W-:Y:S01]  /*7600*/  ISETP.GE.AND P6, PT, R143, RZ, PT ;  /* 0x000000ff8f00720c */ /* 0x000fe20003fc6270 */
[----:B------:R-:W-:-:S04]  /*7610*/  IMAD.HI.U32 R28, R2, R3, RZ ;  /* 0x00000003021c7227 */ /* 0x000fc800078e00ff */
[----:B------:R-:W-:Y:S01]  /*7620*/  @!P2 IMAD.IADD R16, R16, 0x1, -R5 ;  /* 0x000000011010a824 */ /* 0x000fe200078e0a05 */
[C---:B------:R-:W-:Y:S01]  /*7630*/  ISETP.GT.U32.AND P2, PT, R5.reuse, R24, PT ;  /* 0x000000180500720c */ /* 0x040fe20003f44070 */
[----:B------:R-:W-:Y:S01]  /*7640*/  @!P5 IMAD.MOV R10, RZ, RZ, -R10 ;  /* 0x000000ffff0ad224 */ /* 0x000fe200078e0a0a */
[----:B------:R-:W-:Y:S01]  /*7650*/  ISETP.GT.U32.AND P5, PT, R5, R20, PT ;  /* 0x000000140500720c */ /* 0x000fe20003fa4070 */
[----:B------:R-:W-:Y:S02]  /*7660*/  IMAD.MOV R28, RZ, RZ, -R28 ;  /* 0x000000ffff1c7224 */ /* 0x000fe400078e0a1c */
[----:B------:R-:W-:-:S04]  /*7670*/  IMAD.HI.U32 R0, R2, R32, RZ ;  /* 0x0000002002007227 */ /* 0x000fc800078e00ff */
[----:B------:R-:W-:Y:S01]  /*7680*/  @!P3 IMAD.IADD R14, R14, 0x1, -R5 ;  /* 0x000000010e0eb824 */ /* 0x000fe200078e0a05 */
[----:B------:R-:W-:Y:S01]  /*7690*/  ISETP.GE.AND P3, PT, R151, RZ, PT ;  /* 0x000000ff9700720c */ /* 0x000fe20003f66270 */
[----:B------:R-:W-:Y:S02]  /*76a0*/  VIADD R151, R4, 0x74 ;  /* 0x0000007404977836 */ /* 0x000fe40000000000 */
[----:B------:R-:W-:Y:S02]  /*76b0*/  IMAD R28, R5, R28, R3 ;  /* 0x0000001c051c7224 */ /* 0x000fe400078e0203 */
[----:B------:R-:W-:Y:S01]  /*76c0*/  IMAD.MOV R0, RZ, RZ, -R0 ;  /* 0x000000ffff007224 */ /* 0x000fe200078e0a00 */
[----:B------:R-:W-:Y:S01]  /*76d0*/  IABS R36, R151 ;  /* 0x0000009700247213 */ /* 0x000fe20000000000 */
[----:B------:R-:W-:Y:S01]  /*76e0*/  @!P1 IMAD.IADD R18, R18, 0x1, -R5 ;  /* 0x0000000112129824 */ /* 0x000fe200078e0a05 */
[----:B------:R-:W-:Y:S01]  /*76f0*/  ISETP.GE.AND P1, PT, R141, RZ, PT ;  /* 0x000000ff8d00720c */ /* 0x000fe20003f26270 */
[----:B------:R-:W-:Y:S01]  /*7700*/  @!P0 IMAD.MOV R14, RZ, RZ, -R14 ;  /* 0x000000ffff0e8224 */ /* 0x000fe200078e0a0e */
[C---:B------:R-:W-:Y:S01]  /*7710*/  ISETP.GT.U32.AND P0, PT, R5.reuse, R28, PT ;  /* 0x0000001c0500720c */ /* 0x040fe20003f04070 */
[----:B------:R-:W-:-:S02]  /*7720*/  IMAD R32, R5, R0, R32 ;  /* 0x0000000005207224 */ /* 0x000fc400078e0220 */
[--C-:B------:R-:W-:Y:S01]  /*7730*/  @!P2 IMAD.IADD R24, R24, 0x1, -R5.reuse ;  /* 0x000000011818a824 */ /* 0x100fe200078e0a05 */
[C---:B------:R-:W-:Y:S01]  /*7740*/  ISETP.GT.U32.AND P2, PT, R5.reuse, R18, PT ;  /* 0x000000120500720c */ /* 0x040fe20003f44070 */
[----:B------:R-:W-:Y:S01]  /*7750*/  @!P5 IMAD.IADD R20, R20, 0x1, -R5 ;  /* 0x000000011414d824 */ /* 0x000fe200078e0a05 */
[----:B------:R-:W-:Y:S01]  /*7760*/  ISETP.GT.U32.AND P5, PT, R5, R32, PT ;  /* 0x000000200500720c */ /* 0x000fe20003fa4070 */
[----:B------:R-:W-:-:S04]  /*7770*/  IMAD.HI.U32 R0, R2, R36, RZ ;  /* 0x0000002402007227 */ /* 0x000fc800078e00ff */
[----:B------:R-:W-:Y:S01]  /*7780*/  @!P4 IMAD.MOV R12, RZ, RZ, -R12 ;  /* 0x000000ffff0cc224 */ /* 0x000fe200078e0a0c */
[----:B------:R-:W-:Y:S01]  /*7790*/  ISETP.GT.U32.AND P4, PT, R5, R24, PT ;  /* 0x000000180500720c */ /* 0x000fe20003f84070 */
[----:B------:R-:W-:Y:S02]  /*77a0*/  IMAD.MOV R0, RZ, RZ, -R0 ;  /* 0x000000ffff007224 */ /* 0x000fe400078e0a00 */
[----:B------:R-:W-:Y:S01]  /*77b0*/  @!P3 IMAD.MOV R16, RZ, RZ, -R16 ;  /* 0x000000ffff10b224 */ /* 0x000fe200078e0a10 */
[----:B------:R-:W-:Y:S01]  /*77c0*/  ISETP.GE.AND P3, PT, R147, RZ, PT ;  /* 0x000000ff9300720c */ /* 0x000fe20003f66270 */
[----:B------:R-:W-:Y:S02]  /*77d0*/  VIADD R147, R4, 0x73 ;  /* 0x0000007304937836 */ /* 0x000fe40000000000 */
[--C-:B------:R-:W-:Y:S01]  /*77e0*/  @!P0 IMAD.IADD R28, R28, 0x1, -R5.reuse ;  /* 0x000000011c1c8824 */ /* 0x100fe200078e0a05 */
[----:B------:R-:W-:Y:S01]  /*77f0*/  ISETP.GE.AND P0, PT, R151, RZ, PT ;  /* 0x000000ff9700720c */ /* 0x000fe20003f06270 */
[----:B------:R-:W-:Y:S01]  /*7800*/  IMAD R36, R5, R0, R36 ;  /* 0x0000000005247224 */ /* 0x000fe200078e0224 */
[----:B------:R-:W-:Y:S01]  /*7810*/  IABS R40, R147 ;  /* 0x0000009300287213 */ /* 0x000fe20000000000 */
[--C-:B------:R-:W-:Y:S01]  /*7820*/  @!P2 IMAD.IADD R18, R18, 0x1, -R5.reuse ;  /* 0x000000011212a824 */ /* 0x100fe200078e0a05 */
[----:B------:R-:W-:Y:S01]  /*7830*/  ISETP.GE.AND P2, PT, R145, RZ, PT ;  /* 0x000000ff9100720c */ /* 0x000fe20003f46270 */
[--C-:B------:R-:W-:Y:S01]  /*7840*/  @!P5 IMAD.IADD R32, R32, 0x1, -R5.reuse ;  /* 0x000000012020d824 */ /* 0x100fe200078e0a05 */
[C---:B------:R-:W-:Y:S01]  /*7850*/  ISETP.GT.U32.AND P5, PT, R5.reuse, R28, PT ;  /* 0x0000001c0500720c */ /* 0x040fe20003fa4070 */
[----:B------:R-:W-:Y:S01]  /*7860*/  @!P6 IMAD.MOV R20, RZ, RZ, -R20 ;  /* 0x000000ffff14e224 */ /* 0x000fe200078e0a14 */
[C---:B------:R-:W-:Y:S01]  /*7870*/  ISETP.GT.U32.AND P6, PT, R5.reuse, R36, PT ;  /* 0x000000240500720c */ /* 0x040fe20003fc4070 */
[----:B------:R-:W-:Y:S01]  /*7880*/  @!P1 IMAD.MOV R18, RZ, RZ, -R18 ;  /* 0x000000ffff129224 */ /* 0x000fe200078e0a12 */
[----:B------:R-:W-:Y:S01]  /*7890*/  ISETP.GT.U32.AND P1, PT, R5, R32, PT ;  /* 0x000000200500720c */ /* 0x000fe20003f24070 */
[----:B------:R-:W-:Y:S01]  /*78a0*/  @!P4 IMAD.IADD R24, R24, 0x1, -R5 ;  /* 0x000000011818c824 */ /* 0x000fe200078e0a05 */
[----:B------:R-:W-:Y:S01]  /*78b0*/  ISETP.GE.AND P4, PT, R149, RZ, PT ;  /* 0x000000ff9500720c */ /* 0x000fe20003f86270 */
[----:B------:R-:W-:-:S04]  /*78c0*/  IMAD.HI.U32 R3, R2, R40, RZ ;  /* 0x0000002802037227 */ /* 0x000fc800078e00ff */
[C---:B------:R-:W-:Y:S02]  /*78d0*/  VIADD R149, R4.reuse, 0x72 ;  /* 0x0000007204957836 */ /* 0x040fe40000000000 */
[----:B------:R-:W-:Y:S02]  /*78e0*/  VIADD R151, R4, 0x71 ;  /* 0x0000007104977836 */ /* 0x000fe40000000000 */
[----:B------:R-:W-:Y:S01]  /*78f0*/  IMAD.MOV R3, RZ, RZ, -R3 ;  /* 0x000000ffff037224 */ /* 0x000fe200078e0a03 */
[----:B------:R-:W-:Y:S01]  /*7900*/  IABS R43, R149 ;  /* 0x00000095002b7213 */ /* 0x000fe20000000000 */
[--C-:B------:R-:W-:Y:S01]  /*7910*/  @!P5 IMAD.IADD R28, R28, 0x1, -R5.reuse ;  /* 0x000000011c1cd824 */ /* 0x100fe200078e0a05 */
[----:B------:R-:W-:Y:S01]  /*7920*/  IABS R0, R151 ;  /* 0x0000009700007213 */ /* 0x000fe20000000000 */
[----:B------:R-:W-:Y:S01]  /*7930*/  IMAD R40, R5, R3, R40 ;  /* 0x0000000305287224 */ /* 0x000fe200078e0228 */
[----:B------:R-:W-:Y:S01]  /*7940*/  ISETP.GE.AND P5, PT, R149, RZ, PT ;  /* 0x000000ff9500720c */ /* 0x000fe20003fa6270 */
[----:B------:R-:W-:Y:S01]  /*7950*/  @!P6 IMAD.IADD R36, R36, 0x1, -R5 ;  /* 0x000000012424e824 */ /* 0x000fe200078e0a05 */
[----:B------:R-:W-:Y:S01]  /*7960*/  ISETP.GE.AND P6, PT, R151, RZ, PT ;  /* 0x000000ff9700720c */ /* 0x000fe20003fc6270 */
[----:B------:R-:W-:-:S04]  /*7970*/  IMAD.HI.U32 R3, R2, R43, RZ ;  /* 0x0000002b02037227 */ /* 0x000fc800078e00ff */
[----:B------:R-:W-:Y:S01]  /*7980*/  @!P1 IMAD.IADD R32, R32, 0x1, -R5 ;  /* 0x0000000120209824 */ /* 0x000fe200078e0a05 */
[C---:B------:R-:W-:Y:S01]  /*7990*/  ISETP.GT.U32.AND P1, PT, R5.reuse, R40, PT ;  /* 0x000000280500720c */ /* 0x040fe20003f24070 */
[----:B------:R-:W-:Y:S01]  /*79a0*/  @!P2 IMAD.MOV R28, RZ, RZ, -R28 ;  /* 0x000000ffff1ca224 */ /* 0x000fe200078e0a1c */
[----:B------:R-:W-:Y:S01]  /*79b0*/  ISETP.GT.U32.AND P2, PT, R5, R36, PT ;  /* 0x000000240500720c */ /* 0x000fe20003f44070 */
[----:B------:R-:W-:-:S04]  /*79c0*/  IMAD.HI.U32 R47, R2, R0, RZ ;  /* 0x00000000022f7227 */ /* 0x000fc800078e00ff */
[----:B------:R-:W-:Y:S02]  /*79d0*/  IMAD.MOV R3, RZ, RZ, -R3 ;  /* 0x000000ffff037224 */ /* 0x000fe400078e0a03 */
[----:B------:R-:W-:Y:S02]  /*79e0*/  IMAD.MOV R47, RZ, RZ, -R47 ;  /* 0x000000ffff2f7224 */ /* 0x000fe400078e0a2f */
[C---:B------:R-:W-:Y:S02]  /*79f0*/  IMAD R43, R5.reuse, R3, R43 ;  /* 0x00000003052b7224 */ /* 0x040fe400078e022b */
[C---:B------:R-:W-:Y:S02]  /*7a00*/  IMAD R47, R5.reuse, R47, R0 ;  /* 0x0000002f052f7224 */ /* 0x040fe400078e0200 */
[----:B------:R-:W-:Y:S01]  /*7a10*/  @!P4 IMAD.MOV R32, RZ, RZ, -R32 ;  /* 0x000000ffff20c224 */ /* 0x000fe200078e0a20 */
[----:B------:R-:W-:Y:S01]  /*7a20*/  ISETP.GT.U32.AND P4, PT, R5, R43, PT ;  /* 0x0000002b0500720c */ /* 0x000fe20003f84070 */
[----:B------:R-:W-:-:S02]  /*7a30*/  VIADD R141, R4, 0x6f ;  /* 0x0000006f048d7836 */ /* 0x000fc40000000000 */
[--C-:B------:R-:W-:Y:S02]  /*7a40*/  @!P1 IMAD.IADD R40, R40, 0x1, -R5.reuse ;  /* 0x0000000128289824 */ /* 0x100fe400078e0a05 */
[----:B------:R-:W-:Y:S01]  /*7a50*/  @!P2 IMAD.IADD R36, R36, 0x1, -R5 ;  /* 0x000000012424a824 */ /* 0x000fe200078e0a05 */
[C---:B------:R-:W-:Y:S01]  /*7a60*/  ISETP.GT.U32.AND P2, PT, R5.reuse, R47, PT ;  /* 0x0000002f0500720c */ /* 0x040fe20003f44070 */
[C---:B------:R-:W-:Y:S01]  /*7a70*/  VIADD R149, R4.reuse, 0x70 ;  /* 0x0000007004957836 */ /* 0x040fe20000000000 */
[----:B------:R-:W-:Y:S01]  /*7a80*/  IABS R55, R141 ;  /* 0x0000008d00377213 */ /* 0x000fe20000000000 */
[----:B------:R-:W-:Y:S01]  /*7a90*/  VIADD R151, R4, 0x6e ;  /* 0x0000006e04977836 */ /* 0x000fe20000000000 */
[----:B------:R-:W-:Y:S01]  /*7aa0*/  ISETP.GT.U32.AND P1, PT, R5, R40, PT ;  /* 0x000000280500720c */ /* 0x000fe20003f24070 */
[----:B------:R-:W-:Y:S01]  /*7ab0*/  @!P3 IMAD.MOV R24, RZ, RZ, -R24 ;  /* 0x000000ffff18b224 */ /* 0x000fe200078e0a18 */
[----:B------:R-:W-:Y:S01]  /*7ac0*/  IABS R51, R149 ;  /* 0x0000009500337213 */ /* 0x000fe20000000000 */
[----:B------:R-:W-:Y:S01]  /*7ad0*/  IMAD.HI.U32 R9, R2, R55, RZ ;  /* 0x0000003702097227 */ /* 0x000fe200078e00ff */
[----:B------:R-:W-:-:S02]  /*7ae0*/  ISETP.GE.AND P3, PT, R147, RZ, PT ;  /* 0x000000ff9300720c */ /* 0x000fc40003f66270 */
[----:B------:R-:W-:Y:S01]  /*7af0*/  IABS R59, R151 ;  /* 0x00000097003b7213 */ /* 0x000fe20000000000 */
[----:B------:R-:W-:Y:S02]  /*7b00*/  VIADD R147, R4, 0x6d ;  /* 0x0000006d04937836 */ /* 0x000fe40000000000 */
[----:B------:R-:W-:-:S03]  /*7b10*/  IMAD.HI.U32 R0, R2, R51, RZ ;  /* 0x0000003302007227 */ /* 0x000fc600078e00ff */
[----:B------:R-:W-:Y:S01]  /*7b20*/  IABS R63, R147 ;  /* 0x00000093003f7213 */ /* 0x000fe20000000000 */
[----:B------:R-:W-:Y:S01]  /*7b30*/  @!P4 IMAD.IADD R43, R43, 0x1, -R5 ;  /* 0x000000012b2bc824 */ /* 0x000fe200078e0a05 */
[----:B------:R-:W-:Y:S01]  /*7b40*/  ISETP.GE.AND P4, PT, R149, RZ, PT ;  /* 0x000000ff9500720c */ /* 0x000fe20003f86270 */
[----:B------:R-:W-:Y:S02]  /*7b50*/  IMAD.MOV R9, RZ, RZ, -R9 ;  /* 0x000000ffff097224 */ /* 0x000fe400078e0a09 */
[----:B------:R-:W-:Y:S02]  /*7b60*/  VIADD R149, R4, 0x6c ;  /* 0x0000006c04957836 */ /* 0x000fe40000000000 */
[----:B------:R-:W-:Y:S01]  /*7b70*/  @!P2 IMAD.IADD R47, R47, 0x1, -R5 ;  /* 0x000000012f2fa824 */ /* 0x000fe200078e0a05 */
[----:B------:R-:W-:Y:S01]  /*7b80*/  ISETP.GT.U32.AND P2, PT, R5, R43, PT ;  /* 0x0000002b0500720c */ /* 0x000fe20003f44070 */
[----:B------:R-:W-:Y:S01]  /*7b90*/  IMAD.MOV R0, RZ, RZ, -R0 ;  /* 0x000000ffff007224 */ /* 0x000fe200078e0a00 */
[----:B------:R-:W-:Y:S01]  /*7ba0*/  IABS R67, R149 ;  /* 0x0000009500437213 */ /* 0x000fe20000000000 */
[----:B------:R-:W-:-:S04]  /*7bb0*/  IMAD.HI.U32 R3, R2, R59, RZ ;  /* 0x0000003b02037227 */ /* 0x000fc800078e00ff */
[----:B------:R-:W-:Y:S02]  /*7bc0*/  @!P1 IMAD.IADD R40, R40, 0x1, -R5 ;  /* 0x0000000128289824 */ /* 0x000fe400078e0a05 */
[C---:B------:R-:W-:Y:S02]  /*7bd0*/  IMAD R55, R5.reuse, R9, R55 ;  /* 0x0000000905377224 */ /* 0x040fe400078e0237 */
[----:B------:R-:W-:Y:S01]  /*7be0*/  @!P0 IMAD.MOV R36, RZ, RZ, -R36 ;  /* 0x000000ffff248224 */ /* 0x000fe200078e0a24 */
[C---:B------:R-:W-:Y:S01]  /*7bf0*/  ISETP.GT.U32.AND P0, PT, R5.reuse, R47, PT ;  /* 0x0000002f0500720c */ /* 0x040fe20003f04070 */
[C---:B------:R-:W-:Y:S02]  /*7c00*/  IMAD R51, R5.reuse, R0, R51 ;  /* 0x0000000005337224 */ /* 0x040fe400078e0233 */
[----:B------:R-:W-:Y:S02]  /*7c10*/  IMAD.MOV R3, RZ, RZ, -R3 ;  /* 0x000000ffff037224 */ /* 0x000fe400078e0a03 */
[----:B------:R-:W-:Y:S01]  /*7c20*/  IMAD.HI.U32 R0, R2, R63, RZ ;  /* 0x0000003f02007227 */ /* 0x000fe200078e00ff */
[----:B------:R-:W-:-:S03]  /*7c30*/  ISETP.GT.U32.AND P1, PT, R5, R51, PT ;  /* 0x000000330500720c */ /* 0x000fc60003f24070 */
[----:B------:R-:W-:Y:S01]  /*7c40*/  @!P3 IMAD.MOV R40, RZ, RZ, -R40 ;  /* 0x000000ffff28b224 */ /* 0x000fe200078e0a28 */
[C---:B------:R-:W-:Y:S01]  /*7c50*/  ISETP.GT.U32.AND P3, PT, R5.reuse, R55, PT ;  /* 0x000000370500720c */ /* 0x040fe20003f64070 */
[----:B------:R-:W-:Y:S02]  /*7c60*/  IMAD R59, R5, R3, R59 ;  /* 0x00000003053b7224 */ /* 0x000fe400078e023b */
[----:B------:R-:W-:Y:S02]  /*7c70*/  IMAD.MOV R0, RZ, RZ, -R0 ;  /* 0x000000ffff007224 */ /* 0x000fe400078e0a00 */
[----:B------:R-:W-:-:S04]  /*7c80*/  IMAD.HI.U32 R3, R2, R67, RZ ;  /* 0x0000004302037227 */ /* 0x000fc800078e00ff */
[----:B------:R-:W-:Y:S02]  /*7c90*/  IMAD R63, R5, R0, R63 ;  /* 0x00000000053f7224 */ /* 0x000fe400078e023f */
[----:B------:R-:W-:Y:S02]  /*7ca0*/  IMAD.MOV R3, RZ, RZ, -R3 ;  /* 0x000000ffff037224 */ /* 0x000fe400078e0a03 */
[----:B------:R-:W-:Y:S01]  /*7cb0*/  @!P0 IMAD.IADD R47, R47, 0x1, -R5 ;  /* 0x000000012f2f8824 */ /* 0x000fe200078e0a05 */
[C---:B------:R-:W-:Y:S01]  /*7cc0*/  ISETP.GT.U32.AND P0, PT, R5.reuse, R63, PT ;  /* 0x0000003f0500720c */ /* 0x040fe20003f04070 */
[----:B------:R-:W-:Y:S02]  /*7cd0*/  IMAD R67, R5, R3, R67 ;  /* 0x0000000305437224 */ /* 0x000fe400078e0243 */
[--C-:B------:R-:W-:Y:S02]  /*7ce0*/  @!P3 IMAD.IADD R55, R55, 0x1, -R5.reuse ;  /* 0x000000013737b824 */ /* 0x100fe400078e0a05 */
[--C-:B------:R-:W-:Y:S01]  /*7cf0*/  @!P2 IMAD.IADD R43, R43, 0x1, -R5.reuse ;  /* 0x000000012b2ba824 */ /* 0x100fe200078e0a05 */
[----:B------:R-:W-:Y:S01]  /*7d00*/  ISETP.GT.U32.AND P3, PT, R5, R67, PT ;  /* 0x000000430500720c */ /* 0x000fe20003f64070 */
[----:B------:R-:W-:Y:S01]  /*7d10*/  @!P1 IMAD.IADD R51, R51, 0x1, -R5 ;  /* 0x0000000133339824 */ /* 0x000fe200078e0a05 */
[----:B------:R-:W-:Y:S01]  /*7d20*/  ISETP.GT.U32.AND P2, PT, R5, R59, PT ;  /* 0x0000003b0500720c */ /* 0x000fe20003f44070 */
[----:B------:R-:W-:-:S02]  /*7d30*/  VIADD R145, R4, 0x6a ;  /* 0x0000006a04917836 */ /* 0x000fc40000000000 */
[----:B------:R-:W-:Y:S01]  /*7d40*/  VIADD R143, R4, 0x6b ;  /* 0x0000006b048f7836 */ /* 0x000fe20000000000 */
[----:B------:R-:W-:Y:S01]  /*7d50*/  ISETP.GT.U32.AND P1, PT, R5, R51, PT ;  /* 0x000000330500720c */ /* 0x000fe20003f24070 */
[----:B------:R-:W-:Y:S01]  /*7d60*/  @!P0 IMAD.IADD R63, R63, 0x1, -R5 ;  /* 0x000000013f3f8824 */ /* 0x000fe200078e0a05 */
[----:B------:R-:W-:Y:S01]  /*7d70*/  IABS R0, R145 ;  /* 0x0000009100007213 */ /* 0x000fe20000000000 */
[----:B------:R-:W-:Y:S01]  /*7d80*/  @!P5 IMAD.MOV R43, RZ, RZ, -R43 ;  /* 0x000000ffff2bd224 */ /* 0x000fe200078e0a2b */
[----:B------:R-:W-:Y:S01]  /*7d90*/  IABS R71, R143 ;  /* 0x0000008f00477213 */ /* 0x000fe20000000000 */
[----:B------:R-:W-:Y:S01]  /*7da0*/  @!P6 IMAD.MOV R47, RZ, RZ, -R47 ;  /* 0x000000ffff2fe224 */ /* 0x000fe200078e0a2f */
[----:B------:R-:W-:Y:S01]  /*7db0*/  ISETP.GT.U32.AND P5, PT, R5, R55, PT ;  /* 0x000000370500720c */ /* 0x000fe20003fa4070 */
[----:B------:R-:W-:Y:S01]  /*7dc0*/  @!P3 IMAD.IADD R67, R67, 0x1, -R5 ;  /* 0x000000014343b824 */ /* 0x000fe200078e0a05 */
[----:B------:R-:W-:Y:S01]  /*7dd0*/  ISETP.GT.U32.AND P3, PT, R5, R63, PT ;  /* 0x0000003f0500720c */ /* 0x000fe20003f64070 */
[----:B------:R-:W-:-:S03]  /*7de0*/  IMAD.HI.U32 R3, R2, R0, RZ ;  /* 0x0000000002037227 */ /* 0x000fc600078e00ff */
[----:B------:R-:W-:Y:S01]  /*7df0*/  ISETP.GT.U32.AND P6, PT, R5, R67, PT ;  /* 0x000000430500720c */ /* 0x000fe20003fc4070 */
[----:B------:R-:W-:Y:S01]  /*7e00*/  @!P2 IMAD.IADD R59, R59, 0x1, -R5 ;  /* 0x000000013b3ba824 */ /* 0x000fe200078e0a05 */
[----:B------:R-:W-:Y:S01]  /*7e10*/  ISETP.GE.AND P2, PT, R151, RZ, PT ;  /* 0x000000ff9700720c */ /* 0x000fe20003f46270 */
[----:B------:R-:W-:Y:S02]  /*7e20*/  IMAD.MOV R3, RZ, RZ, -R3 ;  /* 0x000000ffff037224 */ /* 0x000fe400078e0a03 */
[----:B------:R-:W-:Y:S01]  /*7e30*/  @!P1 IMAD.IADD R51, R51, 0x1, -R5 ;  /* 0x0000000133339824 */ /* 0x000fe200078e0a05 */
[----:B------:R-:W-:Y:S01]  /*7e40*/  ISETP.GT.U32.AND P0, PT, R5, R59, PT ;  /* 0x0000003b0500720c */ /* 0x000fe20003f04070 */
[----:B------:R-:W-:Y:S01]  /*7e50*/  IMAD.HI.U32 R9, R2, R71, RZ ;  /* 0x0000004702097227 */ /* 0x000fe200078e00ff */
[----:B------:R-:W-:-:S03]  /*7e60*/  ISETP.GE.AND P1, PT, R141, RZ, PT ;  /* 0x000000ff8d00720c */ /* 0x000fc60003f26270 */
[----:B------:R-:W-:Y:S02]  /*7e70*/  IMAD R0, R5, R3, R0 ;  /* 0x0000000305007224 */ /* 0x000fe400078e0200 */
[----:B------:R-:W-:Y:S01]  /*7e80*/  @!P4 IMAD.MOV R51, RZ, RZ, -R51 ;  /* 0x000000ffff33c224 */ /* 0x000fe200078e0a33 */
[----:B------:R-:W-:Y:S01]  /*7e90*/  ISETP.GE.AND P4, PT, R147, RZ, PT ;  /* 0x000000ff9300720c */ /* 0x000fe20003f86270 */
[----:B------:R-:W-:Y:S02]  /*7ea0*/  IMAD.MOV R9, RZ, RZ, -R9 ;  /* 0x000000ffff097224 */ /* 0x000fe400078e0a09 */
[C---:B------:R-:W-:Y:S02]  /*7eb0*/  VIADD R151, R4.reuse, 0x69 ;  /* 0x0000006904977836 */ /* 0x040fe40000000000 */
[----:B------:R-:W-:Y:S01]  /*7ec0*/  @!P3 IMAD.IADD R63, R63, 0x1, -R5 ;  /* 0x000000013f3fb824 */ /* 0x000fe200078e0a05 */
[----:B------:R-:W-:Y:S01]  /*7ed0*/  ISETP.GT.U32.AND P3, PT, R5, R0, PT ;  /* 0x000000000500720c */ /* 0x000fe20003f64070 */
[----:B------:R-:W-:-:S02]  /*7ee0*/  VIADD R147, R4, 0x68 ;  /* 0x0000006804937836 */ /* 0x000fc40000000000 */
[----:B------:R-:W-:Y:S01]  /*7ef0*/  IMAD R71, R5, R9, R71 ;  /* 0x0000000905477224 */ /* 0x000fe200078e0247 */
[----:B------:R-:W-:Y:S01]  /*7f00*/  IABS R9, R151 ;  /* 0x0000009700097213 */ /* 0x000fe20000000000 */
[--C-:B------:R-:W-:Y:S01]  /*7f10*/  @!P0 IMAD.IADD R59, R59, 0x1, -R5.reuse ;  /* 0x000000013b3b8824 */ /* 0x100fe200078e0a05 */
[----:B------:R-:W-:Y:S01]  /*7f20*/  IABS R83, R147 ;  /* 0x0000009300537213 */ /* 0x000fe20000000000 */
[----:B------:R-:W-:Y:S01]  /*7f30*/  @!P5 IMAD.IADD R55, R55, 0x1, -R5 ;  /* 0x000000013737d824 */ /* 0x000fe200078e0a05 */
[----:B------:R-:W-:Y:S01]  /*7f40*/  ISETP.GE.AND P0, PT, R149, RZ, PT ;  /* 0x000000ff9500720c */ /* 0x000fe20003f06270 */
[----:B------:R-:W-:Y:S01]  /*7f50*/  IMAD.MOV.U32 R79, RZ, RZ, R9 ;  /* 0x000000ffff4f7224 */ /* 0x000fe200078e0009 */
[----:B------:R-:W-:Y:S01]  /*7f60*/  ISETP.GT.U32.AND P5, PT, R5, R71, PT ;  /* 0x000000470500720c */ /* 0x000fe20003fa4070 */
[----:B------:R-:W-:Y:S02]  /*7f70*/  VIADD R149, R4, 0x67 ;  /* 0x0000006704957836 */ /* 0x000fe40000000000 */
[----:B------:R-:W-:-:S03]  /*7f80*/  IMAD.HI.U32 R9, R2, R83, RZ ;  /* 0x0000005302097227 */ /* 0x000fc600078e00ff */
[----:B------:R-:W-:Y:S01]  /*7f90*/  IABS R3, R149 ;  /* 0x0000009500037213 */ /* 0x000fe20000000000 */
[----:B------:R-:W-:Y:S02]  /*7fa0*/  @!P3 IMAD.IADD R0, R0, 0x1, -R5 ;  /* 0x000000010000b824 */ /* 0x000fe400078e0a05 */
[----:B------:R-:W-:Y:S02]  /*7fb0*/  IMAD.MOV R9, RZ, RZ, -R9 ;  /* 0x000000ffff097224 */ /* 0x000fe400078e0a09 */
[----:B------:R-:W-:Y:S01]  /*7fc0*/  @!P2 IMAD.MOV R59, RZ, RZ, -R59 ;  /* 0x000000ffff3ba224 */ /* 0x000fe200078e0a3b */
[C---:B------:R-:W-:Y:S01]  /*7fd0*/  ISETP.GT.U32.AND P2, PT, R5.reuse, R0, PT ;  /* 0x000000000500720c */ /* 0x040fe20003f44070 */
[----:B------:R-:W-:Y:S02]  /*7fe0*/  IMAD R83, R5, R9, R83 ;  /* 0x0000000905537224 */ /* 0x000fe400078e0253 */
[----:B------:R-:W-:-:S04]  /*7ff0*/  IMAD.HI.U32 R9, R2, R3, RZ ;  /* 0x0000000302097227 */ /* 0x000fc800078e00ff */
[----:B------:R-:W-:-:S04]  /*8000*/  IMAD.HI.U32 R11, R2, R79, RZ ;  /* 0x0000004f020b7227 */ /* 0x000fc800078e00ff */
[----:B------:R-:W-:Y:S02]  /*8010*/  IMAD.MOV R9, RZ, RZ, -R9 ;  /* 0x000000ffff097224 */ /* 0x000fe400078e0a09 */
[----:B------:R-:W-:Y:S02]  /*8020*/  IMAD.MOV R11, RZ, RZ, -R11 ;  /* 0x000000ffff0b7224 */ /* 0x000fe400078e0a0b */
[----:B------:R-:W-:Y:S02]  /*8030*/  IMAD R3, R5, R9, R3 ;  /* 0x0000000905037224 */ /* 0x000fe400078e0203 */
[----:B------:R-:W-:Y:S01]  /*8040*/  @!P6 IMAD.IADD R67, R67, 0x1, -R5 ;  /* 0x000000014343e824 */ /* 0x000fe200078e0a05 */
[----:B------:R-:W-:Y:S01]  /*8050*/  ISETP.GE.AND P6, PT, R143, RZ, PT ;  /* 0x000000ff8f00720c */ /* 0x000fe20003fc6270 */
[C---:B------:R-:W-:Y:S02]  /*8060*/  IMAD R79, R5.reuse, R11, R79 ;  /* 0x0000000b054f7224 */ /* 0x040fe400078e024f */
[----:B------:R-:W-:Y:S01]  /*8070*/  @!P2 IMAD.IADD R0, R0, 0x1, -R5 ;  /* 0x000000010000a824 */ /* 0x000fe200078e0a05 */
[C---:B------:R-:W-:Y:S01]  /*8080*/  ISETP.GT.U32.AND P2, PT, R5.reuse, R3, PT ;  /* 0x000000030500720c */ /* 0x040fe20003f44070 */
[----:B------:R-:W-:Y:S01]  /*8090*/  @!P0 IMAD.MOV R67, RZ, RZ, -R67 ;  /* 0x000000ffff438224 */ /* 0x000fe200078e0a43 */
[----:B------:R-:W-:Y:S01]  /*80a0*/  ISETP.GT.U32.AND P3, PT, R5, R79, PT ;  /* 0x0000004f0500720c */ /* 0x000fe20003f64070 */
[----:B------:R-:W-:Y:S01]  /*80b0*/  @!P5 IMAD.IADD R71, R71, 0x1, -R5 ;  /* 0x000000014747d824 */ /* 0x000fe200078e0a05 */
[----:B------:R-:W-:Y:S01]  /*80c0*/  ISETP.GT.U32.AND P0, PT, R5, R83, PT ;  /* 0x000000530500720c */ /* 0x000fe20003f04070 */
[----:B------:R-:W-:Y:S01]  /*80d0*/  @!P1 IMAD.MOV R55, RZ, RZ, -R55 ;  /* 0x000000ffff379224 */ /* 0x000fe200078e0a37 */
[----:B------:R-:W-:Y:S01]  /*80e0*/  ISETP.GE.AND P5, PT, R145, RZ, PT ;  /* 0x000000ff9100720c */ /* 0x000fe20003fa6270 */
[----:B------:R-:W-:Y:S01]  /*80f0*/  @!P4 IMAD.MOV R63, RZ, RZ, -R63 ;  /* 0x000000ffff3fc224 */ /* 0x000fe200078e0a3f */
[----:B------:R-:W-:Y:S01]  /*8100*/  ISETP.GT.U32.AND P1, PT, R5, R71, PT ;  /* 0x000000470500720c */ /* 0x000fe20003f24070 */
[----:B------:R-:W-:Y:S01]  /*8110*/  IMAD.MOV.U32 R75, RZ, RZ, R0 ;  /* 0x000000ffff4b7224 */ /* 0x000fe200078e0000 */
[----:B------:R-:W-:Y:S01]  /*8120*/  ISETP.GE.AND P4, PT, R151, RZ, PT ;  /* 0x000000ff9700720c */ /* 0x000fe20003f86270 */
[----:B------:R-:W-:-:S02]  /*8130*/  VIADD R151, R4, 0x66 ;  /* 0x0000006604977836 */ /* 0x000fc40000000000 */
[--C-:B------:R-:W-:Y:S02]  /*8140*/  @!P2 IMAD.IADD R3, R3, 0x1, -R5.reuse ;  /* 0x000000010303a824 */ /* 0x100fe400078e0a05 */
[--C-:B------:R-:W-:Y:S01]  /*8150*/  @!P3 IMAD.IADD R79, R79, 0x1, -R5.reuse ;  /* 0x000000014f4fb824 */ /* 0x100fe200078e0a05 */
[----:B------:R-:W-:Y:S01]  /*8160*/  IABS R9, R151 ;  /* 0x0000009700097213 */ /* 0x000fe20000000000 */
[----:B------:R-:W-:Y:S01]  /*8170*/  @!P0 IMAD.IADD R83, R83, 0x1, -R5 ;  /* 0x0000000153538824 */ /* 0x000fe200078e0a05 */
[----:B------:R-:W-:Y:S01]  /*8180*/  ISETP.GE.AND P3, PT, R149, RZ, PT ;  /* 0x000000ff9500720c */ /* 0x000fe20003f66270 */
[----:B------:R-:W-:Y:S01]  /*8190*/  VIADD R149, R4, 0x64 ;  /* 0x0000006404957836 */ /* 0x000fe20000000000 */
[C---:B------:R-:W-:Y:S01]  /*81a0*/  ISETP.GT.U32.AND P2, PT, R5.reuse, R3, PT ;  /* 0x000000030500720c */ /* 0x040fe20003f44070 */
[----:B------:R-:W-:Y:S01]  /*81b0*/  @!P5 IMAD.MOV R75, RZ, RZ, -R75 ;  /* 0x000000ffff4bd224 */ /* 0x000fe200078e0a4b */
[----:B------:R-:W-:Y:S01]  /*81c0*/  ISETP.GT.U32.AND P5, PT, R5, R83, PT ;  /* 0x000000530500720c */ /* 0x000fe20003fa4070 */
[----:B------:R-:W-:Y:S01]  /*81d0*/  IMAD.HI.U32 R91, R2, R9, RZ ;  /* 0x00000009025b7227 */ /* 0x000fe200078e00ff */
[----:B------:R-:W-:-:S02]  /*81e0*/  IABS R99, R149 ;  /* 0x0000009500637213 */ /* 0x000fc40000000000 */
[----:B------:R-:W-:Y:S01]  /*81f0*/  ISETP.GE.AND P0, PT, R151, RZ, PT ;  /* 0x000000ff9700720c */ /* 0x000fe20003f06270 */
[----:B------:R-:W-:Y:S01]  /*8200*/  @!P1 IMAD.IADD R71, R71, 0x1, -R5 ;  /* 0x0000000147479824 */ /* 0x000fe200078e0a05 */
[----:B------:R-:W-:Y:S01]  /*8210*/  ISETP.GE.AND P1, PT, R147, RZ, PT ;  /* 0x000000ff9300720c */ /* 0x000fe20003f26270 */
[----:B------:R-:W-:Y:S02]  /*8220*/  VIADD R147, R4, 0x65 ;  /* 0x0000006504937836 */ /* 0x000fe40000000000 */
[----:B------:R-:W-:Y:S02]  /*8230*/  IMAD.MOV R91, RZ, RZ, -R91 ;  /* 0x000000ffff5b7224 */ /* 0x000fe400078e0a5b */
[----:B------:R-:W-:Y:S01]  /*8240*/  IMAD.HI.U32 R0, R2, R99, RZ ;  /* 0x0000006302007227 */ /* 0x000fe200078e00ff */
[----:B------:R-:W-:-:S03]  /*8250*/  IABS R95, R147 ;  /* 0x00000093005f7213 */ /* 0x000fc60000000000 */
[----:B------:R-:W-:Y:S02]  /*8260*/  IMAD R91, R5, R91, R9 ;  /* 0x0000005b055b7224 */ /* 0x000fe400078e0209 */
[----:B------:R-:W-:Y:S02]  /*8270*/  IMAD.MOV R0, RZ, RZ, -R0 ;  /* 0x000000ffff007224 */ /* 0x000fe400078e0a00 */
[--C-:B------:R-:W-:Y:S01]  /*8280*/  @!P2 IMAD.IADD R3, R3, 0x1, -R5.reuse ;  /* 0x000000010303a824 */ /* 0x100fe200078e0a05 */
[----:B------:R-:W-:Y:S01]  /*8290*/  ISETP.GE.AND P2, PT, R149, RZ, PT ;  /* 0x000000ff9500720c */ /* 0x000fe20003f46270 */
[----:B------:R-:W-:Y:S01]  /*82a0*/  @!P5 IMAD.IADD R83, R83, 0x1, -R5 ;  /* 0x000000015353d824 */ /* 0x000fe200078e0a05 */
[C---:B------:R-:W-:Y:S01]  /*82b0*/  ISETP.GT.U32.AND P5, PT, R5.reuse, R91, PT ;  /* 0x0000005b0500720c */ /* 0x040fe20003fa4070 */
[----:B------:R-:W-:Y:S01]  /*82c0*/  @!P6 IMAD.MOV R71, RZ, RZ, -R71 ;  /* 0x000000ffff47e224 */ /* 0x000fe200078e0a47 */
[----:B------:R-:W-:Y:S01]  /*82d0*/  ISETP.GT.U32.AND P6, PT, R5, R79, PT ;  /* 0x0000004f0500720c */ /* 0x000fe20003fc4070 */
[----:B------:R-:W-:-:S04]  /*82e0*/  IMAD.HI.U32 R9, R2, R95, RZ ;  /* 0x0000005f02097227 */ /* 0x000fc800078e00ff */
[C---:B------:R-:W-:Y:S02]  /*82f0*/  IMAD R99, R5.reuse, R0, R99 ;  /* 0x0000000005637224 */ /* 0x040fe400078e0263 */
[----:B------:R-:W-:Y:S02]  /*8300*/  IMAD.MOV.U32 R87, RZ, RZ, R3 ;  /* 0x000000ffff577224 */ /* 0x000fe400078e0003 */
[----:B------:R-:W-:Y:S02]  /*8310*/  IMAD.MOV R9, RZ, RZ, -R9 ;  /* 0x000000ffff097224 */ /* 0x000fe400078e0a09 */
[----:B------:R-:W-:Y:S01]  /*8320*/  @!P3 IMAD.MOV R87, RZ, RZ, -R87 ;  /* 0x000000ffff57b224 */ /* 0x000fe200078e0a57 */
[----:B------:R-:W-:Y:S01]  /*8330*/  ISETP.GT.U32.AND P3, PT, R5, R99, PT ;  /* 0x000000630500720c */ /* 0x000fe20003f64070 */
[C---:B------:R-:W-:Y:S02]  /*8340*/  VIADD R143, R4.reuse, 0x62 ;  /* 0x00000062048f7836 */ /* 0x040fe40000000000 */
[----:B------:R-:W-:-:S02]  /*8350*/  VIADD R151, R4, 0x63 ;  /* 0x0000006304977836 */ /* 0x000fc40000000000 */
[----:B------:R-:W-:Y:S01]  /*8360*/  IMAD R95, R5, R9, R95 ;  /* 0x00000009055f7224 */ /* 0x000fe200078e025f */
[----:B------:R-:W-:Y:S01]  /*8370*/  IABS R106, R143 ;  /* 0x0000008f006a7213 */ /* 0x000fe20000000000 */
[----:B------:R-:W-:Y:S01]  /*8380*/  @!P5 IMAD.IADD R91, R91, 0x1, -R5 ;  /* 0x000000015b5bd824 */ /* 0x000fe200078e0a05 */
[----:B------:R-:W-:Y:S01]  /*8390*/  IABS R103, R151 ;  /* 0x0000009700677213 */ /* 0x000fe20000000000 */
[----:B------:R-:W-:Y:S01]  /*83a0*/  @!P1 IMAD.MOV R83, RZ, RZ, -R83 ;  /* 0x000000ffff539224 */ /* 0x000fe200078e0a53 */
[----:B------:R-:W-:Y:S01]  /*83b0*/  ISETP.GT.U32.AND P5, PT, R5, R95, PT ;  /* 0x0000005f0500720c */ /* 0x000fe20003fa4070 */
[C---:B------:R-:W-:Y:S01]  /*83c0*/  VIADD R145, R4.reuse, 0x61 ;  /* 0x0000006104917836 */ /* 0x040fe20000000000 */
[----:B------:R-:W-:Y:S01]  /*83d0*/  ISETP.GE.AND P1, PT, R151, RZ, PT ;  /* 0x000000ff9700720c */ /* 0x000fe20003f26270 */
[----:B------:R-:W-:Y:S01]  /*83e0*/  @!P6 IMAD.IADD R79, R79, 0x1, -R5 ;  /* 0x000000014f4fe824 */ /* 0x000fe200078e0a05 */
[----:B------:R-:W-:Y:S01]  /*83f0*/  ISETP.GE.AND P6, PT, R147, RZ, PT ;  /* 0x000000ff9300720c */ /* 0x000fe20003fc6270 */
[----:B------:R-:W-:Y:S01]  /*8400*/  VIADD R151, R4, 0x60 ;  /* 0x0000006004977836 */ /* 0x000fe20000000000 */
[----:B------:R-:W-:Y:S01]  /*8410*/  IABS R110, R145 ;  /* 0x00000091006e7213 */ /* 0x000fe20000000000 */
[----:B------:R-:W-:-:S03]  /*8420*/  IMAD.HI.U32 R9, R2, R106, RZ ;  /* 0x0000006a02097227 */ /* 0x000fc600078e00ff */
[----:B------:R-:W-:Y:S01]  /*8430*/  IABS R114, R151 ;  /* 0x0000009700727213 */ /* 0x000fe20000000000 */
[----:B------:R-:W-:Y:S01]  /*8440*/  @!P4 IMAD.MOV R79, RZ, RZ, -R79 ;  /* 0x000000ffff4fc224 */ /* 0x000fe200078e0a4f */
[----:B------:R-:W-:Y:S01]  /*8450*/  ISETP.GT.U32.AND P4, PT, R5, R91, PT ;  /* 0x0000005b0500720c */ /* 0x000fe20003f84070 */
[----:B------:R-:W-:Y:S02]  /*8460*/  @!P3 IMAD.IADD R99, R99, 0x1, -R5 ;  /* 0x000000016363b824 */ /* 0x000fe400078e0a05 */
[----:B------:R-:W-:Y:S02]  /*8470*/  IMAD.MOV R9, RZ, RZ, -R9 ;  /* 0x000000ffff097224 */ /* 0x000fe400078e0a09 */
[----:B------:R-:W-:Y:S01]  /*8480*/  IMAD.HI.U32 R3, R2, R110, RZ ;  /* 0x0000006e02037227 */ /* 0x000fe200078e00ff */
[----:B------:R-:W-:-:S03]  /*8490*/  ISETP.GT.U32.AND P3, PT, R5, R99, PT ;  /* 0x000000630500720c */ /* 0x000fc60003f64070 */
[----:B------:R-:W-:Y:S02]  /*84a0*/  IMAD R106, R5, R9, R106 ;  /* 0x00000009056a7224 */ /* 0x000fe400078e026a */
[----:B------:R-:W-:-:S04]  /*84b0*/  IMAD.HI.U32 R9, R2, R114, RZ ;  /* 0x0000007202097227 */ /* 0x000fc800078e00ff */
[----:B------:R-:W-:Y:S02]  /*84c0*/  @!P5 IMAD.IADD R95, R95, 0x1, -R5 ;  /* 0x000000015f5fd824 */ /* 0x000fe400078e0a05 */
[----:B------:R-:W-:Y:S02]  /*84d0*/  IMAD.MOV R11, RZ, RZ, -R3 ;  /* 0x000000ffff0b7224 */ /* 0x000fe400078e0a03 */
[----:B------:R-:W-:Y:S01]  /*84e0*/  IMAD.MOV R3, RZ, RZ, -R9 ;  /* 0x000000ffff037224 */ /* 0x000fe200078e0a09 */
[----:B------:R-:W-:Y:S01]  /*84f0*/  ISETP.GT.U32.AND P5, PT, R5, R95, PT ;  /* 0x0000005f0500720c */ /* 0x000fe20003fa4070 */
[----:B------:R-:W-:Y:S02]  /*8500*/  @!P4 IMAD.IADD R91, R91, 0x1, -R5 ;  /* 0x000000015b5bc824 */ /* 0x000fe400078e0a05 */
[----:B------:R-:W-:Y:S02]  /*8510*/  IMAD R114, R5, R3, R114 ;  /* 0x0000000305727224 */ /* 0x000fe400078e0272 */
[----:B------:R-:W-:-:S04]  /*8520*/  IMAD.HI.U32 R0, R2, R103, RZ ;  /* 0x0000006702007227 */ /* 0x000fc800078e00ff */
[----:B------:R-:W-:Y:S01]  /*8530*/  @!P0 IMAD.MOV R91, RZ, RZ, -R91 ;  /* 0x000000ffff5b8224 */ /* 0x000fe200078e0a5b */
[----:B------:R-:W-:Y:S01]  /*8540*/  ISETP.GT.U32.AND P0, PT, R5, R106, PT ;  /* 0x0000006a0500720c */ /* 0x000fe20003f04070 */
[----:B------:R-:W-:Y:S01]  /*8550*/  @!P3 IMAD.IADD R99, R99, 0x1, -R5 ;  /* 0x000000016363b824 */ /* 0x000fe200078e0a05 */
[C---:B------:R-:W-:Y:S01]  /*8560*/  ISETP.GT.U32.AND P3, PT, R5.reuse, R114, PT ;  /* 0x000000720500720c */ /* 0x040fe20003f64070 */
[----:B------:R-:W-:Y:S02]  /*8570*/  IMAD.MOV R0, RZ, RZ, -R0 ;  /* 0x000000ffff007224 */ /* 0x000fe400078e0a00 */
[C---:B------:R-:W-:Y:S02]  /*8580*/  VIADD R147, R4.reuse, 0x5f ;  /* 0x0000005f04937836 */ /* 0x040fe40000000000 */
[C---:B------:R-:W-:Y:S02]  /*8590*/  IMAD R110, R5.reuse, R11, R110 ;  /* 0x0000000b056e7224 */ /* 0x040fe400078e026e */
[----:B------:R-:W-:Y:S01]  /*85a0*/  IMAD R103, R5, R0, R103 ;  /* 0x0000000005677224 */ /* 0x000fe200078e0267 */
[----:B------:R-:W-:Y:S01]  /*85b0*/  IABS R0, R147 ;  /* 0x0000009300007213 */ /* 0x000fe20000000000 */
[----:B------:R-:W-:Y:S01]  /*85c0*/  @!P5 IMAD.IADD R95, R95, 0x1, -R5 ;  /* 0x000000015f5fd824 */ /* 0x000fe200078e0a05 */
[C---:B------:R-:W-:Y:S01]  /*85d0*/  ISETP.GT.U32.AND P5, PT, R5.reuse, R110, PT ;  /* 0x0000006e0500720c */ /* 0x040fe20003fa4070 */
[----:B------:R-:W-:Y:S01]  /*85e0*/  VIADD R149, R4, 0x5e ;  /* 0x0000005e04957836 */ /* 0x000fe20000000000 */
[----:B------:R-:W-:Y:S01]  /*85f0*/  ISETP.GT.U32.AND P4, PT, R5, R103, PT ;  /* 0x000000670500720c */ /* 0x000fe20003f84070 */
[----:B------:R-:W-:-:S03]  /*8600*/  IMAD.HI.U32 R3, R2, R0, RZ ;  /* 0x0000000002037227 */ /* 0x000fc600078e00ff */
[----:B------:R-:W-:Y:S01]  /*8610*/  IABS R122, R149 ;  /* 0x00000095007a7213 */ /* 0x000fe20000000000 */
[--C-:B------:R-:W-:Y:S02]  /*8620*/  @!P0 IMAD.IADD R106, R106, 0x1, -R5.reuse ;  /* 0x000000016a6a8824 */ /* 0x100fe400078e0a05 */
[----:B------:R-:W-:Y:S02]  /*8630*/  @!P3 IMAD.IADD R114, R114, 0x1, -R5 ;  /* 0x000000017272b824 */ /* 0x000fe400078e0a05 */
[----:B------:R-:W-:Y:S01]  /*8640*/  IMAD.MOV R3, RZ, RZ, -R3 ;  /* 0x000000ffff037224 */ /* 0x000fe200078e0a03 */
[C---:B------:R-:W-:Y:S01]  /*8650*/  ISETP.GT.U32.AND P0, PT, R5.reuse, R106, PT ;  /* 0x0000006a0500720c */ /* 0x040fe20003f04070 */
[----:B------:R-:W-:Y:S01]  /*8660*/  @!P2 IMAD.MOV R99, RZ, RZ, -R99 ;  /* 0x000000ffff63a224 */ /* 0x000fe200078e0a63 */
[C---:B------:R-:W-:Y:S01]  /*8670*/  ISETP.GT.U32.AND P2, PT, R5.reuse, R114, PT ;  /* 0x000000720500720c */ /* 0x040fe20003f44070 */
[----:B------:R-:W-:Y:S02]  /*8680*/  IMAD R118, R5, R3, R0 ;  /* 0x0000000305767224 */ /* 0x000fe400078e0200 */
[----:B------:R-:W-:-:S04]  /*8690*/  IMAD.HI.U32 R3, R2, R122, RZ ;  /* 0x0000007a02037227 */ /* 0x000fc800078e00ff */
[----:B------:R-:W-:Y:S01]  /*86a0*/  @!P5 IMAD.IADD R110, R110, 0x1, -R5 ;  /* 0x000000016e6ed824 */ /* 0x000fe200078e0a05 */
[----:B------:R-:W-:Y:S01]  /*86b0*/  ISETP.GE.AND P5, PT, R151, RZ, PT ;  /* 0x000000ff9700720c */ /* 0x000fe20003fa6270 */
[----:B------:R-:W-:Y:S02]  /*86c0*/  IMAD.MOV R3, RZ, RZ, -R3 ;  /* 0x000000ffff037224 */ /* 0x000fe400078e0a03 */
[--C-:B------:R-:W-:Y:S01]  /*86d0*/  @!P0 IMAD.IADD R106, R106, 0x1, -R5.reuse ;  /* 0x000000016a6a8824 */ /* 0x100fe200078e0a05 */
[C---:B------:R-:W-:Y:S01]  /*86e0*/  ISETP.GT.U32.AND P3, PT, R5.reuse, R110, PT ;  /* 0x0000006e0500720c */ /* 0x040fe20003f64070 */
[C---:B------:R-:W-:Y:S01]  /*86f0*/  IMAD R122, R5.reuse, R3, R122 ;  /* 0x00000003057a7224 */ /* 0x040fe200078e027a */
[C---:B------:R-:W-:Y:S01]  /*8700*/  ISETP.GT.U32.AND P0, PT, R5.reuse, R118, PT ;  /* 0x000000760500720c */ /* 0x040fe20003f04070 */
[--C-:B------:R-:W-:Y:S02]  /*8710*/  @!P2 IMAD.IADD R114, R114, 0x1, -R5.reuse ;  /* 0x000000017272a824 */ /* 0x100fe400078e0a05 */
[----:B------:R-:W-:Y:S01]  /*8720*/  VIADD R151, R4, 0x5d ;  /* 0x0000005d04977836 */ /* 0x000fe20000000000 */
[----:B------:R-:W-:Y:S01]  /*8730*/  ISETP.GT.U32.AND P2, PT, R5, R122, PT ;  /* 0x0000007a0500720c */ /* 0x000fe20003f44070 */
[----:B------:R-:W-:-:S02]  /*8740*/  @!P4 IMAD.IADD R103, R103, 0x1, -R5 ;  /* 0x000000016767c824 */ /* 0x000fc400078e0a05 */
[----:B------:R-:W-:Y:S01]  /*8750*/  @!P6 IMAD.MOV R95, RZ, RZ, -R95 ;  /* 0x000000ffff5fe224 */ /* 0x000fe200078e0a5f */
[----:B------:R-:W-:Y:S01]  /*8760*/  IABS R0, R151 ;  /* 0x0000009700007213 */ /* 0x000fe20000000000 */
[----:B------:R-:W-:Y:S01]  /*8770*/  @!P5 IMAD.MOV R114, RZ, RZ, -R114 ;  /* 0x000000ffff72d224 */ /* 0x000fe200078e0a72 */
[----:B------:R-:W-:Y:S01]  /*8780*/  ISETP.GT.U32.AND P4, PT, R5, R103, PT ;  /* 0x000000670500720c */ /* 0x000fe20003f84070 */
[----:B------:R-:W-:Y:S01]  /*8790*/  @!P3 IMAD.IADD R110, R110, 0x1, -R5 ;  /* 0x000000016e6eb824 */ /* 0x000fe200078e0a05 */
[----:B------:R-:W-:Y:S01]  /*87a0*/  ISETP.GE.AND P3, PT, R151, RZ, PT ;  /* 0x000000ff9700720c */ /* 0x000fe20003f66270 */
[----:B------:R-:W-:Y:S01]  /*87b0*/  VIADD R151, R4, 0x5c ;  /* 0x0000005c04977836 */ /* 0x000fe20000000000 */
[----:B------:R-:W-:Y:S01]  /*87c0*/  ISETP.GE.AND P6, PT, R143, RZ, PT ;  /* 0x000000ff8f00720c */ /* 0x000fe20003fc6270 */
[----:B------:R-:W-:-:S03]  /*87d0*/  IMAD.HI.U32 R3, R2, R0, RZ ;  /* 0x0000000002037227 */ /* 0x000fc600078e00ff */
[----:B------:R-:W-:Y:S01]  /*87e0*/  IABS R130, R151 ;  /* 0x0000009700827213 */ /* 0x000fe20000000000 */
[--C-:B------:R-:W-:Y:S02]  /*87f0*/  @!P0 IMAD.IADD R118, R118, 0x1, -R5.reuse ;  /* 0x0000000176768824 */ /* 0x100fe400078e0a05 */
[----:B------:R-:W-:Y:S02]  /*8800*/  @!P2 IMAD.IADD R122, R122, 0x1, -R5 ;  /* 0x000000017a7aa824 */ /* 0x000fe400078e0a05 */
[----:B------:R-:W-:Y:S01]  /*8810*/  IMAD.MOV R3, RZ, RZ, -R3 ;  /* 0x000000ffff037224 */ /* 0x000fe200078e0a03 */
[----:B------:R-:W-:Y:S01]  /*8820*/  ISETP.GT.U32.AND P0, PT, R5, R118, PT ;  /* 0x000000760500720c */ /* 0x000fe20003f04070 */
[----:B------:R-:W-:Y:S01]  /*8830*/  @!P4 IMAD.IADD R103, R103, 0x1, -R5 ;  /* 0x000000016767c824 */ /* 0x000fe200078e0a05 */
[C---:B------:R-:W-:Y:S01]  /*8840*/  ISETP.GT.U32.AND P2, PT, R5.reuse, R122, PT ;  /* 0x0000007a0500720c */ /* 0x040fe20003f44070 */
[----:B------:R-:W-:Y:S01]  /*8850*/  IMAD R126, R5, R3, R0 ;  /* 0x00000003057e7224 */ /* 0x000fe200078e0200 */
[----:B------:R-:W-:Y:S01]  /*8860*/  ISETP.GE.AND P4, PT, R145, RZ, PT ;  /* 0x000000ff9100720c */ /* 0x000fe20003f86270 */
[----:B------:R-:W-:-:S04]  /*8870*/  IMAD.HI.U32 R0, R2, R130, RZ ;  /* 0x0000008202007227 */ /* 0x000fc800078e00ff */
[----:B------:R-:W-:Y:S02]  /*8880*/  IMAD.MOV R0, RZ, RZ, -R0 ;  /* 0x000000ffff007224 */ /* 0x000fe400078e0a00 */
[----:B------:R-:W-:Y:S01]  /*8890*/  @!P1 IMAD.MOV R103, RZ, RZ, -R103 ;  /* 0x000000ffff679224 */ /* 0x000fe200078e0a67 */
[----:B------:R-:W-:Y:S01]  /*88a0*/  ISETP.GE.AND P1, PT, R147, RZ, PT ;  /* 0x000000ff9300720c */ /* 0x000fe20003f26270 */
[C---:B------:R-:W-:Y:S02]  /*88b0*/  IMAD R130, R5.reuse, R0, R130 ;  /* 0x0000000005827224 */ /* 0x040fe400078e0282 */
[--C-:B------:R-:W-:Y:S01]  /*88c0*/  @!P0 IMAD.IADD R118, R118, 0x1, -R5.reuse ;  /* 0x0000000176768824 */ /* 0x100fe200078e0a05 */
[C---:B------:R-:W-:Y:S01]  /*88d0*/  ISETP.GT.U32.AND P0, PT, R5.reuse, R126, PT ;  /* 0x0000007e0500720c */ /* 0x040fe20003f04070 */
[----:B------:R-:W-:Y:S01]  /*88e0*/  @!P2 IMAD.IADD R122, R122, 0x1, -R5 ;  /* 0x000000017a7aa824 */ /* 0x000fe200078e0a05 */
[----:B------:R-:W-:Y:S01]  /*88f0*/  ISETP.GT.U32.AND P2, PT, R5, R130, PT ;  /* 0x000000820500720c */ /* 0x000fe20003f44070 */
[----:B------:R-:W-:-:S02]  /*8900*/  VIADD R147, R4, 0x59 ;  /* 0x0000005904937836 */ /* 0x000fc40000000000 */
[----:B------:R-:W-:Y:S01]  /*8910*/  @!P4 IMAD.MOV R110, RZ, RZ, -R110 ;  /* 0x000000ffff6ec224 */ /* 0x000fe200078e0a6e */
[----:B------:R-:W-:Y:S01]  /*8920*/  ISETP.GE.AND P4, PT, R151, RZ, PT ;  /* 0x000000ff9700720c */ /* 0x000fe20003f86270 */
[----:B------:R-:W-:Y:S01]  /*8930*/  @!P6 IMAD.MOV R106, RZ, RZ, -R106 ;  /* 0x000000ffff6ae224 */ /* 0x000fe200078e0a6a */
[----:B------:R-:W-:Y:S01]  /*8940*/  IABS R141, R147 ;  /* 0x00000093008d7213 */ /* 0x000fe20000000000 */
[C---:B------:R-:W-:Y:S01]  /*8950*/  VIADD R151, R4.reuse, 0x5b ;  /* 0x0000005b04977836 */ /* 0x040fe20000000000 */
[----:B------:R-:W-:Y:S01]  /*8960*/  ISETP.GE.AND P6, PT, R149, RZ, PT ;  /* 0x000000ff9500720c */ /* 0x000fe20003fc6270 */
[----:B------:R-:W-:Y:S02]  /*8970*/  VIADD R143, R4, 0x58 ;  /* 0x00000058048f7836 */ /* 0x000fe40000000000 */
[----:B------:R-:W-:Y:S01]  /*8980*/  IMAD.HI.U32 R3, R2, R141, RZ ;  /* 0x0000008d02037227 */ /* 0x000fe200078e00ff */
[----:B------:R-:W-:Y:S02]  /*8990*/  IABS R134, R151 ;  /* 0x0000009700867213 */ /* 0x000fe40000000000 */
[----:B------:R-:W-:Y:S01]  /*89a0*/  IABS R145, R143 ;  /* 0x0000008f00917213 */ /* 0x000fe20000000000 */
[--C-:B------:R-:W-:Y:S01]  /*89b0*/  @!P0 IMAD.IADD R126, R126, 0x1, -R5.reuse ;  /* 0x000000017e7e8824 */ /* 0x100fe200078e0a05 */
[----:B------:R-:W-:Y:S01]  /*89c0*/  ISETP.GE.AND P5, PT, R151, RZ, PT ;  /* 0x000000ff9700720c */ /* 0x000fe20003fa6270 */
[----:B------:R-:W-:-:S02]  /*89d0*/  @!P2 IMAD.IADD R130, R130, 0x1, -R5 ;  /* 0x000000018282a824 */ /* 0x000fc400078e0a05 */
[----:B------:R-:W-:Y:S01]  /*89e0*/  IMAD.MOV R3, RZ, RZ, -R3 ;  /* 0x000000ffff037224 */ /* 0x000fe200078e0a03 */
[C---:B------:R-:W-:Y:S01]  /*89f0*/  ISETP.GT.U32.AND P0, PT, R5.reuse, R126, PT ;  /* 0x0000007e0500720c */ /* 0x040fe20003f04070 */
[----:B------:R-:W-:Y:S01]  /*8a00*/  IMAD.HI.U32 R11, R2, R134, RZ ;  /* 0x00000086020b7227 */ /* 0x000fe200078e00ff */
[----:B------:R-:W-:-:S03]  /*8a10*/  ISETP.GT.U32.AND P2, PT, R5, R130, PT ;  /* 0x000000820500720c */ /* 0x000fc60003f44070 */
[----:B------:R-:W-:-:S04]  /*8a20*/  IMAD.HI.U32 R0, R2, R145, RZ ;  /* 0x0000009102007227 */ /* 0x000fc800078e00ff */
[----:B------:R-:W-:Y:S02]  /*8a30*/  IMAD R141, R5, R3, R141 ;  /* 0x00000003058d7224 */ /* 0x000fe400078e028d */
[----:B------:R-:W-:-:S04]  /*8a40*/  IMAD.HI.U32 R9, R2, R137, RZ ;  /* 0x0000008902097227 */ /* 0x000fc800078e00ff */
[----:B------:R-:W-:Y:S02]  /*8a50*/  IMAD.MOV R11, RZ, RZ, -R11 ;  /* 0x000000ffff0b7224 */ /* 0x000fe400078e0a0b */
[----:B------:R-:W-:Y:S02]  /*8a60*/  IMAD.MOV R0, RZ, RZ, -R0 ;  /* 0x000000ffff007224 */ /* 0x000fe400078e0a00 */
[----:B------:R-:W-:Y:S01]  /*8a70*/  @!P6 IMAD.MOV R122, RZ, RZ, -R122 ;  /* 0x000000ffff7ae224 */ /* 0x000fe200078e0a7a */
[C---:B------:R-:W-:Y:S01]  /*8a80*/  ISETP.GT.U32.AND P6, PT, R5.reuse, R141, PT ;  /* 0x0000008d0500720c */ /* 0x040fe20003fc4070 */
[----:B------:R-:W-:Y:S02]  /*8a90*/  VIADD R151, R4, 0x57 ;  /* 0x0000005704977836 */ /* 0x000fe40000000000 */
[----:B------:R-:W-:Y:S02]  /*8aa0*/  IMAD.MOV R9, RZ, RZ, -R9 ;  /* 0x000000ffff097224 */ /* 0x000fe400078e0a09 */
[C---:B------:R-:W-:Y:S01]  /*8ab0*/  IMAD R134, R5.reuse, R11, R134 ;  /* 0x0000000b05867224 */ /* 0x040fe200078e0286 */
[----:B------:R-:W-:Y:S01]  /*8ac0*/  IABS R149, R151 ;  /* 0x0000009700957213 */ /* 0x000fe20000000000 */
[----:B------:R-:W-:-:S02]  /*8ad0*/  IMAD R145, R5, R0, R145 ;  /* 0x0000000005917224 */ /* 0x000fc400078e0291 */
[C---:B------:R-:W-:Y:S02]  /*8ae0*/  IMAD R137, R5.reuse, R9, R137 ;  /* 0x0000000905897224 */ /* 0x040fe400078e0289 */
[--C-:B------:R-:W-:Y:S01]  /*8af0*/  @!P0 IMAD.IADD R126, R126, 0x1, -R5.reuse ;  /* 0x000000017e7e8824 */ /* 0x100fe200078e0a05 */
[C---:B------:R-:W-:Y:S01]  /*8b00*/  ISETP.GT.U32.AND P0, PT, R5.reuse, R134, PT ;  /* 0x000000860500720c */ /* 0x040fe20003f04070 */
[----:B------:R-:W-:Y:S01]  /*8b10*/  @!P2 IMAD.IADD R130, R130, 0x1, -R5 ;  /* 0x000000018282a824 */ /* 0x000fe200078e0a05 */
[----:B------:R-:W-:Y:S01]  /*8b20*/  ISETP.GT.U32.AND P2, PT, R5, R145, PT ;  /* 0x000000910500720c */ /* 0x000fe20003f44070 */
[----:B------:R-:W-:-:S04]  /*8b30*/  IMAD.HI.U32 R0, R2, R149, RZ ;  /* 0x0000009502007227 */ /* 0x000fc800078e00ff */
[----:B------:R-:W-:Y:S01]  /*8b40*/  @!P1 IMAD.MOV R118, RZ, RZ, -R118 ;  /* 0x000000ffff769224 */ /* 0x000fe200078e0a76 */
[----:B------:R-:W-:Y:S01]  /*8b50*/  ISETP.GT.U32.AND P1, PT, R5, R137, PT ;  /* 0x000000890500720c */ /* 0x000fe20003f24070 */
[----:B------:R-:W-:Y:S02]  /*8b60*/  @!P6 IMAD.IADD R141, R141, 0x1, -R5 ;  /* 0x000000018d8de824 */ /* 0x000fe400078e0a05 */
[----:B------:R-:W-:Y:S02]  /*8b70*/  IMAD.MOV R0, RZ, RZ, -R0 ;  /* 0x000000ffff007224 */ /* 0x000fe400078e0a00 */
[----:B------:R-:W-:Y:S01]  /*8b80*/  @!P4 IMAD.MOV R130, RZ, RZ, -R130 ;  /* 0x000000ffff82c224 */ /* 0x000fe200078e0a82 */
[C---:B------:R-:W-:Y:S01]  /*8b90*/  ISETP.GT.U32.AND P4, PT, R5.reuse, R141, PT ;  /* 0x0000008d0500720c */ /* 0x040fe20003f84070 */
[----:B------:R-:W-:Y:S02]  /*8ba0*/  IMAD R149, R5, R0, R149 ;  /* 0x0000000005957224 */ /* 0x000fe400078e0295 */
[----:B------:R-:W-:-:S04]  /*8bb0*/  IMAD.HI.U32 R0, R2, R153, RZ ;  /* 0x0000009902007227 */ /* 0x000fc800078e00ff */
[--C-:B------:R-:W-:Y:S01]  /*8bc0*/  @!P0 IMAD.IADD R134, R134, 0x1, -R5.reuse ;  /* 0x0000000186868824 */ /* 0x100fe200078e0a05 */
[----:B------:R-:W-:Y:S01]  /*8bd0*/  ISETP.GE.AND P0, PT, R147, RZ, PT ;  /* 0x000000ff9300720c */ /* 0x000fe20003f06270 */
[--C-:B------:R-:W-:Y:S02]  /*8be0*/  @!P2 IMAD.IADD R145, R145, 0x1, -R5.reuse ;  /* 0x000000019191a824 */ /* 0x100fe400078e0a05 */
[----:B------:R-:W-:Y:S02]  /*8bf0*/  IMAD.MOV R0, RZ, RZ, -R0 ;  /* 0x000000ffff007224 */ /* 0x000fe400078e0a00 */
[----:B------:R-:W-:Y:S01]  /*8c00*/  @!P1 IMAD.IADD R137, R137, 0x1, -R5 ;  /* 0x0000000189899824 */ /* 0x000fe200078e0a05 */
[C---:B------:R-:W-:Y:S01]  /*8c10*/  ISETP.GT.U32.AND P1, PT, R5.reuse, R134, PT ;  /* 0x000000860500720c */ /* 0x040fe20003f24070 */
[C---:B------:R-:W-:Y:S01]  /*8c20*/  IMAD R153, R5.reuse, R0, R153 ;  /* 0x0000000005997224 */ /* 0x040fe200078e0299 */
[----:B------:R-:W-:Y:S01]  /*8c30*/  ISETP.GT.U32.AND P2, PT, R5, R145, PT ;  /* 0x000000910500720c */ /* 0x000fe20003f44070 */
[----:B------:R-:W-:Y:S01]  /*8c40*/  @!P4 IMAD.IADD R141, R141, 0x1, -R5 ;  /* 0x000000018d8dc824 */ /* 0x000fe200078e0a05 */
[C---:B------:R-:W-:Y:S01]  /*8c50*/  ISETP.GT.U32.AND P6, PT, R5.reuse, R137, PT ;  /* 0x000000890500720c */ /* 0x040fe20003fc4070 */
[C---:B------:R-:W-:Y:S01]  /*8c60*/  VIADD R147, R4.reuse, 0x54 ;  /* 0x0000005404937836 */ /* 0x040fe20000000000 */
[----:B------:R-:W-:Y:S01]  /*8c70*/  ISETP.GT.U32.AND P4, PT, R5, R153, PT ;  /* 0x000000990500720c */ /* 0x000fe20003f84070 */
[----:B------:R-:W-:Y:S01]  /*8c80*/  @!P3 IMAD.MOV R126, RZ, RZ, -R126 ;  /* 0x000000ffff7eb224 */ /* 0x000fe200078e0a7e */
[----:B------:R-:W-:Y:S01]  /*8c90*/  ISETP.GE.AND P3, PT, R139, RZ, PT ;  /* 0x000000ff8b00720c */ /* 0x000fe20003f66270 */
[----:B------:R-:W-:Y:S01]  /*8ca0*/  VIADD R139, R4, 0x55 ;  /* 0x00000055048b7836 */ /* 0x000fe20000000000 */
[----:B------:R-:W-:Y:S01]  /*8cb0*/  IABS R161, R147 ;  /* 0x0000009300a17213 */ /* 0x000fe20000000000 */
[----:B------:R-:W-:-:S02]  /*8cc0*/  @!P0 IMAD.MOV R141, RZ, RZ, -R141 ;  /* 0x000000ffff8d8224 */ /* 0x000fc400078e0a8d */
[--C-:B------:R-:W-:Y:S01]  /*8cd0*/  @!P1 IMAD.IADD R134, R134, 0x1, -R5.reuse ;  /* 0x0000000186869824 */ /* 0x100fe200078e0a05 */
[----:B------:R-:W-:Y:S01]  /*8ce0*/  ISETP.GT.U32.AND P1, PT, R5, R149, PT ;  /* 0x000000950500720c */ /* 0x000fe20003f24070 */
[----:B------:R-:W-:Y:S01]  /*8cf0*/  @!P2 IMAD.IADD R145, R145, 0x1, -R5 ;  /* 0x000000019191a824 */ /* 0x000fe200078e0a05 */
[----:B------:R-:W-:Y:S01]  /*8d00*/  ISETP.GE.AND P2, PT, R151, RZ, PT ;  /* 0x000000ff9700720c */ /* 0x000fe20003f46270 */
[----:B------:R-:W-:Y:S01]  /*8d10*/  VIADD R151, R4, 0x53 ;  /* 0x0000005304977836 */ /* 0x000fe20000000000 */
[----:B------:R-:W-:Y:S01]  /*8d20*/  IABS R157, R139 ;  /* 0x0000008b009d7213 */ /* 0x000fe20000000000 */
[----:B------:R-:W-:-:S03]  /*8d30*/  IMAD.HI.U32 R0, R2, R161, RZ ;  /* 0x000000a102007227 */ /* 0x000fc600078e00ff */
[----:B------:R-:W-:Y:S01]  /*8d40*/  IABS R165, R151 ;  /* 0x0000009700a57213 */ /* 0x000fe20000000000 */
[----:B------:R-:W-:Y:S02]  /*8d50*/  @!P4 IMAD.IADD R153, R153, 0x1, -R5 ;  /* 0x000000019999c824 */ /* 0x000fe400078e0a05 */
[----:B------:R-:W-:Y:S02]  /*8d60*/  IMAD.MOV R0, RZ, RZ, -R0 ;  /* 0x000000ffff007224 */ /* 0x000fe400078e0a00 */
[----:B------:R-:W-:Y:S01]  /*8d70*/  @!P5 IMAD.MOV R134, RZ, RZ, -R134 ;  /* 0x000000ffff86d224 */ /* 0x000fe200078e0a86 */
[C---:B------:R-:W-:Y:S01]  /*8d80*/  ISETP.GT.U32.AND P5, PT, R5.reuse, R153, PT ;  /* 0x000000990500720c */ /* 0x040fe20003fa4070 */
[----:B------:R-:W-:Y:S02]  /*8d90*/  IMAD R161, R5, R0, R161 ;  /* 0x0000000005a17224 */ /* 0x000fe400078e02a1 */
[----:B------:R-:W-:-:S03]  /*8da0*/  IMAD.HI.U32 R0, R2, R165, RZ ;  /* 0x000000a502007227 */ /* 0x000fc600078e00ff */
[----:B------:R-:W-:Y:S01]  /*8db0*/  ISETP.GT.U32.AND P0, PT, R5, R161, PT ;  /* 0x000000a10500720c */ /* 0x000fe20003f04070 */
[----:B------:R-:W-:Y:S01]  /*8dc0*/  @!P1 IMAD.IADD R149, R149, 0x1, -R5 ;  /* 0x0000000195959824 */ /* 0x000fe200078e0a05 */
[----:B------:R-:W-:Y:S01]  /*8dd0*/  ISETP.GE.AND P1, PT, R132, RZ, PT ;  /* 0x000000ff8400720c */ /* 0x000fe20003f26270 */
[----:B------:R-:W-:-:S03]  /*8de0*/  IMAD.HI.U32 R3, R2, R157, RZ ;  /* 0x0000009d02037227 */ /* 0x000fc600078e00ff */
[C---:B------:R-:W-:Y:S01]  /*8df0*/  ISETP.GT.U32.AND P4, PT, R5.reuse, R149, PT ;  /* 0x000000950500720c */ /* 0x040fe20003f84070 */
[----:B------:R-:W-:Y:S02]  /*8e00*/  IMAD.MOV R0, RZ, RZ, -R0 ;  /* 0x000000ffff007224 */ /* 0x000fe400078e0a00 */
[----:B------:R-:W-:Y:S02]  /*8e10*/  IMAD.MOV R3, RZ, RZ, -R3 ;  /* 0x000000ffff037224 */ /* 0x000fe400078e0a03 */
[----:B------:R-:W-:Y:S02]  /*8e20*/  IMAD R165, R5, R0, R165 ;  /* 0x0000000005a57224 */ /* 0x000fe400078e02a5 */
[----:B------:R-:W-:Y:S01]  /*8e30*/  @!P6 IMAD.IADD R137, R137, 0x1, -R5 ;  /* 0x000000018989e824 */ /* 0x000fe200078e0a05 */
[----:B------:R-:W-:Y:S01]  /*8e40*/  ISETP.GE.AND P6, PT, R143, RZ, PT ;  /* 0x000000ff8f00720c */ /* 0x000fe20003fc6270 */
[----:B------:R-:W-:Y:S02]  /*8e50*/  IMAD R157, R5, R3, R157 ;  /* 0x00000003059d7224 */ /* 0x000fe400078e029d */
[----:B------:R-:W-:Y:S01]  /*8e60*/  @!P5 IMAD.IADD R153, R153, 0x1, -R5 ;  /* 0x000000019999d824 */ /* 0x000fe200078e0a05 */
[----:B------:R-:W-:Y:S01]  /*8e70*/  ISETP.GT.U32.AND P5, PT, R5, R165, PT ;  /* 0x000000a50500720c */ /* 0x000fe20003fa4070 */
[----:B------:R-:W-:-:S02]  /*8e80*/  VIADD R143, R4, 0x52 ;  /* 0x00000052048f7836 */ /* 0x000fc40000000000 */
[----:B------:R-:W-:Y:S01]  /*8e90*/  @!P3 IMAD.MOV R137, RZ, RZ, -R137 ;  /* 0x000000ffff89b224 */ /* 0x000fe200078e0a89 */
[----:B------:R-:W-:Y:S01]  /*8ea0*/  ISETP.GT.U32.AND P3, PT, R5, R157, PT ;  /* 0x0000009d0500720c */ /* 0x000fe20003f64070 */
[--C-:B------:R-:W-:Y:S01]  /*8eb0*/  @!P4 IMAD.IADD R149, R149, 0x1, -R5.reuse ;  /* 0x000000019595c824 */ /* 0x100fe200078e0a05 */
[----:B------:R-:W-:Y:S01]  /*8ec0*/  IABS R168, R143 ;  /* 0x0000008f00a87213 */ /* 0x000fe20000000000 */
[----:B------:R-:W-:Y:S01]  /*8ed0*/  @!P0 IMAD.IADD R161, R161, 0x1, -R5 ;  /* 0x00000001a1a18824 */ /* 0x000fe200078e0a05 */
[----:B------:R-:W-:Y:S01]  /*8ee0*/  ISETP.GE.AND P4, PT, R147, RZ, PT ;  /* 0x000000ff9300720c */ /* 0x000fe20003f86270 */
[----:B------:R-:W-:Y:S02]  /*8ef0*/  VIADD R147, R4, 0x51 ;  /* 0x0000005104937836 */ /* 0x000fe40000000000 */
[----:B------:R-:W-:-:S03]  /*8f00*/  IMAD.HI.U32 R0, R2, R168, RZ ;  /* 0x000000a802007227 */ /* 0x000fc600078e00ff */
[----:B------:R-:W-:Y:S01]  /*8f10*/  IABS R172, R147 ;  /* 0x0000009300ac7213 */ /* 0x000fe20000000000 */
[--C-:B------:R-:W-:Y:S02]  /*8f20*/  @!P5 IMAD.IADD R165, R165, 0x1, -R5.reuse ;  /* 0x00000001a5a5d824 */ /* 0x100fe400078e0a05 */
[----:B------:R-:W-:Y:S02]  /*8f30*/  IMAD.MOV R0, RZ, RZ, -R0 ;  /* 0x000000ffff007224 */ /* 0x000fe400078e0a00 */
[----:B------:R-:W-:Y:S01]  /*8f40*/  @!P3 IMAD.IADD R157, R157, 0x1, -R5 ;  /* 0x000000019d9db824 */ /* 0x000fe200078e0a05 */
[----:B------:R-:W-:Y:S01]  /*8f50*/  ISETP.GE.AND P3, PT, R151, RZ, PT ;  /* 0x000000ff9700720c */ /* 0x000fe20003f66270 */
[C---:B------:R-:W-:Y:S01]  /*8f60*/  IMAD R168, R5.reuse, R0, R168 ;  /* 0x0000000005a87224 */ /* 0x040fe200078e02a8 */
[C---:B------:R-:W-:Y:S01]  /*8f70*/  ISETP.GT.U32.AND P5, PT, R5.reuse, R165, PT ;  /* 0x000000a50500720c */ /* 0x040fe20003fa4070 */
[----:B------:R-:W-:Y:S01]  /*8f80*/  VIADD R151, R4, 0x50 ;  /* 0x0000005004977836 */ /* 0x000fe20000000000 */
[----:B------:R-:W-:Y:S01]  /*8f90*/  ISETP.GT.U32.AND P0, PT, R5, R157, PT ;  /* 0x0000009d0500720c */ /* 0x000fe20003f04070 */
[----:B------:R-:W-:-:S03]  /*8fa0*/  IMAD.HI.U32 R0, R2, R172, RZ ;  /* 0x000000ac02007227 */ /* 0x000fc600078e00ff */
[----:B------:R-:W-:Y:S01]  /*8fb0*/  IABS R176, R151 ;  /* 0x0000009700b07213 */ /* 0x000fe20000000000 */
[----:B------:R-:W-:Y:S01]  /*8fc0*/  @!P2 IMAD.MOV R149, RZ, RZ, -R149 ;  /* 0x000000ffff95a224 */ /* 0x000fe200078e0a95 */
[----:B------:R-:W-:Y:S01]  /*8fd0*/  ISETP.GT.U32.AND P2, PT, R5, R161, PT ;  /* 0x000000a10500720c */ /* 0x000fe20003f44070 */
[----:B------:R-:W-:Y:S02]  /*8fe0*/  IMAD.MOV R3, RZ, RZ, -R0 ;  /* 0x000000ffff037224 */ /* 0x000fe400078e0a00 */
[----:B------:R-:W-:-:S04]  /*8ff0*/  IMAD.HI.U32 R0, R2, R176, RZ ;  /* 0x000000b002007227 */ /* 0x000fc800078e00ff */
[----:B------:R-:W-:Y:S02]  /*9000*/  IMAD R172, R5, R3, R172 ;  /* 0x0000000305ac7224 */ /* 0x000fe400078e02ac */
[--C-:B------:R-:W-:Y:S02]  /*9010*/  @!P5 IMAD.IADD R165, R165, 0x1, -R5.reuse ;  /* 0x00000001a5a5d824 */ /* 0x100fe400078e0a05 */
[----:B------:R-:W-:Y:S01]  /*9020*/  IMAD.MOV R0, RZ, RZ, -R0 ;  /* 0x000000ffff007224 */ /* 0x000fe200078e0a00 */
[----:B------:R-:W-:Y:S01]  /*9030*/  ISETP.GT.U32.AND P5, PT, R5, R172, PT ;  /* 0x000000ac0500720c */ /* 0x000fe20003fa4070 */
[----:B------:R-:W-:Y:S01]  /*9040*/  @!P2 IMAD.IADD R161, R161, 0x1, -R5 ;  /* 0x00000001a1a1a824 */ /* 0x000fe200078e0a05 */
[----:B------:R-:W-:Y:S01]  /*9050*/  ISETP.GE.AND P2, PT, R147, RZ, PT ;  /* 0x000000ff9300720c */ /* 0x000fe20003f46270 */
[C---:B------:R-:W-:Y:S02]  /*9060*/  IMAD R176, R5.reuse, R0, R176 ;  /* 0x0000000005b07224 */ /* 0x040fe400078e02b0 */
[----:B------:R-:W-:Y:S01]  /*9070*/  @!P1 IMAD.MOV R153, RZ, RZ, -R153 ;  /* 0x000000ffff999224 */ /* 0x000fe200078e0a99 */
[----:B------:R-:W-:Y:S01]  /*9080*/  ISETP.GT.U32.AND P1, PT, R5, R168, PT ;  /* 0x000000a80500720c */ /* 0x000fe20003f24070 */
[----:B------:R-:W-:Y:S01]  /*9090*/  @!P0 IMAD.IADD R157, R157, 0x1, -R5 ;  /* 0x000000019d9d8824 */ /* 0x000fe200078e0a05 */
[----:B------:R-:W-:Y:S01]  /*90a0*/  ISETP.GE.AND P0, PT, R143, RZ, PT ;  /* 0x000000ff8f00720c */ /* 0x000fe20003f06270 */
[----:B------:R-:W-:-:S02]  /*90b0*/  VIADD R143, R4, 0x4f ;  /* 0x0000004f048f7836 */ /* 0x000fc40000000000 */
[----:B------:R-:W-:Y:S01]  /*90c0*/  @!P4 IMAD.MOV R161, RZ, RZ, -R161 ;  /* 0x000000ffffa1c224 */ /* 0x000fe200078e0aa1 */
[C---:B------:R-:W-:Y:S01]  /*90d0*/  ISETP.GT.U32.AND P4, PT, R5.reuse, R176, PT ;  /* 0x000000b00500720c */ /* 0x040fe20003f84070 */
[----:B------:R-:W-:Y:S01]  /*90e0*/  @!P5 IMAD.IADD R172, R172, 0x1, -R5 ;  /* 0x00000001acacd824 */ /* 0x000fe200078e0a05 */
[----:B------:R-:W-:Y:S01]  /*90f0*/  IABS R3, R143 ;  /* 0x0000008f00037213 */ /* 0x000fe20000000000 */
[----:B------:R-:W-:Y:S02]  /*9100*/  VIADD R147, R4, 0x4e ;  /* 0x0000004e04937836 */ /* 0x000fe40000000000 */
[----:B------:R-:W-:Y:S01]  /*9110*/  @!P6 IMAD.MOV R145, RZ, RZ, -R145 ;  /* 0x000000ffff91e224 */ /* 0x000fe200078e0a91 */
[----:B------:R-:W-:Y:S01]  /*9120*/  ISETP.GT.U32.AND P5, PT, R5, R172, PT ;  /* 0x000000ac0500720c */ /* 0x000fe20003fa4070 */
[----:B------:R-:W-:Y:S01]  /*9130*/  IMAD.HI.U32 R0, R2, R3, RZ ;  /* 0x0000000302007227 */ /* 0x000fe200078e00ff */
[----:B------:R-:W-:Y:S02]  /*9140*/  IABS R184, R147 ;  /* 0x0000009300b87213 */ /* 0x000fe40000000000 */
[----:B------:R-:W-:Y:S01]  /*9150*/  ISETP.GE.AND P6, PT, R139, RZ, PT ;  /* 0x000000ff8b00720c */ /* 0x000fe20003fc6270 */
[----:B------:R-:W-:Y:S01]  /*9160*/  @!P1 IMAD.IADD R168, R168, 0x1, -R5 ;  /* 0x00000001a8a89824 */ /* 0x000fe200078e0a05 */
[----:B------:R-:W-:Y:S01]  /*9170*/  ISETP.GE.AND P1, PT, R151, RZ, PT ;  /* 0x000000ff9700720c */ /* 0x000fe20003f26270 */
[----:B------:R-:W-:-:S02]  /*9180*/  VIADD R151, R4, 0x4d ;  /* 0x0000004d04977836 */ /* 0x000fc40000000000 */
[----:B------:R-:W-:Y:S02]  /*9190*/  IMAD.MOV R0, RZ, RZ, -R0 ;  /* 0x000000ffff007224 */ /* 0x000fe400078e0a00 */
[----:B------:R-:W-:Y:S01]  /*91a0*/  @!P4 IMAD.IADD R176, R176, 0x1, -R5 ;  /* 0x00000001b0b0c824 */ /* 0x000fe200078e0a05 */
[----:B------:R-:W-:Y:S01]  /*91b0*/  IABS R188, R151 ;  /* 0x0000009700bc7213 */ /* 0x000fe20000000000 */
[C---:B------:R-:W-:Y:S02]  /*91c0*/  IMAD R180, R5.reuse, R0, R3 ;  /* 0x0000000005b47224 */ /* 0x040fe400078e0203 */
[----:B------:R-:W-:Y:S01]  /*91d0*/  IMAD.HI.U32 R3, R2, R184, RZ ;  /* 0x000000b802037227 */ /* 0x000fe200078e00ff */
[----:B------:R-:W-:-:S03]  /*91e0*/  ISETP.GT.U32.AND P4, PT, R5, R176, PT ;  /* 0x000000b00500720c */ /* 0x000fc60003f84070 */
[----:B------:R-:W-:Y:S01]  /*91f0*/  @!P5 IMAD.IADD R172, R172, 0x1, -R5 ;  /* 0x00000001acacd824 */ /* 0x000fe200078e0a05 */
[----:B------:R-:W-:Y:S01]  /*9200*/  ISETP.GT.U32.AND P5, PT, R5, R180, PT ;  /* 0x000000b40500720c */ /* 0x000fe20003fa4070 */
[----:B------:R-:W-:-:S04]  /*9210*/  IMAD.HI.U32 R0, R2, R188, RZ ;  /* 0x000000bc02007227 */ /* 0x000fc800078e00ff */
[----:B------:R-:W-:Y:S02]  /*9220*/  IMAD.MOV R3, RZ, RZ, -R3 ;  /* 0x000000ffff037224 */ /* 0x000fe400078e0a03 */
[----:B------:R-:W-:Y:S02]  /*9230*/  IMAD.MOV R0, RZ, RZ, -R0 ;  /* 0x000000ffff007224 */ /* 0x000fe400078e0a00 */
[C---:B------:R-:W-:Y:S02]  /*9240*/  IMAD R184, R5.reuse, R3, R184 ;  /* 0x0000000305b87224 */ /* 0x040fe400078e02b8 */
[C---:B------:R-:W-:Y:S02]  /*9250*/  IMAD R188, R5.reuse, R0, R188 ;  /* 0x0000000005bc7224 */ /* 0x040fe400078e02bc */
[--C-:B------:R-:W-:Y:S01]  /*9260*/  @!P4 IMAD.IADD R176, R176, 0x1, -R5.reuse ;  /* 0x00000001b0b0c824 */ /* 0x100fe200078e0a05 */
[C---:B------:R-:W-:Y:S01]  /*9270*/  ISETP.GT.U32.AND P4, PT, R5.reuse, R184, PT ;  /* 0x000000b80500720c */ /* 0x040fe20003f84070 */
[----:B------:R-:W-:Y:S01]  /*9280*/  @!P5 IMAD.IADD R180, R180, 0x1, -R5 ;  /* 0x00000001b4b4d824 */ /* 0x000fe200078e0a05 */
[----:B------:R-:W-:Y:S01]  /*9290*/  ISETP.GT.U32.AND P5, PT, R5, R188, PT ;  /* 0x000000bc0500720c */ /* 0x000fe20003fa4070 */
[----:B------:R-:W-:Y:S01]  /*92a0*/  @!P3 IMAD.MOV R165, RZ, RZ, -R165 ;  /* 0x000000ffffa5b224 */ /* 0x000fe200078e0aa5 */
[----:B------:R-:W-:Y:S01]  /*92b0*/  ISETP.GE.AND P3, PT, R143, RZ, PT ;  /* 0x000000ff8f00720c */ /* 0x000fe20003f66270 */
[----:B------:R-:W-:-:S02]  /*92c0*/  VIADD R143, R4, 0x4a ;  /* 0x0000004a048f7836 */ /* 0x000fc40000000000 */
[----:B------:R-:W-:Y:S01]  /*92d0*/  @!P6 IMAD.MOV R157, RZ, RZ, -R157 ;  /* 0x000000ffff9de224 */ /* 0x000fe200078e0a9d */
[----:B------:R-:W-:Y:S01]  /*92e0*/  ISETP.GT.U32.AND P6, PT, R5, R168, PT ;  /* 0x000000a80500720c */ /* 0x000fe20003fc4070 */
[----:B------:R-:W-:Y:S01]  /*92f0*/  VIADD R132, R4, 0x4b ;  /* 0x0000004b04847836 */ /* 0x000fe20000000000 */
[----:B------:R-:W-:Y:S01]  /*9300*/  IABS R200, R143 ;  /* 0x0000008f00c87213 */ /* 0x000fe20000000000 */
[----:B------:R-:W-:-:S03]  /*9310*/  IMAD.HI.U32 R9, R2, R192, RZ ;  /* 0x000000c002097227 */ /* 0x000fc600078e00ff */
[----:B------:R-:W-:Y:S01]  /*9320*/  IABS R196, R132 ;  /* 0x0000008400c47213 */ /* 0x000fe20000000000 */
[--C-:B------:R-:W-:Y:S01]  /*9330*/  @!P4 IMAD.IADD R184, R184, 0x1, -R5.reuse ;  /* 0x00000001b8b8c824 */ /* 0x100fe200078e0a05 */
[C---:B------:R-:W-:Y:S01]  /*9340*/  ISETP.GT.U32.AND P4, PT, R5.reuse, R180, PT ;  /* 0x000000b40500720c */ /* 0x040fe20003f84070 */
[----:B------:R-:W-:Y:S02]  /*9350*/  @!P5 IMAD.IADD R188, R188, 0x1, -R5 ;  /* 0x00000001bcbcd824 */ /* 0x000fe400078e0a05 */
[----:B------:R-:W-:Y:S01]  /*9360*/  IMAD.HI.U32 R0, R2, R200, RZ ;  /* 0x000000c802007227 */ /* 0x000fe200078e00ff */
[----:B------:R-:W-:-:S03]  /*9370*/  ISETP.GT.U32.AND P5, PT, R5, R184, PT ;  /* 0x000000b80500720c */ /* 0x000fc60003fa4070 */
[----:B------:R-:W-:Y:S02]  /*9380*/  IMAD.MOV R0, RZ, RZ, -R0 ;  /* 0x000000ffff007224 */ /* 0x000fe400078e0a00 */
[----:B------:R-:W-:Y:S01]  /*9390*/  @!P6 IMAD.IADD R168, R168, 0x1, -R5 ;  /* 0x00000001a8a8e824 */ /* 0x000fe200078e0a05 */
[----:B------:R-:W-:Y:S01]  /*93a0*/  ISETP.GE.AND P6, PT, R147, RZ, PT ;  /* 0x000000ff9300720c */ /* 0x000fe20003fc6270 */
[C---:B------:R-:W-:Y:S02]  /*93b0*/  IMAD R200, R5.reuse, R0, R200 ;  /* 0x0000000005c87224 */ /* 0x040fe400078e02c8 */
[----:B------:R-:W-:Y:S02]  /*93c0*/  IMAD.MOV R9, RZ, RZ, -R9 ;  /* 0x000000ffff097224 */ /* 0x000fe400078e0a09 */
[----:B------:R-:W-:Y:S02]  /*93d0*/  VIADD R147, R4, 0x48 ;  /* 0x0000004804937836 */ /* 0x000fe40000000000 */
[----:B------:R-:W-:Y:S01]  /*93e0*/  @!P5 IMAD.IADD R184, R184, 0x1, -R5 ;  /* 0x00000001b8b8d824 */ /* 0x000fe200078e0a05 */
[----:B------:R-:W-:Y:S01]  /*93f0*/  ISETP.GT.U32.AND P5, PT, R5, R200, PT ;  /* 0x000000c80500720c */ /* 0x000fe20003fa4070 */
[----:B------:R-:W-:Y:S01]  /*9400*/  IMAD.HI.U32 R3, R2, R196, RZ ;  /* 0x000000c402037227 */ /* 0x000fe200078e00ff */
[----:B------:R-:W-:-:S03]  /*9410*/  IABS R208, R147 ;  /* 0x0000009300d07213 */ /* 0x000fc60000000000 */
[C---:B------:R-:W-:Y:S02]  /*9420*/  IMAD R192, R5.reuse, R9, R192 ;  /* 0x0000000905c07224 */ /* 0x040fe400078e02c0 */
[----:B------:R-:W-:Y:S02]  /*9430*/  IMAD.MOV R3, RZ, RZ, -R3 ;  /* 0x000000ffff037224 */ /* 0x000fe400078e0a03 */
[----:B------:R-:W-:Y:S01]  /*9440*/  @!P2 IMAD.MOV R172, RZ, RZ, -R172 ;  /* 0x000000ffffaca224 */ /* 0x000fe200078e0aac */
[----:B------:R-:W-:Y:S01]  /*9450*/  ISETP.GT.U32.AND P2, PT, R5, R192, PT ;  /* 0x000000c00500720c */ /* 0x000fe20003f44070 */
[----:B------:R-:W-:Y:S01]  /*9460*/  @!P4 IMAD.IADD R180, R180, 0x1, -R5 ;  /* 0x00000001b4b4c824 */ /* 0x000fe200078e0a05 */
[----:B------:R-:W-:Y:S01]  /*9470*/  ISETP.GE.AND P4, PT, R151, RZ, PT ;  /* 0x000000ff9700720c */ /* 0x000fe20003f86270 */
[----:B------:R-:W-:Y:S02]  /*9480*/  VIADD R139, R4, 0x49 ;  /* 0x00000049048b7836 */ /* 0x000fe40000000000 */
[----:B------:R-:W-:-:S02]  /*9490*/  IMAD R196, R5, R3, R196 ;  /* 0x0000000305c47224 */ /* 0x000fc400078e02c4 */
[----:B------:R-:W-:Y:S01]  /*94a0*/  VIADD R151, R4, 0x47 ;  /* 0x0000004704977836 */ /* 0x000fe20000000000 */
[----:B------:R-:W-:Y:S01]  /*94b0*/  IABS R204, R139 ;  /* 0x0000008b00cc7213 */ /* 0x000fe20000000000 */
[----:B------:R-:W-:-:S03]  /*94c0*/  IMAD.HI.U32 R3, R2, R208, RZ ;  /* 0x000000d002037227 */ /* 0x000fc600078e00ff */
[----:B------:R-:W-:Y:S01]  /*94d0*/  IABS R212, R151 ;  /* 0x0000009700d47213 */ /* 0x000fe20000000000 */
[----:B------:R-:W-:Y:S01]  /*94e0*/  @!P0 IMAD.MOV R168, RZ, RZ, -R168 ;  /* 0x000000ffffa88224 */ /* 0x000fe200078e0aa8 */
[C---:B------:R-:W-:Y:S01]  /*94f0*/  ISETP.GT.U32.AND P0, PT, R5.reuse, R188, PT ;  /* 0x000000bc0500720c */ /* 0x040fe20003f04070 */
[----:B------:R-:W-:Y:S02]  /*9500*/  @!P5 IMAD.IADD R200, R200, 0x1, -R5 ;  /* 0x00000001c8c8d824 */ /* 0x000fe400078e0a05 */
[----:B------:R-:W-:Y:S02]  /*9510*/  IMAD.MOV R3, RZ, RZ, -R3 ;  /* 0x000000ffff037224 */ /* 0x000fe400078e0a03 */
[----:B------:R-:W-:Y:S01]  /*9520*/  @!P6 IMAD.MOV R184, RZ, RZ, -R184 ;  /* 0x000000ffffb8e224 */ /* 0x000fe200078e0ab8 */
[C---:B------:R-:W-:Y:S01]  /*9530*/  ISETP.GT.U32.AND P6, PT, R5.reuse, R200, PT ;  /* 0x000000c80500720c */ /* 0x040fe20003fc4070 */
[----:B------:R-:W-:Y:S02]  /*9540*/  IMAD R208, R5, R3, R208 ;  /* 0x0000000305d07224 */ /* 0x000fe400078e02d0 */
[----:B------:R-:W-:-:S04]  /*9550*/  IMAD.HI.U32 R0, R2, R204, RZ ;  /* 0x000000cc02007227 */ /* 0x000fc800078e00ff */
[----:B------:R-:W-:-:S04]  /*9560*/  IMAD.HI.U32 R3, R2, R212, RZ ;  /* 0x000000d402037227 */ /* 0x000fc800078e00ff */
[----:B------:R-:W-:Y:S01]  /*9570*/  @!P2 IMAD.IADD R192, R192, 0x1, -R5 ;  /* 0x00000001c0c0a824 */ /* 0x000fe200078e0a05 */
[----:B------:R-:W-:Y:S01]  /*9580*/  ISETP.GE.AND P2, PT, R128, RZ, PT ;  /* 0x000000ff8000720c */ /* 0x000fe20003f46270 */
[----:B------:R-:W-:Y:S02]  /*9590*/  IMAD.MOV R0, RZ, RZ, -R0 ;  /* 0x000000ffff007224 */ /* 0x000fe400078e0a00 */
[----:B------:R-:W-:Y:S01]  /*95a0*/  VIADD R128, R4, 0x46 ;  /* 0x0000004604807836 */ /* 0x000fe20000000000 */
[C---:B------:R-:W-:Y:S01]  /*95b0*/  ISETP.GT.U32.AND P5, PT, R5.reuse, R192, PT ;  /* 0x000000c00500720c */ /* 0x040fe20003fa4070 */
[----:B------:R-:W-:Y:S02]  /*95c0*/  IMAD.MOV R3, RZ, RZ, -R3 ;  /* 0x000000ffff037224 */ /* 0x000fe400078e0a03 */
[----:B------:R-:W-:Y:S01]  /*95d0*/  IMAD R204, R5, R0, R204 ;  /* 0x0000000005cc7224 */ /* 0x000fe200078e02cc */
[----:B------:R-:W-:Y:S01]  /*95e0*/  IABS R0, R128 ;  /* 0x0000008000007213 */ /* 0x000fe20000000000 */
[----:B------:R-:W-:-:S02]  /*95f0*/  @!P0 IMAD.IADD R188, R188, 0x1, -R5 ;  /* 0x00000001bcbc8824 */ /* 0x000fc400078e0a05 */
[C---:B------:R-:W-:Y:S01]  /*9600*/  IMAD R212, R5.reuse, R3, R212 ;  /* 0x0000000305d47224 */ /* 0x040fe200078e02d4 */
[C---:B------:R-:W-:Y:S01]  /*9610*/  ISETP.GT.U32.AND P0, PT, R5.reuse, R204, PT ;  /* 0x000000cc0500720c */ /* 0x040fe20003f04070 */
[----:B------:R-:W-:Y:S01]  /*9620*/  @!P1 IMAD.MOV R176, RZ, RZ, -R176 ;  /* 0x000000ffffb09224 */ /* 0x000fe200078e0ab0 */
        /* <DEDUP_REMOVED lines=9> */
[----:B------:R-:W-:Y:S02]  /*96c0*/  IMAD R216, R5, R3, R0 ;  /* 0x0000000305d87224 */ /* 0x000fe400078e0200 */
[--C-:B------:R-:W-:Y:S01]  /*96d0*/  @!P1 IMAD.IADD R196, R196, 0x1, -R5.reuse ;  /* 0x00000001c4c49824 */ /* 0x100fe200078e0a05 */
[----:B------:R-:W-:Y:S01]  /*96e0*/  ISETP.GE.AND P1, PT, R132, RZ, PT ;  /* 0x000000ff8400720c */ /* 0x000fe20003f26270 */
[--C-:B------:R-:W-:Y:S01]  /*96f0*/  @!P4 IMAD.IADD R208, R208, 0x1, -R5.reuse ;  /* 0x00000001d0d0c824 */ /* 0x100fe200078e0a05 */
[----:B------:R-:W-:Y:S01]  /*9700*/  ISETP.GE.AND P4, PT, R151, RZ, PT ;  /* 0x000000ff9700720c */ /* 0x000fe20003f86270 */
[----:B------:R-:W-:Y:S01]  /*9710*/  @!P6 IMAD.IADD R212, R212, 0x1, -R5 ;  /* 0x00000001d4d4e824 */ /* 0x000fe200078e0a05 */
[----:B------:R-:W-:Y:S01]  /*9720*/  ISETP.GT.U32.AND P6, PT, R5, R216, PT ;  /* 0x000000d80500720c */ /* 0x000fe20003fc4070 */
[----:B------:R-:W-:-:S02]  /*9730*/  VIADD R143, R4, 0x45 ;  /* 0x00000045048f7836 */ /* 0x000fc40000000000 */
[----:B------:R-:W-:Y:S02]  /*9740*/  VIADD R151, R4, 0x44 ;  /* 0x0000004404977836 */ /* 0x000fe40000000000 */
[----:B------:R-:W-:Y:S01]  /*9750*/  @!P0 IMAD.IADD R204, R204, 0x1, -R5 ;  /* 0x00000001cccc8824 */ /* 0x000fe200078e0a05 */
[C---:B------:R-:W-:Y:S01]  /*9760*/  ISETP.GT.U32.AND P0, PT, R5.reuse, R196, PT ;  /* 0x000000c40500720c */ /* 0x040fe20003f04070 */
[----:B------:R-:W-:Y:S01]  /*9770*/  VIADD R132, R4, 0x43 ;  /* 0x0000004304847836 */ /* 0x000fe20000000000 */
[----:B------:R-:W-:Y:S01]  /*9780*/  IABS R220, R143 ;  /* 0x0000008f00dc7213 */ /* 0x000fe20000000000 */
[----:B------:R-:W-:Y:S01]  /*9790*/  @!P2 IMAD.MOV R192, RZ, RZ, -R192 ;  /* 0x000000ffffc0a224 */ /* 0x000fe200078e0ac0 */
[----:B------:R-:W-:Y:S01]  /*97a0*/  IABS R15, R151 ;  /* 0x00000097000f7213 */ /* 0x000fe20000000000 */
[----:B------:R-:W-:Y:S01]  /*97b0*/  @!P5 IMAD.MOV R200, RZ, RZ, -R200 ;  /* 0x000000ffffc8d224 */ /* 0x000fe200078e0ac8 */
[----:B------:R-:W-:Y:S01]  /*97c0*/  IABS R3, R132 ;  /* 0x0000008400037213 */ /* 0x000fe20000000000 */
[----:B------:R-:W-:Y:S01]  /*97d0*/  IMAD.HI.U32 R9, R2, R220, RZ ;  /* 0x000000dc02097227 */ /* 0x000fe200078e00ff */
[----:B------:R-:W-:-:S03]  /*97e0*/  ISETP.GT.U32.AND P2, PT, R5, R208, PT ;  /* 0x000000d00500720c */ /* 0x000fc60003f44070 */
[----:B------:R-:W-:-:S04]  /*97f0*/  IMAD.HI.U32 R13, R2, R15, RZ ;  /* 0x0000000f020d7227 */ /* 0x000fc800078e00ff */
[----:B------:R-:W-:Y:S01]  /*9800*/  @!P6 IMAD.IADD R216, R216, 0x1, -R5 ;  /* 0x00000001d8d8e824 */ /* 0x000fe200078e0a05 */
[----:B------:R-:W-:Y:S01]  /*9810*/  ISETP.GT.U32.AND P6, PT, R5, R212, PT ;  /* 0x000000d40500720c */ /* 0x000fe20003fc4070 */
[----:B------:R-:W-:Y:S02]  /*9820*/  IMAD.MOV R9, RZ, RZ, -R9 ;  /* 0x000000ffff097224 */ /* 0x000fe400078e0a09 */
[----:B------:R-:W-:-:S04]  /*9830*/  IMAD.HI.U32 R17, R2, R3, RZ ;  /* 0x0000000302117227 */ /* 0x000fc800078e00ff */
[----:B------:R-:W-:Y:S02]  /*9840*/  IMAD.MOV R13, RZ, RZ, -R13 ;  /* 0x000000ffff0d7224 */ /* 0x000fe400078e0a0d */
[----:B------:R-:W-:Y:S01]  /*9850*/  @!P0 IMAD.IADD R196, R196, 0x1, -R5 ;  /* 0x00000001c4c48824 */ /* 0x000fe200078e0a05 */
[----:B------:R-:W-:Y:S01]  /*9860*/  ISETP.GE.AND P0, PT, R139, RZ, PT ;  /* 0x000000ff8b00720c */ /* 0x000fe20003f06270 */
[----:B------:R-:W-:Y:S02]  /*9870*/  VIADD R139, R4, 0x42 ;  /* 0x00000042048b7836 */ /* 0x000fe40000000000 */
[C---:B------:R-:W-:Y:S02]  /*9880*/  IMAD R220, R5.reuse, R9, R220 ;  /* 0x0000000905dc7224 */ /* 0x040fe400078e02dc */
[----:B------:R-:W-:Y:S01]  /*9890*/  IMAD.MOV R17, RZ, RZ, -R17 ;  /* 0x000000ffff117224 */ /* 0x000fe200078e0a11 */
[----:B------:R-:W-:Y:S01]  /*98a0*/  IABS R11, R139 ;  /* 0x0000008b000b7213 */ /* 0x000fe20000000000 */
[C---:B------:R-:W-:Y:S01]  /*98b0*/  IMAD R13, R5.reuse, R13, R15 ;  /* 0x0000000d050d7224 */ /* 0x040fe200078e020f */
[C---:B------:R-:W-:Y:S01]  /*98c0*/  ISETP.GT.U32.AND P5, PT, R5.reuse, R220, PT ;  /* 0x000000dc0500720c */ /* 0x040fe20003fa4070 */
[----:B------:R-:W-:-:S02]  /*98d0*/  IMAD R3, R5, R17, R3 ;  /* 0x0000001105037224 */ /* 0x000fc400078e0203 */
[--C-:B------:R-:W-:Y:S01]  /*98e0*/  @!P2 IMAD.IADD R208, R208, 0x1, -R5.reuse ;  /* 0x00000001d0d0a824 */ /* 0x100fe200078e0a05 */
[C---:B------:R-:W-:Y:S01]  /*98f0*/  ISETP.GT.U32.AND P2, PT, R5.reuse, R13, PT ;  /* 0x0000000d0500720c */ /* 0x040fe20003f44070 */
[----:B------:R-:W-:Y:S01]  /*9900*/  @!P3 IMAD.MOV R180, RZ, RZ, -R180 ;  /* 0x000000ffffb4b224 */ /* 0x000fe200078e0ab4 */
[C---:B------:R-:W-:Y:S01]  /*9910*/  ISETP.GT.U32.AND P3, PT, R5.reuse, R204, PT ;  /* 0x000000cc0500720c */ /* 0x040fe20003f64070 */
[----:B------:R-:W-:Y:S01]  /*9920*/  @!P6 IMAD.IADD R212, R212, 0x1, -R5 ;  /* 0x00000001d4d4e824 */ /* 0x000fe200078e0a05 */
[----:B------:R-:W-:Y:S01]  /*9930*/  ISETP.GT.U32.AND P6, PT, R5, R3, PT ;  /* 0x000000030500720c */ /* 0x000fe20003fc4070 */
[----:B------:R-:W-:-:S04]  /*9940*/  IMAD.HI.U32 R9, R2, R11, RZ ;  /* 0x0000000b02097227 */ /* 0x000fc800078e00ff */
[----:B------:R-:W-:Y:S01]  /*9950*/  @!P1 IMAD.MOV R196, RZ, RZ, -R196 ;  /* 0x000000ffffc49224 */ /* 0x000fe200078e0ac4 */
[----:B------:R-:W-:Y:S01]  /*9960*/  ISETP.GT.U32.AND P1, PT, R5, R216, PT ;  /* 0x000000d80500720c */ /* 0x000fe20003f24070 */
[----:B------:R-:W-:Y:S02]  /*9970*/  IMAD.MOV R9, RZ, RZ, -R9 ;  /* 0x000000ffff097224 */ /* 0x000fe400078e0a09 */
[----:B------:R-:W-:Y:S01]  /*9980*/  @!P5 IMAD.IADD R220, R220, 0x1, -R5 ;  /* 0x00000001dcdcd824 */ /* 0x000fe200078e0a05 */
[----:B------:R-:W-:Y:S01]  /*9990*/  ISETP.GE.AND P5, PT, R151, RZ, PT ;  /* 0x000000ff9700720c */ /* 0x000fe20003fa6270 */
[----:B------:R-:W-:Y:S02]  /*99a0*/  IMAD R11, R5, R9, R11 ;  /* 0x00000009050b7224 */ /* 0x000fe400078e020b */
[--C-:B------:R-:W-:Y:S01]  /*99b0*/  @!P2 IMAD.IADD R13, R13, 0x1, -R5.reuse ;  /* 0x000000010d0da824 */ /* 0x100fe200078e0a05 */
[----:B------:R-:W-:Y:S01]  /*99c0*/  ISETP.GT.U32.AND P2, PT, R5, R220, PT ;  /* 0x000000dc0500720c */ /* 0x000fe20003f44070 */
[----:B------:R-:W-:Y:S01]  /*99d0*/  @!P3 IMAD.IADD R204, R204, 0x1, -R5 ;  /* 0x00000001ccccb824 */ /* 0x000fe200078e0a05 */
[----:B------:R-:W-:Y:S01]  /*99e0*/  ISETP.GE.AND P3, PT, R147, RZ, PT ;  /* 0x000000ff9300720c */ /* 0x000fe20003f66270 */
[----:B------:R-:W-:-:S02]  /*99f0*/  VIADD R151, R4, 0x40 ;  /* 0x0000004004977836 */ /* 0x000fc40000000000 */
[--C-:B------:R-:W-:Y:S01]  /*9a00*/  @!P6 IMAD.IADD R3, R3, 0x1, -R5.reuse ;  /* 0x000000010303e824 */ /* 0x100fe200078e0a05 */
[C---:B------:R-:W-:Y:S01]  /*9a10*/  ISETP.GT.U32.AND P6, PT, R5.reuse, R13, PT ;  /* 0x0000000d0500720c */ /* 0x040fe20003fc4070 */
[----:B------:R-:W-:Y:S01]  /*9a20*/  @!P4 IMAD.MOV R212, RZ, RZ, -R212 ;  /* 0x000000ffffd4c224 */ /* 0x000fe200078e0ad4 */
[----:B------:R-:W-:Y:S01]  /*9a30*/  ISETP.GT.U32.AND P4, PT, R5, R11, PT ;  /* 0x0000000b0500720c */ /* 0x000fe20003f84070 */
[----:B------:R-:W-:Y:S01]  /*9a40*/  VIADD R147, R4, 0x41 ;  /* 0x0000004104937836 */ /* 0x000fe20000000000 */
[----:B------:R-:W-:Y:S01]  /*9a50*/  IABS R9, R151 ;  /* 0x0000009700097213 */ /* 0x000fe20000000000 */
[--C-:B------:R-:W-:Y:S01]  /*9a60*/  @!P1 IMAD.IADD R216, R216, 0x1, -R5.reuse ;  /* 0x00000001d8d89824 */ /* 0x100fe200078e0a05 */
[----:B------:R-:W-:Y:S01]  /*9a70*/  ISETP.GE.AND P1, PT, R143, RZ, PT ;  /* 0x000000ff8f00720c */ /* 0x000fe20003f26270 */
[----:B------:R-:W-:Y:S01]  /*9a80*/  @!P2 IMAD.IADD R220, R220, 0x1, -R5 ;  /* 0x00000001dcdca824 */ /* 0x000fe200078e0a05 */
[----:B------:R-:W-:Y:S01]  /*9a90*/  IABS R0, R147 ;  /* 0x0000009300007213 */ /* 0x000fe20000000000 */
[----:B------:R-:W-:-:S04]  /*9aa0*/  IMAD.HI.U32 R17, R2, R9, RZ ;  /* 0x0000000902117227 */ /* 0x000fc800078e00ff */
[----:B------:R-:W-:Y:S01]  /*9ab0*/  @!P3 IMAD.MOV R208, RZ, RZ, -R208 ;  /* 0x000000ffffd0b224 */ /* 0x000fe200078e0ad0 */
[----:B------:R-:W-:Y:S01]  /*9ac0*/  ISETP.GT.U32.AND P3, PT, R5, R3, PT ;  /* 0x000000030500720c */ /* 0x000fe20003f64070 */
[----:B------:R-:W-:-:S04]  /*9ad0*/  IMAD.HI.U32 R15, R2, R0, RZ ;  /* 0x00000000020f7227 */ /* 0x000fc800078e00ff */
[----:B------:R-:W-:Y:S01]  /*9ae0*/  @!P6 IMAD.IADD R13, R13, 0x1, -R5 ;  /* 0x000000010d0de824 */ /* 0x000fe200078e0a05 */
[----:B------:R-:W-:Y:S01]  /*9af0*/  ISETP.GE.AND P6, PT, R139, RZ, PT ;  /* 0x000000ff8b00720c */ /* 0x000fe20003fc6270 */
[----:B------:R-:W-:Y:S02]  /*9b00*/  IMAD.MOV R17, RZ, RZ, -R17 ;  /* 0x000000ffff117224 */ /* 0x000fe400078e0a11 */
[----:B------:R-:W-:Y:S01]  /*9b10*/  @!P4 IMAD.IADD R11, R11, 0x1, -R5 ;  /* 0x000000010b0bc824 */ /* 0x000fe200078e0a05 */
[----:B------:R-:W-:Y:S01]  /*9b20*/  ISETP.GE.AND P4, PT, R151, RZ, PT ;  /* 0x000000ff9700720c */ /* 0x000fe20003f86270 */
[----:B------:R-:W-:Y:S02]  /*9b30*/  IMAD.MOV R15, RZ, RZ, -R15 ;  /* 0x000000ffff0f7224 */ /* 0x000fe400078e0a0f */
[----:B------:R-:W-:Y:S02]  /*9b40*/  VIADD R143, R4, 0x3f ;  /* 0x0000003f048f7836 */ /* 0x000fe40000000000 */
[----:B------:R-:W-:-:S02]  /*9b50*/  IMAD R240, R5, R17, R9 ;  /* 0x0000001105f07224 */ /* 0x000fc400078e0209 */
        /* <DEDUP_REMOVED lines=8> */
[----:B------:R-:W-:Y:S01]  /*9be0*/  @!P3 IMAD.IADD R3, R3, 0x1, -R5 ;  /* 0x000000010303b824 */ /* 0x000fe200078e0a05 */
[----:B------:R-:W-:Y:S01]  /*9bf0*/  ISETP.GE.AND P3, PT, R147, RZ, PT ;  /* 0x000000ff9300720c */ /* 0x000fe20003f66270 */
[----:B------:R-:W-:Y:S01]  /*9c00*/  IMAD.HI.U32 R19, R2, R15, RZ ;  /* 0x0000000f02137227 */ /* 0x000fe200078e00ff */
[----:B------:R-:W-:-:S03]  /*9c10*/  ISETP.GT.U32.AND P2, PT, R5, R0, PT ;  /* 0x000000000500720c */ /* 0x000fc60003f44070 */
[C---:B------:R-:W-:Y:S02]  /*9c20*/  VIADD R147, R4.reuse, 0x3e ;  /* 0x0000003e04937836 */ /* 0x040fe40000000000 */
[----:B------:R-:W-:Y:S02]  /*9c30*/  IMAD.MOV R19, RZ, RZ, -R19 ;  /* 0x000000ffff137224 */ /* 0x000fe400078e0a13 */
[----:B------:R-:W-:Y:S01]  /*9c40*/  @!P1 IMAD.IADD R11, R11, 0x1, -R5 ;  /* 0x000000010b0b9824 */ /* 0x000fe200078e0a05 */
[----:B------:R-:W-:Y:S01]  /*9c50*/  IABS R248, R147 ;  /* 0x0000009300f87213 */ /* 0x000fe20000000000 */
[----:B------:R-:W-:Y:S02]  /*9c60*/  VIADD R151, R4, 0x3d ;  /* 0x0000003d04977836 */ /* 0x000fe40000000000 */
[C---:B------:R-:W-:Y:S02]  /*9c70*/  IMAD R244, R5.reuse, R19, R15 ;  /* 0x0000001305f47224 */ /* 0x040fe400078e020f */
[----:B------:R-:W-:Y:S01]  /*9c80*/  IMAD.MOV.U32 R232, RZ, RZ, R11 ;  /* 0x000000ffffe87224 */ /* 0x000fe200078e000b */
[----:B------:R-:W-:Y:S01]  /*9c90*/  IABS R252, R151 ;  /* 0x0000009700fc7213 */ /* 0x000fe20000000000 */
[----:B------:R-:W-:Y:S01]  /*9ca0*/  @!P5 IMAD.IADD R240, R240, 0x1, -R5 ;  /* 0x00000001f0f0d824 */ /* 0x000fe200078e0a05 */
[----:B------:R-:W-:Y:S01]  /*9cb0*/  ISETP.GT.U32.AND P1, PT, R5, R244, PT ;  /* 0x000000f40500720c */ /* 0x000fe20003f24070 */
[----:B------:R-:W-:Y:S01]  /*9cc0*/  IMAD.MOV.U32 R228, RZ, RZ, R3 ;  /* 0x000000ffffe47224 */ /* 0x000fe200078e0003 */
[----:B------:R-:W-:Y:S01]  /*9cd0*/  ISETP.GE.AND P5, PT, R151, RZ, PT ;  /* 0x000000ff9700720c */ /* 0x000fe20003fa6270 */
[----:B------:R-:W-:-:S04]  /*9ce0*/  IMAD.HI.U32 R3, R2, R248, RZ ;  /* 0x000000f802037227 */ /* 0x000fc800078e00ff */
[----:B------:R-:W-:Y:S01]  /*9cf0*/  @!P6 IMAD.MOV R232, RZ, RZ, -R232 ;  /* 0x000000ffffe8e224 */ /* 0x000fe200078e0ae8 */
[----:B------:R-:W-:Y:S01]  /*9d00*/  ISETP.GT.U32.AND P6, PT, R5, R240, PT ;  /* 0x000000f00500720c */ /* 0x000fe20003fc4070 */
[----:B------:R-:W-:Y:S02]  /*9d10*/  IMAD.MOV R3, RZ, RZ, -R3 ;  /* 0x000000ffff037224 */ /* 0x000fe400078e0a03 */
[----:B------:R-:W-:-:S04]  /*9d20*/  IMAD.HI.U32 R9, R2, R252, RZ ;  /* 0x000000fc02097227 */ /* 0x000fc800078e00ff */
[C---:B------:R-:W-:Y:S01]  /*9d30*/  IMAD R248, R5.reuse, R3, R248 ;  /* 0x0000000305f87224 */ /* 0x040fe200078e02f8 */
[----:B------:R-:W-:Y:S01]  /*9d40*/  IABS R3, R116 ;  /* 0x0000007400037213 */ /* 0x000fe20000000000 */
[----:B------:R-:W-:Y:S02]  /*9d50*/  IMAD.MOV R9, RZ, RZ, -R9 ;  /* 0x000000ffff097224 */ /* 0x000fe400078e0a09 */
[----:B------:R-:W-:Y:S02]  /*9d60*/  @!P1 IMAD.IADD R244, R244, 0x1, -R5 ;  /* 0x00000001f4f49824 */ /* 0x000fe400078e0a05 */
[C---:B------:R-:W-:Y:S02]  /*9d70*/  IMAD R252, R5.reuse, R9, R252 ;  /* 0x0000000905fc7224 */ /* 0x040fe400078e02fc */
[----:B------:R-:W-:Y:S01]  /*9d80*/  IMAD.MOV.U32 R9, RZ, RZ, R3 ;  /* 0x000000ffff097224 */ /* 0x000fe200078e0003 */
[C---:B------:R-:W-:Y:S01]  /*9d90*/  ISETP.GT.U32.AND P1, PT, R5.reuse, R244, PT ;  /* 0x000000f40500720c */ /* 0x040fe20003f24070 */
[----:B------:R-:W-:Y:S01]  /*9da0*/  @!P6 IMAD.IADD R240, R240, 0x1, -R5 ;  /* 0x00000001f0f0e824 */ /* 0x000fe200078e0a05 */
[----:B------:R-:W-:Y:S01]  /*9db0*/  ISETP.GT.U32.AND P6, PT, R5, R248, PT ;  /* 0x000000f80500720c */ /* 0x000fe20003fc4070 */
[----:B------:R-:W-:-:S04]  /*9dc0*/  IMAD.HI.U32 R3, R2, R9, RZ ;  /* 0x0000000902037227 */ /* 0x000fc800078e00ff */
[----:B------:R-:W-:Y:S02]  /*9dd0*/  IMAD.MOV R3, RZ, RZ, -R3 ;  /* 0x000000ffff037224 */ /* 0x000fe400078e0a03 */
[----:B------:R-:W-:Y:S01]  /*9de0*/  @!P0 IMAD.MOV R204, RZ, RZ, -R204 ;  /* 0x000000ffffcc8224 */ /* 0x000fe200078e0acc */
[----:B------:R-:W-:Y:S01]  /*9df0*/  ISETP.GE.AND P0, PT, R128, RZ, PT ;  /* 0x000000ff8000720c */ /* 0x000fe20003f06270 */
[C---:B------:R-:W-:Y:S02]  /*9e00*/  IMAD R9, R5.reuse, R3, R9 ;  /* 0x0000000305097224 */ /* 0x040fe400078e0209 */
[--C-:B------:R-:W-:Y:S02]  /*9e10*/  @!P2 IMAD.IADD R0, R0, 0x1, -R5.reuse ;  /* 0x000000010000a824 */ /* 0x100fe400078e0a05 */
[--C-:B------:R-:W-:Y:S01]  /*9e20*/  @!P6 IMAD.IADD R248, R248, 0x1, -R5.reuse ;  /* 0x00000001f8f8e824 */ /* 0x100fe200078e0a05 */
[C---:B------:R-:W-:Y:S01]  /*9e30*/  ISETP.GT.U32.AND P6, PT, R5.reuse, R9, PT ;  /* 0x000000090500720c */ /* 0x040fe20003fc4070 */
[----:B------:R-:W-:Y:S01]  /*9e40*/  @!P1 IMAD.IADD R244, R244, 0x1, -R5 ;  /* 0x00000001f4f49824 */ /* 0x000fe200078e0a05 */
[C---:B------:R-:W-:Y:S01]  /*9e50*/  ISETP.GT.U32.AND P1, PT, R5.reuse, R252, PT ;  /* 0x000000fc0500720c */ /* 0x040fe20003f24070 */
[----:B------:R-:W-:Y:S01]  /*9e60*/  VIADD R151, R4, 0x3a ;  /* 0x0000003a04977836 */ /* 0x000fe20000000000 */
[----:B------:R-:W-:Y:S01]  /*9e70*/  ISETP.GT.U32.AND P2, PT, R5, R0, PT ;  /* 0x000000000500720c */ /* 0x000fe20003f44070 */
[----:B------:R-:W-:-:S03]  /*9e80*/  IMAD.HI.U32 R19, R2, R13, RZ ;  /* 0x0000000d02137227 */ /* 0x000fc600078e00ff */
[----:B------:R-:W-:Y:S01]  /*9e90*/  IABS R17, R151 ;  /* 0x0000009700117213 */ /* 0x000fe20000000000 */
[----:B------:R-:W-:Y:S02]  /*9ea0*/  IMAD.MOV R19, RZ, RZ, -R19 ;  /* 0x000000ffff137224 */ /* 0x000fe400078e0a13 */
[----:B------:R-:W-:Y:S01]  /*9eb0*/  @!P0 IMAD.MOV R216, RZ, RZ, -R216 ;  /* 0x000000ffffd88224 */ /* 0x000fe200078e0ad8 */
[----:B------:R-:W-:Y:S01]  /*9ec0*/  ISETP.GE.AND P0, PT, R132, RZ, PT ;  /* 0x000000ff8400720c */ /* 0x000fe20003f06270 */
[----:B------:R-:W-:Y:S02]  /*9ed0*/  IMAD R13, R5, R19, R13 ;  /* 0x00000013050d7224 */ /* 0x000fe400078e020d */
[----:B------:R-:W-:Y:S01]  /*9ee0*/  @!P6 IMAD.IADD R9, R9, 0x1, -R5 ;  /* 0x000000010909e824 */ /* 0x000fe200078e0a05 */
[----:B------:R-:W-:Y:S01]  /*9ef0*/  ISETP.GT.U32.AND P6, PT, R5, R248, PT ;  /* 0x000000f80500720c */ /* 0x000fe20003fc4070 */
[----:B------:R-:W-:-:S04]  /*9f00*/  IMAD.HI.U32 R15, R2, R17, RZ ;  /* 0x00000011020f7227 */ /* 0x000fc800078e00ff */
[----:B------:R-:W-:Y:S01]  /*9f10*/  @!P1 IMAD.IADD R252, R252, 0x1, -R5 ;  /* 0x00000001fcfc9824 */ /* 0x000fe200078e0a05 */
[----:B------:R-:W-:Y:S01]  /*9f20*/  ISETP.GT.U32.AND P1, PT, R5, R13, PT ;  /* 0x0000000d0500720c */ /* 0x000fe20003f24070 */
[----:B------:R-:W-:Y:S02]  /*9f30*/  IMAD.MOV R15, RZ, RZ, -R15 ;  /* 0x000000ffff0f7224 */ /* 0x000fe400078e0a0f */
[----:B------:R-:W-:Y:S02]  /*9f40*/  VIADD R132, R4, 0x37 ;  /* 0x0000003704847836 */ /* 0x000fe40000000000 */
[----:B------:R-:W-:Y:S01]  /*9f50*/  @!P2 IMAD.IADD R0, R0, 0x1, -R5 ;  /* 0x000000010000a824 */ /* 0x000fe200078e0a05 */
[----:B------:R-:W-:Y:S01]  /*9f60*/  ISETP.GE.AND P2, PT, R147, RZ, PT ;  /* 0x000000ff9300720c */ /* 0x000fe20003f46270 */
[----:B------:R-:W-:Y:S01]  /*9f70*/  IMAD R17, R5, R15, R17 ;  /* 0x0000000f05117224 */ /* 0x000fe200078e0211 */
[----:B------:R-:W-:Y:S01]  /*9f80*/  IABS R38, R132 ;  /* 0x0000008400267213 */ /* 0x000fe20000000000 */
[----:B------:R-:W-:-:S02]  /*9f90*/  IMAD.MOV.U32 R236, RZ, RZ, R0 ;  /* 0x000000ffffec7224 */ /* 0x000fc400078e0000 */
[----:B------:R-:W-:Y:S02]  /*9fa0*/  VIADD R128, R4, 0x38 ;  /* 0x0000003804807836 */ /* 0x000fe40000000000 */
[----:B------:R-:W-:Y:S01]  /*9fb0*/  @!P6 IMAD.IADD R248, R248, 0x1, -R5 ;  /* 0x00000001f8f8e824 */ /* 0x000fe200078e0a05 */
[C---:B------:R-:W-:Y:S01]  /*9fc0*/  ISETP.GT.U32.AND P6, PT, R5.reuse, R17, PT ;  /* 0x000000110500720c */ /* 0x040fe20003fc4070 */
[----:B------:R-:W-:Y:S01]  /*9fd0*/  @!P3 IMAD.MOV R236, RZ, RZ, -R236 ;  /* 0x000000ffffecb224 */ /* 0x000fe200078e0aec */
[----:B------:R-:W-:Y:S01]  /*9fe0*/  ISETP.GT.U32.AND P3, PT, R5, R252, PT ;  /* 0x000000fc0500720c */ /* 0x000fe20003f64070 */
[----:B------:R-:W-:Y:S01]  /*9ff0*/  IMAD.HI.U32 R0, R2, R38, RZ ;  /* 0x0000002602007227 */ /* 0x000fe200078e00ff */
[----:B------:R-:W-:-:S03]  /*a000*/  IABS R30, R128 ;  /* 0x00000080001e7213 */ /* 0x000fc60000000000 */
[----:B------:R-:W-:-:S04]  /*a010*/  IMAD.HI.U32 R11, R2, R22, RZ ;  /* 0x00000016020b7227 */ /* 0x000fc800078e00ff */
[----:B------:R-:W-:Y:S01]  /*a020*/  @!P1 IMAD.IADD R13, R13, 0x1, -R5 ;  /* 0x000000010d0d9824 */ /* 0x000fe200078e0a05 */
[C---:B------:R-:W-:Y:S01]  /*a030*/  ISETP.GT.U32.AND P1, PT, R5.reuse, R9, PT ;  /* 0x000000090500720c */ /* 0x040fe20003f24070 */
[----:B------:R-:W-:Y:S02]  /*a040*/  IMAD.MOV R0, RZ, RZ, -R0 ;  /* 0x000000ffff007224 */ /* 0x000fe400078e0a00 */
[----:B------:R-:W-:Y:S02]  /*a050*/  IMAD.MOV R11, RZ, RZ, -R11 ;  /* 0x000000ffff0b7224 */ /* 0x000fe400078e0a0b */
[----:B------:R-:W-:Y:S01]  /*a060*/  @!P4 IMAD.MOV R240, RZ, RZ, -R240 ;  /* 0x000000fffff0c224 */ /* 0x000fe200078e0af0 */
[----:B------:R-:W-:Y:S01]  /*a070*/  ISETP.GT.U32.AND P4, PT, R5, R13, PT ;  /* 0x0000000d0500720c */ /* 0x000fe20003f84070 */
[----:B------:R-:W-:-:S04]  /*a080*/  IMAD.HI.U32 R3, R2, R30, RZ ;  /* 0x0000001e02037227 */ /* 0x000fc800078e00ff */
[C---:B------:R-:W-:Y:S02]  /*a090*/  IMAD R38, R5.reuse, R0, R38 ;  /* 0x0000000005267224 */ /* 0x040fe400078e0226 */
[----:B------:R-:W-:Y:S02]  /*a0a0*/  IMAD R22, R5, R11, R22 ;  /* 0x0000000b05167224 */ /* 0x000fe400078e0216 */
[----:B------:R-:W-:Y:S02]  /*a0b0*/  IMAD.MOV R3, RZ, RZ, -R3 ;  /* 0x000000ffff037224 */ /* 0x000fe400078e0a03 */
[----:B------:R-:W-:Y:S02]  /*a0c0*/  VIADD R139, R4, 0x36 ;  /* 0x00000036048b7836 */ /* 0x000fe40000000000 */
[--C-:B------:R-:W-:Y:S01]  /*a0d0*/  @!P6 IMAD.IADD R17, R17, 0x1, -R5.reuse ;  /* 0x000000011111e824 */ /* 0x100fe200078e0a05 */
[C---:B------:R-:W-:Y:S01]  /*a0e0*/  ISETP.GT.U32.AND P6, PT, R5.reuse, R38, PT ;  /* 0x000000260500720c */ /* 0x040fe20003fc4070 */
[----:B------:R-:W-:Y:S01]  /*a0f0*/  @!P3 IMAD.IADD R252, R252, 0x1, -R5 ;  /* 0x00000001fcfcb824 */ /* 0x000fe200078e0a05 */
[C---:B------:R-:W-:Y:S01]  /*a100*/  ISETP.GT.U32.AND P3, PT, R5.reuse, R22, PT ;  /* 0x000000160500720c */ /* 0x040fe20003f64070 */
[----:B------:R-:W-:Y:S01]  /*a110*/  IMAD R30, R5, R3, R30 ;  /* 0x00000003051e7224 */ /* 0x000fe200078e021e */
[----:B------:R-:W-:Y:S01]  /*a120*/  IABS R45, R139 ;  /* 0x0000008b002d7213 */ /* 0x000fe20000000000 */
[----:B------:R-:W-:Y:S01]  /*a130*/  @!P0 IMAD.MOV R228, RZ, RZ, -R228 ;  /* 0x000000ffffe48224 */ /* 0x000fe200078e0ae4 */
[----:B------:R-:W-:Y:S01]  /*a140*/  ISETP.GE.AND P0, PT, R143, RZ, PT ;  /* 0x000000ff8f00720c */ /* 0x000fe20003f06270 */
[----:B------:R-:W-:-:S02]  /*a150*/  VIADD R147, R4, 0x35 ;  /* 0x0000003504937836 */ /* 0x000fc40000000000 */
        /* <DEDUP_REMOVED lines=8> */
[----:B------:R-:W-:Y:S02]  /*a1e0*/  IMAD.MOV R11, RZ, RZ, -R11 ;  /* 0x000000ffff0b7224 */ /* 0x000fe400078e0a0b */
[--C-:B------:R-:W-:Y:S02]  /*a1f0*/  @!P6 IMAD.IADD R38, R38, 0x1, -R5.reuse ;  /* 0x000000012626e824 */ /* 0x100fe400078e0a05 */
[----:B------:R-:W-:Y:S01]  /*a200*/  @!P3 IMAD.IADD R22, R22, 0x1, -R5 ;  /* 0x000000011616b824 */ /* 0x000fe200078e0a05 */
[----:B------:R-:W-:Y:S01]  /*a210*/  ISETP.GE.AND P3, PT, R120, RZ, PT ;  /* 0x000000ff7800720c */ /* 0x000fe20003f66270 */
[----:B------:R-:W-:Y:S01]  /*a220*/  IMAD.HI.U32 R3, R2, R53, RZ ;  /* 0x0000003502037227 */ /* 0x000fe200078e00ff */
[----:B------:R-:W-:-:S03]  /*a230*/  ISETP.GT.U32.AND P6, PT, R5, R38, PT ;  /* 0x000000260500720c */ /* 0x000fc60003fc4070 */
[----:B------:R-:W-:Y:S02]  /*a240*/  IMAD R45, R5, R11, R45 ;  /* 0x0000000b052d7224 */ /* 0x000fe400078e022d */
[----:B------:R-:W-:-:S04]  /*a250*/  IMAD.HI.U32 R0, R2, R61, RZ ;  /* 0x0000003d02007227 */ /* 0x000fc800078e00ff */
[----:B------:R-:W-:Y:S02]  /*a260*/  IMAD.MOV R3, RZ, RZ, -R3 ;  /* 0x000000ffff037224 */ /* 0x000fe400078e0a03 */
[----:B------:R-:W-:Y:S01]  /*a270*/  @!P1 IMAD.IADD R30, R30, 0x1, -R5 ;  /* 0x000000011e1e9824 */ /* 0x000fe200078e0a05 */
[----:B------:R-:W-:Y:S01]  /*a280*/  ISETP.GE.AND P1, PT, R151, RZ, PT ;  /* 0x000000ff9700720c */ /* 0x000fe20003f26270 */
[----:B------:R-:W-:Y:S01]  /*a290*/  @!P0 IMAD.MOV R244, RZ, RZ, -R244 ;  /* 0x000000fffff48224 */ /* 0x000fe200078e0af4 */
[C---:B------:R-:W-:Y:S01]  /*a2a0*/  ISETP.GT.U32.AND P0, PT, R5.reuse, R17, PT ;  /* 0x000000110500720c */ /* 0x040fe20003f04070 */
[----:B------:R-:W-:Y:S01]  /*a2b0*/  @!P4 IMAD.MOV R9, RZ, RZ, -R9 ;  /* 0x000000ffff09c224 */ /* 0x000fe200078e0a09 */
[----:B------:R-:W-:Y:S01]  /*a2c0*/  ISETP.GT.U32.AND P4, PT, R5, R45, PT ;  /* 0x0000002d0500720c */ /* 0x000fe20003f84070 */
[----:B------:R-:W-:Y:S02]  /*a2d0*/  IMAD.MOV R0, RZ, RZ, -R0 ;  /* 0x000000ffff007224 */ /* 0x000fe400078e0a00 */
[----:B------:R-:W-:-:S02]  /*a2e0*/  VIADD R151, R4, 0x33 ;  /* 0x0000003304977836 */ /* 0x000fc40000000000 */
[C---:B------:R-:W-:Y:S02]  /*a2f0*/  IMAD R53, R5.reuse, R3, R53 ;  /* 0x0000000305357224 */ /* 0x040fe400078e0235 */
[C---:B------:R-:W-:Y:S01]  /*a300*/  IMAD R61, R5.reuse, R0, R61 ;  /* 0x00000000053d7224 */ /* 0x040fe200078e023d */
[----:B------:R-:W-:Y:S01]  /*a310*/  IABS R0, R151 ;  /* 0x0000009700007213 */ /* 0x000fe20000000000 */
[----:B------:R-:W-:Y:S01]  /*a320*/  @!P3 IMAD.MOV R13, RZ, RZ, -R13 ;  /* 0x000000ffff0db224 */ /* 0x000fe200078e0a0d */
[C---:B------:R-:W-:Y:S01]  /*a330*/  ISETP.GT.U32.AND P3, PT, R5.reuse, R53, PT ;  /* 0x000000350500720c */ /* 0x040fe20003f64070 */
[----:B------:R-:W-:Y:S01]  /*a340*/  @!P6 IMAD.IADD R38, R38, 0x1, -R5 ;  /* 0x000000012626e824 */ /* 0x000fe200078e0a05 */
[----:B------:R-:W-:Y:S01]  /*a350*/  ISETP.GE.AND P6, PT, R132, RZ, PT ;  /* 0x000000ff8400720c */ /* 0x000fe20003fc6270 */
[----:B------:R-:W-:Y:S01]  /*a360*/  @!P2 IMAD.MOV R248, RZ, RZ, -R248 ;  /* 0x000000fffff8a224 */ /* 0x000fe200078e0af8 */
[----:B------:R-:W-:Y:S01]  /*a370*/  ISETP.GT.U32.AND P2, PT, R5, R22, PT ;  /* 0x000000160500720c */ /* 0x000fe20003f44070 */
[----:B------:R-:W-:-:S04]  /*a380*/  IMAD.HI.U32 R3, R2, R0, RZ ;  /* 0x0000000002037227 */ /* 0x000fc800078e00ff */
[--C-:B------:R-:W-:Y:S01]  /*a390*/  @!P0 IMAD.IADD R17, R17, 0x1, -R5.reuse ;  /* 0x0000000111118824 */ /* 0x100fe200078e0a05 */
[----:B------:R-:W-:Y:S01]  /*a3a0*/  ISETP.GE.AND P0, PT, R124, RZ, PT ;  /* 0x000000ff7c00720c */ /* 0x000fe20003f06270 */
[----:B------:R-:W-:Y:S01]  /*a3b0*/  @!P4 IMAD.IADD R45, R45, 0x1, -R5 ;  /* 0x000000012d2dc824 */ /* 0x000fe200078e0a05 */
[----:B------:R-:W-:Y:S01]  /*a3c0*/  ISETP.GE.AND P4, PT, R139, RZ, PT ;  /* 0x000000ff8b00720c */ /* 0x000fe20003f86270 */
[----:B------:R-:W-:Y:S02]  /*a3d0*/  IMAD.MOV R3, RZ, RZ, -R3 ;  /* 0x000000ffff037224 */ /* 0x000fe400078e0a03 */
[----:B------:R-:W-:Y:S01]  /*a3e0*/  @!P1 IMAD.MOV R17, RZ, RZ, -R17 ;  /* 0x000000ffff119224 */ /* 0x000fe200078e0a11 */
[C---:B------:R-:W-:Y:S01]  /*a3f0*/  ISETP.GT.U32.AND P1, PT, R5.reuse, R45, PT ;  /* 0x0000002d0500720c */ /* 0x040fe20003f24070 */
[----:B------:R-:W-:Y:S02]  /*a400*/  IMAD R69, R5, R3, R0 ;  /* 0x0000000305457224 */ /* 0x000fe400078e0200 */
[----:B------:R-:W-:Y:S01]  /*a410*/  @!P3 IMAD.IADD R53, R53, 0x1, -R5 ;  /* 0x000000013535b824 */ /* 0x000fe200078e0a05 */
[----:B------:R-:W-:Y:S01]  /*a420*/  ISETP.GE.AND P3, PT, R147, RZ, PT ;  /* 0x000000ff9300720c */ /* 0x000fe20003f66270 */
[----:B------:R-:W-:-:S02]  /*a430*/  VIADD R147, R4, 0x32 ;  /* 0x0000003204937836 */ /* 0x000fc40000000000 */
[----:B------:R-:W-:Y:S01]  /*a440*/  @!P6 IMAD.MOV R38, RZ, RZ, -R38 ;  /* 0x000000ffff26e224 */ /* 0x000fe200078e0a26 */
[C---:B------:R-:W-:Y:S01]  /*a450*/  ISETP.GT.U32.AND P6, PT, R5.reuse, R69, PT ;  /* 0x000000450500720c */ /* 0x040fe20003fc4070 */
[--C-:B------:R-:W-:Y:S01]  /*a460*/  @!P2 IMAD.IADD R22, R22, 0x1, -R5.reuse ;  /* 0x000000011616a824 */ /* 0x100fe200078e0a05 */
[C---:B------:R-:W-:Y:S01]  /*a470*/  ISETP.GT.U32.AND P2, PT, R5.reuse, R61, PT ;  /* 0x0000003d0500720c */ /* 0x040fe20003f44070 */
[----:B------:R-:W-:Y:S01]  /*a480*/  @!P5 IMAD.MOV R252, RZ, RZ, -R252 ;  /* 0x000000fffffcd224 */ /* 0x000fe200078e0afc */
[----:B------:R-:W-:Y:S01]  /*a490*/  IABS R0, R147 ;  /* 0x0000009300007213 */ /* 0x000fe20000000000 */
[----:B------:R-:W-:Y:S01]  /*a4a0*/  @!P0 IMAD.MOV R22, RZ, RZ, -R22 ;  /* 0x000000ffff168224 */ /* 0x000fe200078e0a16 */
[----:B------:R-:W-:Y:S01]  /*a4b0*/  ISETP.GT.U32.AND P0, PT, R5, R53, PT ;  /* 0x000000350500720c */ /* 0x000fe20003f04070 */
[----:B------:R-:W-:Y:S01]  /*a4c0*/  @!P1 IMAD.IADD R45, R45, 0x1, -R5 ;  /* 0x000000012d2d9824 */ /* 0x000fe200078e0a05 */
[----:B------:R-:W-:Y:S01]  /*a4d0*/  ISETP.GE.AND P1, PT, R151, RZ, PT ;  /* 0x000000ff9700720c */ /* 0x000fe20003f26270 */
[----:B------:R-:W-:Y:S01]  /*a4e0*/  IMAD.HI.U32 R3, R2, R0, RZ ;  /* 0x0000000002037227 */ /* 0x000fe200078e00ff */
[----:B------:R-:W-:-:S03]  /*a4f0*/  ISETP.GT.U32.AND P5, PT, R5, R30, PT ;  /* 0x0000001e0500720c */ /* 0x000fc60003fa4070 */
[----:B------:R-:W-:Y:S02]  /*a500*/  VIADD R151, R4, 0x31 ;  /* 0x0000003104977836 */ /* 0x000fe40000000000 */
[----:B------:R-:W-:Y:S02]  /*a510*/  IMAD.MOV R77, RZ, RZ, -R3 ;  /* 0x000000ffff4d7224 */ /* 0x000fe400078e0a03 */
[--C-:B------:R-:W-:Y:S01]  /*a520*/  @!P6 IMAD.IADD R69, R69, 0x1, -R5.reuse ;  /* 0x000000014545e824 */ /* 0x100fe200078e0a05 */
[----:B------:R-:W-:Y:S01]  /*a530*/  IABS R3, R151 ;  /* 0x0000009700037213 */ /* 0x000fe20000000000 */
[--C-:B------:R-:W-:Y:S02]  /*a540*/  @!P2 IMAD.IADD R61, R61, 0x1, -R5.reuse ;  /* 0x000000013d3da824 */ /* 0x100fe400078e0a05 */
[C---:B------:R-:W-:Y:S01]  /*a550*/  IMAD R77, R5.reuse, R77, R0 ;  /* 0x0000004d054d7224 */ /* 0x040fe200078e0200 */
[----:B------:R-:W-:Y:S01]  /*a560*/  ISETP.GT.U32.AND P6, PT, R5, R69, PT ;  /* 0x000000450500720c */ /* 0x000fe20003fc4070 */
[----:B------:R-:W-:Y:S01]  /*a570*/  @!P0 IMAD.IADD R53, R53, 0x1, -R5 ;  /* 0x0000000135358824 */ /* 0x000fe200078e0a05 */
[----:B------:R-:W-:Y:S01]  /*a580*/  ISETP.GT.U32.AND P2, PT, R5, R61, PT ;  /* 0x0000003d0500720c */ /* 0x000fe20003f44070 */
[----:B------:R-:W-:Y:S01]  /*a590*/  IMAD.HI.U32 R0, R2, R3, RZ ;  /* 0x0000000302007227 */ /* 0x000fe200078e00ff */
[----:B------:R-:W-:-:S03]  /*a5a0*/  ISETP.GE.AND P0, PT, R147, RZ, PT ;  /* 0x000000ff9300720c */ /* 0x000fc60003f06270 */
[----:B------:R-:W-:Y:S01]  /*a5b0*/  @!P3 IMAD.MOV R53, RZ, RZ, -R53 ;  /* 0x000000ffff35b224 */ /* 0x000fe200078e0a35 */
[C---:B------:R-:W-:Y:S01]  /*a5c0*/  ISETP.GT.U32.AND P3, PT, R5.reuse, R77, PT ;  /* 0x0000004d0500720c */ /* 0x040fe20003f64070 */
[----:B------:R-:W-:Y:S02]  /*a5d0*/  IMAD.MOV R0, RZ, RZ, -R0 ;  /* 0x000000ffff007224 */ /* 0x000fe400078e0a00 */
[----:B------:R-:W-:Y:S01]  /*a5e0*/  @!P5 IMAD.IADD R30, R30, 0x1, -R5 ;  /* 0x000000011e1ed824 */ /* 0x000fe200078e0a05 */
[----:B------:R-:W-:Y:S01]  /*a5f0*/  ISETP.GE.AND P5, PT, R128, RZ, PT ;  /* 0x000000ff8000720c */ /* 0x000fe20003fa6270 */
[----:B------:R-:W-:Y:S02]  /*a600*/  IMAD R85, R5, R0, R3 ;  /* 0x0000000005557224 */ /* 0x000fe400078e0203 */
[--C-:B------:R-:W-:Y:S02]  /*a610*/  @!P6 IMAD.IADD R69, R69, 0x1, -R5.reuse ;  /* 0x000000014545e824 */ /* 0x100fe400078e0a05 */
[----:B------:R-:W-:Y:S01]  /*a620*/  @!P2 IMAD.IADD R61, R61, 0x1, -R5 ;  /* 0x000000013d3da824 */ /* 0x000fe200078e0a05 */
[----:B------:R-:W-:Y:S01]  /*a630*/  ISETP.GT.U32.AND P6, PT, R5, R85, PT ;  /* 0x000000550500720c */ /* 0x000fe20003fc4070 */
[C---:B------:R-:W-:Y:S01]  /*a640*/  VIADD R147, R4.reuse, 0x2f ;  /* 0x0000002f04937836 */ /* 0x040fe20000000000 */
[----:B------:R-:W-:Y:S01]  /*a650*/  ISETP.GE.AND P2, PT, R151, RZ, PT ;  /* 0x000000ff9700720c */ /* 0x000fe20003f46270 */
[----:B------:R-:W-:-:S02]  /*a660*/  VIADD R151, R4, 0x30 ;  /* 0x0000003004977836 */ /* 0x000fc40000000000 */
[----:B------:R-:W-:Y:S01]  /*a670*/  @!P3 IMAD.IADD R77, R77, 0x1, -R5 ;  /* 0x000000014d4db824 */ /* 0x000fe200078e0a05 */
[----:B------:R-:W-:Y:S01]  /*a680*/  IABS R101, R147 ;  /* 0x0000009300657213 */ /* 0x000fe20000000000 */
[----:B------:R-:W-:Y:S01]  /*a690*/  @!P4 IMAD.MOV R45, RZ, RZ, -R45 ;  /* 0x000000ffff2dc224 */ /* 0x000fe200078e0a2d */
[----:B------:R-:W-:Y:S01]  /*a6a0*/  ISETP.GE.AND P4, PT, R151, RZ, PT ;  /* 0x000000ff9700720c */ /* 0x000fe20003f86270 */
[----:B------:R-:W-:Y:S01]  /*a6b0*/  @!P5 IMAD.MOV R30, RZ, RZ, -R30 ;  /* 0x000000ffff1ed224 */ /* 0x000fe200078e0a1e */
[----:B------:R-:W-:Y:S01]  /*a6c0*/  IABS R93, R151 ;  /* 0x00000097005d7213 */ /* 0x000fe20000000000 */
[----:B------:R-:W-:Y:S01]  /*a6d0*/  VIADD R151, R4, 0x2e ;  /* 0x0000002e04977836 */ /* 0x000fe20000000000 */
[----:B------:R-:W-:Y:S01]  /*a6e0*/  ISETP.GT.U32.AND P3, PT, R5, R77, PT ;  /* 0x0000004d0500720c */ /* 0x000fe20003f64070 */
[----:B------:R-:W-:Y:S01]  /*a6f0*/  @!P6 IMAD.IADD R85, R85, 0x1, -R5 ;  /* 0x000000015555e824 */ /* 0x000fe200078e0a05 */
[----:B------:R-:W-:Y:S01]  /*a700*/  ISETP.GE.AND P5, PT, R143, RZ, PT ;  /* 0x000000ff8f00720c */ /* 0x000fe20003fa6270 */
[----:B------:R-:W-:Y:S01]  /*a710*/  IMAD.HI.U32 R3, R2, R101, RZ ;  /* 0x0000006502037227 */ /* 0x000fe200078e00ff */
[----:B------:R-:W-:-:S02]  /*a720*/  IABS R108, R151 ;  /* 0x00000097006c7213 */ /* 0x000fc40000000000 */
[----:B------:R-:W-:Y:S01]  /*a730*/  ISETP.GT.U32.AND P6, PT, R5, R85, PT ;  /* 0x000000550500720c */ /* 0x000fe20003fc4070 */
[----:B------:R-:W-:Y:S02]  /*a740*/  IMAD.MOV R3, RZ, RZ, -R3 ;  /* 0x000000ffff037224 */ /* 0x000fe400078e0a03 */
[----:B------:R-:W-:-:S04]  /*a750*/  IMAD.HI.U32 R0, R2, R108, RZ ;  /* 0x0000006c02007227 */ /* 0x000fc800078e00ff */
[----:B------:R-:W-:-:S04]  /*a760*/  IMAD.HI.U32 R11, R2, R93, RZ ;  /* 0x0000005d020b7227 */ /* 0x000fc800078e00ff */
[----:B------:R-:W-:Y:S02]  /*a770*/  IMAD.MOV R0, RZ, RZ, -R0 ;  /* 0x000000ffff007224 */ /* 0x000fe400078e0a00 */
[----:B------:R-:W-:Y:S02]  /*a780*/  IMAD R101, R5, R3, R101 ;  /* 0x0000000305657224 */ /* 0x000fe400078e0265 */
[----:B------:R-:W-:Y:S02]  /*a790*/  @!P3 IMAD.IADD R77, R77, 0x1, -R5 ;  /* 0x000000014d4db824 */ /* 0x000fe400078e0a05 */
[----:B------:R-:W-:Y:S02]  /*a7a0*/  IMAD.MOV R11, RZ, RZ, -R11 ;  /* 0x000000ffff0b7224 */ /* 0x000fe400078e0a0b */
[C---:B------:R-:W-:Y:S02]  /*a7b0*/  IMAD R108, R5.reuse, R0, R108 ;  /* 0x00000000056c7224 */ /* 0x040fe400078e026c */
[----:B------:R-:W-:Y:S01]  /*a7c0*/  @!P0 IMAD.MOV R77, RZ, RZ, -R77 ;  /* 0x000000ffff4d8224 */ /* 0x000fe200078e0a4d */
[----:B------:R-:W-:Y:S01]  /*a7d0*/  ISETP.GT.U32.AND P0, PT, R5, R101, PT ;  /* 0x000000650500720c */ /* 0x000fe20003f04070 */
[----:B------:R-:W-:Y:S01]  /*a7e0*/  @!P5 IMAD.MOV R61, RZ, RZ, -R61 ;  /* 0x000000ffff3dd224 */ /* 0x000fe200078e0a3d */
[----:B------:R-:W-:Y:S01]  /*a7f0*/  ISETP.GE.AND P5, PT, R147, RZ, PT ;  /* 0x000000ff9300720c */ /* 0x000fe20003fa6270 */
[----:B------:R-:W-:-:S02]  /*a800*/  IMAD R93, R5, R11, R93 ;  /* 0x0000000b055d7224 */ /* 0x000fc400078e025d */
[--C-:B------:R-:W-:Y:S01]  /*a810*/  @!P6 IMAD.IADD R85, R85, 0x1, -R5.reuse ;  /* 0x000000015555e824 */ /* 0x100fe200078e0a05 */
[C---:B------:R-:W-:Y:S01]  /*a820*/  ISETP.GT.U32.AND P6, PT, R5.reuse, R108, PT ;  /* 0x0000006c0500720c */ /* 0x040fe20003fc4070 */
[C---:B------:R-:W-:Y:S01]  /*a830*/  VIADD R147, R4.reuse, 0x2d ;  /* 0x0000002d04937836 */ /* 0x040fe20000000000 */
[----:B------:R-:W-:Y:S01]  /*a840*/  ISETP.GT.U32.AND P3, PT, R5, R93, PT ;  /* 0x0000005d0500720c */ /* 0x000fe20003f64070 */
[C---:B------:R-:W-:Y:S02]  /*a850*/  VIADD R128, R4.reuse, 0x2c ;  /* 0x0000002c04807836 */ /* 0x040fe40000000000 */
[----:B------:R-:W-:Y:S01]  /*a860*/  VIADD R143, R4, 0x2b ;  /* 0x0000002b048f7836 */ /* 0x000fe20000000000 */
[----:B------:R-:W-:Y:S01]  /*a870*/  IABS R116, R147 ;  /* 0x0000009300747213 */ /* 0x000fe20000000000 */
[----:B------:R-:W-:Y:S01]  /*a880*/  @!P0 IMAD.IADD R101, R101, 0x1, -R5 ;  /* 0x0000000165658824 */ /* 0x000fe200078e0a05 */
[----:B------:R-:W-:Y:S01]  /*a890*/  IABS R124, R128 ;  /* 0x00000080007c7213 */ /* 0x000fe20000000000 */
[----:B------:R-:W-:Y:S01]  /*a8a0*/  @!P1 IMAD.MOV R69, RZ, RZ, -R69 ;  /* 0x000000ffff459224 */ /* 0x000fe200078e0a45 */
[----:B------:R-:W-:Y:S01]  /*a8b0*/  IABS R132, R143 ;  /* 0x0000008f00847213 */ /* 0x000fe20000000000 */
[----:B------:R-:W-:Y:S01]  /*a8c0*/  IMAD.HI.U32 R3, R2, R116, RZ ;  /* 0x0000007402037227 */ /* 0x000fe200078e00ff */
[----:B------:R-:W-:-:S03]  /*a8d0*/  ISETP.GE.AND P1, PT, R151, RZ, PT ;  /* 0x000000ff9700720c */ /* 0x000fc60003f26270 */
[----:B------:R-:W-:Y:S01]  /*a8e0*/  @!P6 IMAD.IADD R108, R108, 0x1, -R5 ;  /* 0x000000016c6ce824 */ /* 0x000fe200078e0a05 */
[----:B------:R-:W-:Y:S01]  /*a8f0*/  ISETP.GT.U32.AND P6, PT, R5, R101, PT ;  /* 0x000000650500720c */ /* 0x000fe20003fc4070 */
[----:B------:R-:W-:-:S04]  /*a900*/  IMAD.HI.U32 R0, R2, R124, RZ ;  /* 0x0000007c02007227 */ /* 0x000fc800078e00ff */
[----:B------:R-:W-:Y:S02]  /*a910*/  IMAD.MOV R3, RZ, RZ, -R3 ;  /* 0x000000ffff037224 */ /* 0x000fe400078e0a03 */
[----:B------:R-:W-:Y:S01]  /*a920*/  @!P3 IMAD.IADD R93, R93, 0x1, -R5 ;  /* 0x000000015d5db824 */ /* 0x000fe200078e0a05 */
[----:B------:R-:W-:Y:S01]  /*a930*/  ISETP.GE.AND P3, PT, R147, RZ, PT ;  /* 0x000000ff9300720c */ /* 0x000fe20003f66270 */
[----:B------:R-:W-:Y:S01]  /*a940*/  IMAD.MOV R0, RZ, RZ, -R0 ;  /* 0x000000ffff007224 */ /* 0x000fe200078e0a00 */
[----:B------:R-:W-:Y:S01]  /*a950*/  IABS R147, R89 ;  /* 0x0000005900937213 */ /* 0x000fe20000000000 */
[C---:B------:R-:W-:Y:S01]  /*a960*/  IMAD R116, R5.reuse, R3, R116 ;  /* 0x0000000305747224 */ /* 0x040fe200078e0274 */
[----:B------:R-:W-:Y:S01]  /*a970*/  ISETP.GT.U32.AND P0, PT, R5, R93, PT ;  /* 0x0000005d0500720c */ /* 0x000fe20003f04070 */
[----:B------:R-:W-:-:S04]  /*a980*/  IMAD.HI.U32 R3, R2, R132, RZ ;  /* 0x0000008402037227 */ /* 0x000fc800078e00ff */
[C---:B------:R-:W-:Y:S02]  /*a990*/  IMAD R124, R5.reuse, R0, R124 ;  /* 0x00000000057c7224 */ /* 0x040fe400078e027c */
[----:B------:R-:W-:Y:S02]  /*a9a0*/  IMAD.MOV R3, RZ, RZ, -R3 ;  /* 0x000000ffff037224 */ /* 0x000fe400078e0a03 */
[----:B------:R-:W-:Y:S01]  /*a9b0*/  @!P2 IMAD.MOV R85, RZ, RZ, -R85 ;  /* 0x000000ffff55a224 */ /* 0x000fe200078e0a55 */
[----:B------:R-:W-:Y:S01]  /*a9c0*/  ISETP.GT.U32.AND P2, PT, R5, R108, PT ;  /* 0x0000006c0500720c */ /* 0x000fe20003f44070 */
[----:B------:R-:W-:Y:S02]  /*a9d0*/  VIADD R151, R4, 0x2a ;  /* 0x0000002a04977836 */ /* 0x000fe40000000000 */
[----:B------:R-:W-:Y:S01]  /*a9e0*/  @!P6 IMAD.IADD R101, R101, 0x1, -R5 ;  /* 0x000000016565e824 */ /* 0x000fe200078e0a05 */
[C---:B------:R-:W-:Y:S01]  /*a9f0*/  ISETP.GT.U32.AND P6, PT, R5.reuse, R124, PT ;  /* 0x0000007c0500720c */ /* 0x040fe20003fc4070 */
[----:B------:R-:W-:Y:S01]  /*aa00*/  IMAD R132, R5, R3, R132 ;  /* 0x0000000305847224 */ /* 0x000fe200078e0284 */
[----:B------:R-:W-:Y:S01]  /*aa10*/  IABS R139, R151 ;  /* 0x00000097008b7213 */ /* 0x000fe20000000000 */
[----:B------:R-:W-:-:S04]  /*aa20*/  IMAD.HI.U32 R3, R2, R147, RZ ;  /* 0x0000009302037227 */ /* 0x000fc800078e00ff */
[----:B------:R-:W-:Y:S02]  /*aa30*/  IMAD.MOV R3, RZ, RZ, -R3 ;  /* 0x000000ffff037224 */ /* 0x000fe400078e0a03 */
[----:B------:R-:W-:Y:S01]  /*aa40*/  @!P0 IMAD.IADD R93, R93, 0x1, -R5 ;  /* 0x000000015d5d8824 */ /* 0x000fe200078e0a05 */
[----:B------:R-:W-:Y:S01]  /*aa50*/  ISETP.GT.U32.AND P0, PT, R5, R116, PT ;  /* 0x000000740500720c */ /* 0x000fe20003f04070 */
[----:B------:R-:W-:-:S04]  /*aa60*/  IMAD.HI.U32 R0, R2, R139, RZ ;  /* 0x0000008b02007227 */ /* 0x000fc800078e00ff */
[C---:B------:R-:W-:Y:S02]  /*aa70*/  IMAD R147, R5.reuse, R3, R147 ;  /* 0x0000000305937224 */ /* 0x040fe400078e0293 */
[--C-:B------:R-:W-:Y:S01]  /*aa80*/  @!P2 IMAD.IADD R108, R108, 0x1, -R5.reuse ;  /* 0x000000016c6ca824 */ /* 0x100fe200078e0a05 */
[C---:B------:R-:W-:Y:S01]  /*aa90*/  ISETP.GT.U32.AND P2, PT, R5.reuse, R132, PT ;  /* 0x000000840500720c */ /* 0x040fe20003f44070 */
[----:B------:R-:W-:Y:S02]  /*aaa0*/  IMAD.MOV R0, RZ, RZ, -R0 ;  /* 0x000000ffff007224 */ /* 0x000fe400078e0a00 */
[----:B------:R-:W-:Y:S01]  /*aab0*/  @!P6 IMAD.IADD R124, R124, 0x1, -R5 ;  /* 0x000000017c7ce824 */ /* 0x000fe200078e0a05 */
[C---:B------:R-:W-:Y:S01]  /*aac0*/  ISETP.GT.U32.AND P6, PT, R5.reuse, R147, PT ;  /* 0x000000930500720c */ /* 0x040fe20003fc4070 */
[----:B------:R-:W-:Y:S02]  /*aad0*/  IMAD R139, R5, R0, R139 ;  /* 0x00000000058b7224 */ /* 0x000fe400078e028b */
[----:B------:R-:W-:-:S02]  /*aae0*/  @!P0 IMAD.IADD R116, R116, 0x1, -R5 ;  /* 0x0000000174748824 */ /* 0x000fc400078e0a05 */
[----:B------:R-:W-:Y:S01]  /*aaf0*/  VIADD R120, R4, 0x26 ;  /* 0x0000002604787836 */ /* 0x000fe20000000000 */
[----:B------:R-:W-:Y:S01]  /*ab00*/  ISETP.GT.U32.AND P0, PT, R5, R139, PT ;  /* 0x0000008b0500720c */ /* 0x000fe20003f04070 */
[----:B------:R-:W-:-:S03]  /*ab10*/  IMAD.HI.U32 R0, R2, R155, RZ ;  /* 0x0000009b02007227 */ /* 0x000fc600078e00ff */
[----:B------:R-:W-:Y:S01]  /*ab20*/  IABS R170, R120 ;  /* 0x0000007800aa7213 */ /* 0x000fe20000000000 */
[----:B------:R-:W-:Y:S01]  /*ab30*/  @!P2 IMAD.IADD R132, R132, 0x1, -R5 ;  /* 0x000000018484a824 */ /* 0x000fe200078e0a05 */
[----:B------:R-:W-:Y:S01]  /*ab40*/  ISETP.GE.AND P2, PT, R128, RZ, PT ;  /* 0x000000ff8000720c */ /* 0x000fe20003f46270 */
[----:B------:R-:W-:Y:S01]  /*ab50*/  @!P4 IMAD.MOV R93, RZ, RZ, -R93 ;  /* 0x000000ffff5dc224 */ /* 0x000fe200078e0a5d */
[----:B------:R-:W-:Y:S01]  /*ab60*/  ISETP.GT.U32.AND P4, PT, R5, R116, PT ;  /* 0x000000740500720c */ /* 0x000fe20003f84070 */
[----:B------:R-:W-:Y:S02]  /*ab70*/  @!P6 IMAD.IADD R147, R147, 0x1, -R5 ;  /* 0x000000019393e824 */ /* 0x000fe400078e0a05 */
[----:B------:R-:W-:Y:S02]  /*ab80*/  IMAD.MOV R0, RZ, RZ, -R0 ;  /* 0x000000ffff007224 */ /* 0x000fe400078e0a00 */
[----:B------:R-:W-:Y:S01]  /*ab90*/  @!P5 IMAD.MOV R101, RZ, RZ, -R101 ;  /* 0x000000ffff65d224 */ /* 0x000fe200078e0a65 */
[C---:B------:R-:W-:Y:S01]  /*aba0*/  ISETP.GT.U32.AND P5, PT, R5.reuse, R132, PT ;  /* 0x000000840500720c */ /* 0x040fe20003fa4070 */
[----:B------:R-:W-:Y:S01]  /*abb0*/  @!P1 IMAD.MOV R108, RZ, RZ, -R108 ;  /* 0x000000ffff6c9224 */ /* 0x000fe200078e0a6c */
[----:B------:R-:W-:Y:S01]  /*abc0*/  ISETP.GT.U32.AND P1, PT, R5, R147, PT ;  /* 0x000000930500720c */ /* 0x000fe20003f24070 */
[----:B------:R-:W-:-:S04]  /*abd0*/  IMAD.HI.U32 R3, R2, R163, RZ ;  /* 0x000000a302037227 */ /* 0x000fc800078e00ff */
[----:B------:R-:W-:Y:S02]  /*abe0*/  IMAD R155, R5, R0, R155 ;  /* 0x00000000059b7224 */ /* 0x000fe400078e029b */
[----:B------:R-:W-:-:S04]  /*abf0*/  IMAD.HI.U32 R0, R2, R170, RZ ;  /* 0x000000aa02007227 */ /* 0x000fc800078e00ff */
[----:B------:R-:W-:Y:S01]  /*ac00*/  @!P0 IMAD.IADD R139, R139, 0x1, -R5 ;  /* 0x000000018b8b8824 */ /* 0x000fe200078e0a05 */
[C---:B------:R-:W-:Y:S01]  /*ac10*/  ISETP.GT.U32.AND P0, PT, R5.reuse, R124, PT ;  /* 0x0000007c0500720c */ /* 0x040fe20003f04070 */
[----:B------:R-:W-:Y:S02]  /*ac20*/  IMAD.MOV R3, RZ, RZ, -R3 ;  /* 0x000000ffff037224 */ /* 0x000fe400078e0a03 */
[----:B------:R-:W-:Y:S01]  /*ac30*/  IMAD.MOV R0, RZ, RZ, -R0 ;  /* 0x000000ffff007224 */ /* 0x000fe200078e0a00 */
[C---:B------:R-:W-:Y:S01]  /*ac40*/  ISETP.GT.U32.AND P6, PT, R5.reuse, R139, PT ;  /* 0x0000008b0500720c */ /* 0x040fe20003fc4070 */
[C---:B------:R-:W-:Y:S02]  /*ac50*/  IMAD R163, R5.reuse, R3, R163 ;  /* 0x0000000305a37224 */ /* 0x040fe400078e02a3 */
[----:B------:R-:W-:Y:S01]  /*ac60*/  @!P4 IMAD.IADD R116, R116, 0x1, -R5 ;  /* 0x000000017474c824 */ /* 0x000fe200078e0a05 */
[C---:B------:R-:W-:Y:S01]  /*ac70*/  ISETP.GT.U32.AND P4, PT, R5.reuse, R155, PT ;  /* 0x0000009b0500720c */ /* 0x040fe20003f84070 */
[----:B------:R-:W-:-:S02]  /*ac80*/  IMAD R170, R5, R0, R170 ;  /* 0x0000000005aa7224 */ /* 0x000fc400078e02aa */
[--C-:B------:R-:W-:Y:S01]  /*ac90*/  @!P5 IMAD.IADD R132, R132, 0x1, -R5.reuse ;  /* 0x000000018484d824 */ /* 0x100fe200078e0a05 */
[----:B------:R-:W-:Y:S01]  /*aca0*/  ISETP.GT.U32.AND P5, PT, R5, R163, PT ;  /* 0x000000a30500720c */ /* 0x000fe20003fa4070 */
[--C-:B------:R-:W-:Y:S01]  /*acb0*/  @!P1 IMAD.IADD R147, R147, 0x1, -R5.reuse ;  /* 0x0000000193939824 */ /* 0x100fe200078e0a05 */
[----:B------:R-:W-:Y:S01]  /*acc0*/  ISETP.GT.U32.AND P1, PT, R5, R170, PT ;  /* 0x000000aa0500720c */ /* 0x000fe20003f24070 */
[----:B------:R-:W-:Y:S02]  /*acd0*/  VIADD R128, R4, 0x25 ;  /* 0x0000002504807836 */ /* 0x000fe40000000000 */
[--C-:B------:R-:W-:Y:S01]  /*ace0*/  @!P0 IMAD.IADD R124, R124, 0x1, -R5.reuse ;  /* 0x000000017c7c8824 */ /* 0x100fe200078e0a05 */
[----:B------:R-:W-:Y:S01]  /*acf0*/  ISETP.GE.AND P0, PT, R143, RZ, PT ;  /* 0x000000ff8f00720c */ /* 0x000fe20003f06270 */
[----:B------:R-:W-:Y:S01]  /*ad00*/  VIADD R143, R4, 0x24 ;  /* 0x00000024048f7836 */ /* 0x000fe20000000000 */
[----:B------:R-:W-:Y:S01]  /*ad10*/  IABS R3, R128 ;  /* 0x0000008000037213 */ /* 0x000fe20000000000 */
[--C-:B------:R-:W-:Y:S01]  /*ad20*/  @!P6 IMAD.IADD R139, R139, 0x1, -R5.reuse ;  /* 0x000000018b8be824 */ /* 0x100fe200078e0a05 */
[----:B------:R-:W-:Y:S01]  /*ad30*/  ISETP.GE.AND P6, PT, R151, RZ, PT ;  /* 0x000000ff9700720c */ /* 0x000fe20003fc6270 */
[----:B------:R-:W-:Y:S01]  /*ad40*/  @!P4 IMAD.IADD R155, R155, 0x1, -R5 ;  /* 0x000000019b9bc824 */ /* 0x000fe200078e0a05 */
[----:B------:R-:W-:Y:S01]  /*ad50*/  IABS R0, R143 ;  /* 0x0000008f00007213 */ /* 0x000fe20000000000 */
[----:B------:R-:W-:Y:S01]  /*ad60*/  IMAD.HI.U32 R178, R2, R3, RZ ;  /* 0x0000000302b27227 */ /* 0x000fe200078e00ff */
[----:B------:R-:W-:-:S03]  /*ad70*/  ISETP.GE.AND P4, PT, R89, RZ, PT ;  /* 0x000000ff5900720c */ /* 0x000fc60003f86270 */
[----:B------:R-:W-:Y:S02]  /*ad80*/  VIADD R151, R4, 0x23 ;  /* 0x0000002304977836 */ /* 0x000fe40000000000 */
[--C-:B------:R-:W-:Y:S01]  /*ad90*/  @!P5 IMAD.IADD R163, R163, 0x1, -R5.reuse ;  /* 0x00000001a3a3d824 */ /* 0x100fe200078e0a05 */
[----:B------:R-:W-:Y:S01]  /*ada0*/  ISETP.GE.AND P5, PT, R97, RZ, PT ;  /* 0x000000ff6100720c */ /* 0x000fe20003fa6270 */
[----:B------:R-:W-:Y:S01]  /*adb0*/  @!P1 IMAD.IADD R170, R170, 0x1, -R5 ;  /* 0x00000001aaaa9824 */ /* 0x000fe200078e0a05 */
[----:B------:R-:W-:Y:S01]  /*adc0*/  ISETP.GT.U32.AND P1, PT, R5, R155, PT ;  /* 0x0000009b0500720c */ /* 0x000fe20003f24070 */
[----:B------:R-:W-:Y:S01]  /*add0*/  IMAD.MOV R178, RZ, RZ, -R178 ;  /* 0x000000ffffb27224 */ /* 0x000fe200078e0ab2 */
[----:B------:R-:W-:Y:S01]  /*ade0*/  IABS R15, R151 ;  /* 0x00000097000f7213 */ /* 0x000fe20000000000 */
[----:B------:R-:W-:Y:S01]  /*adf0*/  IMAD.HI.U32 R11, R2, R0, RZ ;  /* 0x00000000020b7227 */ /* 0x000fe200078e00ff */
[----:B------:R-:W-:-:S03]  /*ae00*/  IABS R97, R73 ;  /* 0x0000004900617213 */ /* 0x000fc60000000000 */
[----:B------:R-:W-:Y:S01]  /*ae10*/  @!P2 IMAD.MOV R124, RZ, RZ, -R124 ;  /* 0x000000ffff7ca224 */ /* 0x000fe200078e0a7c */
[C---:B------:R-:W-:Y:S01]  /*ae20*/  ISETP.GT.U32.AND P2, PT, R5.reuse, R163, PT ;  /* 0x000000a30500720c */ /* 0x040fe20003f44070 */
[C---:B------:R-:W-:Y:S02]  /*ae30*/  IMAD R178, R5.reuse, R178, R3 ;  /* 0x000000b205b27224 */ /* 0x040fe400078e0203 */
[----:B------:R-:W-:Y:S02]  /*ae40*/  IMAD.MOV R11, RZ, RZ, -R11 ;  /* 0x000000ffff0b7224 */ /* 0x000fe400078e0a0b */
[----:B------:R-:W-:Y:S02]  /*ae50*/  IMAD.MOV.U32 R3, RZ, RZ, R15 ;  /* 0x000000ffff037224 */ /* 0x000fe400078e000f */
[----:B------:R-:W-:Y:S01]  /*ae60*/  @!P0 IMAD.MOV R132, RZ, RZ, -R132 ;  /* 0x000000ffff848224 */ /* 0x000fe200078e0a84 */
[C---:B------:R-:W-:Y:S01]  /*ae70*/  ISETP.GT.U32.AND P0, PT, R5.reuse, R170, PT ;  /* 0x000000aa0500720c */ /* 0x040fe20003f04070 */
[----:B------:R-:W-:Y:S01]  /*ae80*/  @!P3 IMAD.MOV R116, RZ, RZ, -R116 ;  /* 0x000000ffff74b224 */ /* 0x000fe200078e0a74 */
[C---:B------:R-:W-:Y:S01]  /*ae90*/  ISETP.GT.U32.AND P3, PT, R5.reuse, R178, PT ;  /* 0x000000b20500720c */ /* 0x040fe20003f64070 */
[----:B------:R-:W-:Y:S01]  /*aea0*/  @!P6 IMAD.MOV R139, RZ, RZ, -R139 ;  /* 0x000000ffff8be224 */ /* 0x000fe200078e0a8b */
[----:B------:R-:W-:Y:S01]  /*aeb0*/  ISETP.GE.AND P6, PT, R112, RZ, PT ;  /* 0x000000ff7000720c */ /* 0x000fe20003fc6270 */
[----:B------:R-:W-:-:S02]  /*aec0*/  IMAD R0, R5, R11, R0 ;  /* 0x0000000b05007224 */ /* 0x000fc400078e0200 */
[----:B------:R-:W-:-:S04]  /*aed0*/  IMAD.HI.U32 R11, R2, R3, RZ ;  /* 0x00000003020b7227 */ /* 0x000fc800078e00ff */
[----:B------:R-:W-:Y:S01]  /*aee0*/  @!P1 IMAD.IADD R155, R155, 0x1, -R5 ;  /* 0x000000019b9b9824 */ /* 0x000fe200078e0a05 */
[----:B------:R-:W-:Y:S01]  /*aef0*/  ISETP.GT.U32.AND P1, PT, R5, R0, PT ;  /* 0x000000000500720c */ /* 0x000fe20003f24070 */
[----:B------:R-:W-:Y:S02]  /*af00*/  IMAD.MOV R11, RZ, RZ, -R11 ;  /* 0x000000ffff0b7224 */ /* 0x000fe400078e0a0b */
[----:B------:R-:W-:Y:S01]  /*af10*/  @!P2 IMAD.IADD R163, R163, 0x1, -R5 ;  /* 0x00000001a3a3a824 */ /* 0x000fe200078e0a05 */
[----:B------:R-:W-:Y:S01]  /*af20*/  ISETP.GE.AND P2, PT, R128, RZ, PT ;  /* 0x000000ff8000720c */ /* 0x000fe20003f46270 */
[----:B------:R-:W-:Y:S02]  /*af30*/  VIADD R128, R4, 0x22 ;  /* 0x0000002204807836 */ /* 0x000fe40000000000 */
[----:B------:R-:W-:Y:S02]  /*af40*/  IMAD R3, R5, R11, R3 ;  /* 0x0000000b05037224 */ /* 0x000fe400078e0203 */
[--C-:B------:R-:W-:Y:S01]  /*af50*/  @!P0 IMAD.IADD R170, R170, 0x1, -R5.reuse ;  /* 0x00000001aaaa8824 */ /* 0x100fe200078e0a05 */
[----:B------:R-:W-:Y:S01]  /*af60*/  ISETP.GE.AND P0, PT, R143, RZ, PT ;  /* 0x000000ff8f00720c */ /* 0x000fe20003f06270 */
[----:B------:R-:W-:Y:S01]  /*af70*/  VIADD R143, R4, 0x21 ;  /* 0x00000021048f7836 */ /* 0x000fe20000000000 */
[----:B------:R-:W-:Y:S01]  /*af80*/  IABS R202, R128 ;  /* 0x0000008000ca7213 */ /* 0x000fe20000000000 */
[----:B------:R-:W-:Y:S01]  /*af90*/  @!P3 IMAD.IADD R178, R178, 0x1, -R5 ;  /* 0x00000001b2b2b824 */ /* 0x000fe200078e0a05 */
[----:B------:R-:W-:Y:S01]  /*afa0*/  ISETP.GE.AND P3, PT, R151, RZ, PT ;  /* 0x000000ff9700720c */ /* 0x000fe20003f66270 */
[----:B------:R-:W-:Y:S01]  /*afb0*/  @!P6 IMAD.MOV R163, RZ, RZ, -R163 ;  /* 0x000000ffffa3e224 */ /* 0x000fe200078e0aa3 */
[C---:B------:R-:W-:Y:S01]  /*afc0*/  ISETP.GT.U32.AND P6, PT, R5.reuse, R3, PT ;  /* 0x000000030500720c */ /* 0x040fe20003fc4070 */
[----:B------:R-:W-:Y:S01]  /*afd0*/  @!P1 IMAD.IADD R0, R0, 0x1, -R5 ;  /* 0x0000000100009824 */ /* 0x000fe200078e0a05 */
[----:B------:R-:W-:Y:S01]  /*afe0*/  IABS R210, R143 ;  /* 0x0000008f00d27213 */ /* 0x000fe20000000000 */
[----:B------:R-:W-:Y:S01]  /*aff0*/  @!P5 IMAD.MOV R155, RZ, RZ, -R155 ;  /* 0x000000ffff9bd224 */ /* 0x000fe200078e0a9b */
[C---:B------:R-:W-:Y:S01]  /*b000*/  ISETP.GT.U32.AND P5, PT, R5.reuse, R178, PT ;  /* 0x000000b20500720c */ /* 0x040fe20003fa4070 */
[----:B------:R-:W-:Y:S01]  /*b010*/  IMAD.HI.U32 R15, R2, R202, RZ ;  /* 0x000000ca020f7227 */ /* 0x000fe200078e00ff */
[----:B------:R-:W-:-:S03]  /*b020*/  ISETP.GT.U32.AND P1, PT, R5, R0, PT ;  /* 0x000000000500720c */ /* 0x000fc60003f24070 */
[----:B------:R-:W-:Y:S02]  /*b030*/  IMAD.MOV R15, RZ, RZ, -R15 ;  /* 0x000000ffff0f7224 */ /* 0x000fe400078e0a0f */
[----:B------:R-:W-:Y:S02]  /*b040*/  VIADD R151, R4, 0x20 ;  /* 0x0000002004977836 */ /* 0x000fe40000000000 */
[----:B------:R-:W-:-:S03]  /*b050*/  IMAD.HI.U32 R11, R2, R210, RZ ;  /* 0x000000d2020b7227 */ /* 0x000fc600078e00ff */
[----:B------:R-:W-:Y:S01]  /*b060*/  IABS R218, R151 ;  /* 0x0000009700da7213 */ /* 0x000fe20000000000 */
[----:B------:R-:W-:Y:S02]  /*b070*/  IMAD R202, R5, R15, R202 ;  /* 0x0000000f05ca7224 */ /* 0x000fe400078e02ca */
[----:B------:R-:W-:Y:S02]  /*b080*/  IMAD.MOV R15, RZ, RZ, -R11 ;  /* 0x000000ffff0f7224 */ /* 0x000fe400078e0a0b */
[--C-:B------:R-:W-:Y:S02]  /*b090*/  @!P6 IMAD.IADD R3, R3, 0x1, -R5.reuse ;  /* 0x000000010303e824 */ /* 0x100fe400078e0a05 */
[----:B------:R-:W-:Y:S01]  /*b0a0*/  @!P5 IMAD.IADD R178, R178, 0x1, -R5 ;  /* 0x00000001b2b2d824 */ /* 0x000fe200078e0a05 */
[----:B------:R-:W-:Y:S01]  /*b0b0*/  ISETP.GE.AND P5, PT, R143, RZ, PT ;  /* 0x000000ff8f00720c */ /* 0x000fe20003fa6270 */
[C---:B------:R-:W-:Y:S01]  /*b0c0*/  IMAD R210, R5.reuse, R15, R210 ;  /* 0x0000000f05d27224 */ /* 0x040fe200078e02d2 */
[----:B------:R-:W-:Y:S01]  /*b0d0*/  ISETP.GT.U32.AND P6, PT, R5, R3, PT ;  /* 0x000000030500720c */ /* 0x000fe20003fc4070 */
[----:B------:R-:W-:-:S04]  /*b0e0*/  IMAD.HI.U32 R11, R2, R218, RZ ;  /* 0x000000da020b7227 */ /* 0x000fc800078e00ff */
[----:B------:R-:W-:Y:S01]  /*b0f0*/  @!P1 IMAD.IADD R0, R0, 0x1, -R5 ;  /* 0x0000000100009824 */ /* 0x000fe200078e0a05 */
[C---:B------:R-:W-:Y:S01]  /*b100*/  ISETP.GT.U32.AND P1, PT, R5.reuse, R202, PT ;  /* 0x000000ca0500720c */ /* 0x040fe20003f24070 */
[----:B------:R-:W-:Y:S01]  /*b110*/  @!P2 IMAD.MOV R178, RZ, RZ, -R178 ;  /* 0x000000ffffb2a224 */ /* 0x000fe200078e0ab2 */
[C---:B------:R-:W-:Y:S01]  /*b120*/  ISETP.GT.U32.AND P2, PT, R5.reuse, R210, PT ;  /* 0x000000d20500720c */ /* 0x040fe20003f44070 */
[----:B------:R-:W-:Y:S02]  /*b130*/  IMAD.MOV R11, RZ, RZ, -R11 ;  /* 0x000000ffff0b7224 */ /* 0x000fe400078e0a0b */
[----:B------:R-:W-:Y:S01]  /*b140*/  @!P4 IMAD.MOV R147, RZ, RZ, -R147 ;  /* 0x000000ffff93c224 */ /* 0x000fe200078e0a93 */
[----:B------:R-:W-:Y:S01]  /*b150*/  ISETP.GE.AND P4, PT, R120, RZ, PT ;  /* 0x000000ff7800720c */ /* 0x000fe20003f86270 */
[----:B------:R-:W-:Y:S02]  /*b160*/  IMAD R218, R5, R11, R218 ;  /* 0x0000000b05da7224 */ /* 0x000fe400078e02da */
[----:B------:R-:W-:-:S02]  /*b170*/  IMAD.MOV.U32 R186, RZ, RZ, R0 ;  /* 0x000000ffffba7224 */ /* 0x000fc400078e0000 */
[C---:B------:R-:W-:Y:S02]  /*b180*/  VIADD R143, R4.reuse, 0x1f ;  /* 0x0000001f048f7836 */ /* 0x040fe40000000000 */
[--C-:B------:R-:W-:Y:S01]  /*b190*/  @!P6 IMAD.IADD R3, R3, 0x1, -R5.reuse ;  /* 0x000000010303e824 */ /* 0x100fe200078e0a05 */
[----:B------:R-:W-:Y:S01]  /*b1a0*/  ISETP.GT.U32.AND P6, PT, R5, R218, PT ;  /* 0x000000da0500720c */ /* 0x000fe20003fc4070 */
[----:B------:R-:W-:Y:S01]  /*b1b0*/  @!P0 IMAD.MOV R186, RZ, RZ, -R186 ;  /* 0x000000ffffba8224 */ /* 0x000fe200078e0aba */
[----:B------:R-:W-:Y:S01]  /*b1c0*/  ISETP.GE.AND P0, PT, R151, RZ, PT ;  /* 0x000000ff9700720c */ /* 0x000fe20003f06270 */
[----:B------:R-:W-:Y:S01]  /*b1d0*/  VIADD R151, R4, 0x1e ;  /* 0x0000001e04977836 */ /* 0x000fe20000000000 */
[----:B------:R-:W-:Y:S01]  /*b1e0*/  IABS R226, R143 ;  /* 0x0000008f00e27213 */ /* 0x000fe20000000000 */
[--C-:B------:R-:W-:Y:S02]  /*b1f0*/  @!P1 IMAD.IADD R202, R202, 0x1, -R5.reuse ;  /* 0x00000001caca9824 */ /* 0x100fe400078e0a05 */
[----:B------:R-:W-:Y:S01]  /*b200*/  @!P2 IMAD.IADD R210, R210, 0x1, -R5 ;  /* 0x00000001d2d2a824 */ /* 0x000fe200078e0a05 */
[----:B------:R-:W-:Y:S01]  /*b210*/  IABS R234, R151 ;  /* 0x0000009700ea7213 */ /* 0x000fe20000000000 */
[----:B------:R-:W-:Y:S01]  /*b220*/  @!P4 IMAD.MOV R170, RZ, RZ, -R170 ;  /* 0x000000ffffaac224 */ /* 0x000fe200078e0aaa */
[----:B------:R-:W-:Y:S01]  /*b230*/  ISETP.GE.AND P4, PT, R128, RZ, PT ;  /* 0x000000ff8000720c */ /* 0x000fe20003f86270 */
[----:B------:R-:W-:Y:S01]  /*b240*/  IMAD.MOV.U32 R194, RZ, RZ, R3 ;  /* 0x000000ffffc27224 */ /* 0x000fe200078e0003 */
[C---:B------:R-:W-:Y:S01]  /*b250*/  ISETP.GT.U32.AND P1, PT, R5.reuse, R202, PT ;  /* 0x000000ca0500720c */ /* 0x040fe20003f24070 */
[----:B------:R-:W-:Y:S01]  /*b260*/  VIADD R128, R4, 0x1d ;  /* 0x0000001d04807836 */ /* 0x000fe20000000000 */
[----:B------:R-:W-:Y:S01]  /*b270*/  ISETP.GT.U32.AND P2, PT, R5, R210, PT ;  /* 0x000000d20500720c */ /* 0x000fe20003f44070 */
[----:B------:R-:W-:-:S03]  /*b280*/  IMAD.HI.U32 R3, R2, R226, RZ ;  /* 0x000000e202037227 */ /* 0x000fc600078e00ff */
[----:B------:R-:W-:Y:S01]  /*b290*/  IABS R242, R128 ;  /* 0x0000008000f27213 */ /* 0x000fe20000000000 */
[----:B------:R-:W-:-:S04]  /*b2a0*/  IMAD.HI.U32 R11, R2, R234, RZ ;  /* 0x000000ea020b7227 */ /* 0x000fc800078e00ff */
[----:B------:R-:W-:Y:S02]  /*b2b0*/  IMAD.MOV R3, RZ, RZ, -R3 ;  /* 0x000000ffff037224 */ /* 0x000fe400078e0a03 */
[----:B------:R-:W-:Y:S02]  /*b2c0*/  @!P6 IMAD.IADD R218, R218, 0x1, -R5 ;  /* 0x00000001dadae824 */ /* 0x000fe400078e0a05 */
[----:B------:R-:W-:Y:S02]  /*b2d0*/  IMAD.MOV R11, RZ, RZ, -R11 ;  /* 0x000000ffff0b7224 */ /* 0x000fe400078e0a0b */
[C---:B------:R-:W-:Y:S01]  /*b2e0*/  IMAD R226, R5.reuse, R3, R226 ;  /* 0x0000000305e27224 */ /* 0x040fe200078e02e2 */
[----:B------:R-:W-:Y:S01]  /*b2f0*/  ISETP.GT.U32.AND P6, PT, R5, R218, PT ;  /* 0x000000da0500720c */ /* 0x000fe20003fc4070 */
[----:B------:R-:W-:-:S04]  /*b300*/  IMAD.HI.U32 R0, R2, R242, RZ ;  /* 0x000000f202007227 */ /* 0x000fc800078e00ff */
[--C-:B------:R-:W-:Y:S01]  /*b310*/  @!P1 IMAD.IADD R202, R202, 0x1, -R5.reuse ;  /* 0x00000001caca9824 */ /* 0x100fe200078e0a05 */
[----:B------:R-:W-:Y:S01]  /*b320*/  ISETP.GE.AND P1, PT, R151, RZ, PT ;  /* 0x000000ff9700720c */ /* 0x000fe20003f26270 */
[----:B------:R-:W-:Y:S01]  /*b330*/  @!P2 IMAD.IADD R210, R210, 0x1, -R5 ;  /* 0x00000001d2d2a824 */ /* 0x000fe200078e0a05 */
[C---:B------:R-:W-:Y:S01]  /*b340*/  ISETP.GT.U32.AND P2, PT, R5.reuse, R226, PT ;  /* 0x000000e20500720c */ /* 0x040fe20003f44070 */
[C---:B------:R-:W-:Y:S02]  /*b350*/  IMAD R234, R5.reuse, R11, R234 ;  /* 0x0000000b05ea7224 */ /* 0x040fe400078e02ea */
[----:B------:R-:W-:Y:S02]  /*b360*/  IMAD.MOV R0, RZ, RZ, -R0 ;  /* 0x000000ffff007224 */ /* 0x000fe400078e0a00 */
[----:B------:R-:W-:Y:S01]  /*b370*/  @!P4 IMAD.MOV R202, RZ, RZ, -R202 ;  /* 0x000000ffffcac224 */ /* 0x000fe200078e0aca */
[C---:B------:R-:W-:Y:S01]  /*b380*/  ISETP.GT.U32.AND P4, PT, R5.reuse, R234, PT ;  /* 0x000000ea0500720c */ /* 0x040fe20003f84070 */
[----:B------:R-:W-:-:S02]  /*b390*/  IMAD R242, R5, R0, R242 ;  /* 0x0000000005f27224 */ /* 0x000fc400078e02f2 */
[----:B------:R-:W-:Y:S01]  /*b3a0*/  @!P3 IMAD.MOV R194, RZ, RZ, -R194 ;  /* 0x000000ffffc2b224 */ /* 0x000fe200078e0ac2 */
[----:B------:R-:W-:Y:S01]  /*b3b0*/  ISETP.GE.AND P3, PT, R143, RZ, PT ;  /* 0x000000ff8f00720c */ /* 0x000fe20003f66270 */
[----:B------:R-:W-:Y:S02]  /*b3c0*/  VIADD R143, R4, 0x1c ;  /* 0x0000001c048f7836 */ /* 0x000fe40000000000 */
[--C-:B------:R-:W-:Y:S01]  /*b3d0*/  @!P6 IMAD.IADD R218, R218, 0x1, -R5.reuse ;  /* 0x00000001dadae824 */ /* 0x100fe200078e0a05 */
[----:B------:R-:W-:Y:S01]  /*b3e0*/  ISETP.GT.U32.AND P6, PT, R5, R242, PT ;  /* 0x000000f20500720c */ /* 0x000fe20003fc4070 */
[--C-:B------:R-:W-:Y:S01]  /*b3f0*/  @!P2 IMAD.IADD R226, R226, 0x1, -R5.reuse ;  /* 0x00000001e2e2a824 */ /* 0x100fe200078e0a05 */
[----:B------:R-:W-:Y:S01]  /*b400*/  IABS R250, R143 ;  /* 0x0000008f00fa7213 */ /* 0x000fe20000000000 */
[----:B------:R-:W-:Y:S01]  /*b410*/  VIADD R151, R4, 0x1b ;  /* 0x0000001b04977836 */ /* 0x000fe20000000000 */
[----:B------:R-:W-:Y:S01]  /*b420*/  ISETP.GE.AND P2, PT, R143, RZ, PT ;  /* 0x000000ff8f00720c */ /* 0x000fe20003f46270 */
[----:B------:R-:W-:Y:S01]  /*b430*/  @!P4 IMAD.IADD R234, R234, 0x1, -R5 ;  /* 0x00000001eaeac824 */ /* 0x000fe200078e0a05 */
[----:B------:R-:W-:Y:S01]  /*b440*/  ISETP.GT.U32.AND P4, PT, R5, R226, PT ;  /* 0x000000e20500720c */ /* 0x000fe20003f84070 */
[----:B------:R-:W-:Y:S01]  /*b450*/  IMAD.HI.U32 R3, R2, R250, RZ ;  /* 0x000000fa02037227 */ /* 0x000fe200078e00ff */
[----:B------:R-:W-:-:S03]  /*b460*/  IABS R11, R151 ;  /* 0x00000097000b7213 */ /* 0x000fc60000000000 */
[----:B------:R-:W-:Y:S02]  /*b470*/  IMAD.MOV R3, RZ, RZ, -R3 ;  /* 0x000000ffff037224 */ /* 0x000fe400078e0a03 */
[----:B------:R-:W-:Y:S01]  /*b480*/  @!P6 IMAD.IADD R242, R242, 0x1, -R5 ;  /* 0x00000001f2f2e824 */ /* 0x000fe200078e0a05 */
[----:B------:R-:W-:Y:S01]  /*b490*/  ISETP.GT.U32.AND P6, PT, R5, R234, PT ;  /* 0x000000ea0500720c */ /* 0x000fe20003fc4070 */
[----:B------:R-:W-:-:S04]  /*b4a0*/  IMAD.HI.U32 R0, R2, R11, RZ ;  /* 0x0000000b02007227 */ /* 0x000fc800078e00ff */
[C---:B------:R-:W-:Y:S02]  /*b4b0*/  IMAD R250, R5.reuse, R3, R250 ;  /* 0x0000000305fa7224 */ /* 0x040fe400078e02fa */
[----:B------:R-:W-:Y:S02]  /*b4c0*/  IMAD.MOV R0, RZ, RZ, -R0 ;  /* 0x000000ffff007224 */ /* 0x000fe400078e0a00 */
[----:B------:R-:W-:Y:S01]  /*b4d0*/  @!P5 IMAD.MOV R210, RZ, RZ, -R210 ;  /* 0x000000ffffd2d224 */ /* 0x000fe200078e0ad2 */
[----:B------:R-:W-:Y:S01]  /*b4e0*/  ISETP.GE.AND P5, PT, R128, RZ, PT ;  /* 0x000000ff8000720c */ /* 0x000fe20003fa6270 */
[----:B------:R-:W-:Y:S01]  /*b4f0*/  @!P4 IMAD.IADD R226, R226, 0x1, -R5 ;  /* 0x00000001e2e2c824 */ /* 0x000fe200078e0a05 */
[----:B------:R-:W-:Y:S01]  /*b500*/  ISETP.GT.U32.AND P4, PT, R5, R250, PT ;  /* 0x000000fa0500720c */ /* 0x000fe20003f84070 */
[C---:B------:R-:W-:Y:S02]  /*b510*/  VIADD R112, R4.reuse, 0x1a ;  /* 0x0000001a04707836 */ /* 0x040fe40000000000 */
[----:B------:R-:W-:-:S02]  /*b520*/  VIADD R128, R4, 0x18 ;  /* 0x0000001804807836 */ /* 0x000fc40000000000 */
[C---:B------:R-:W-:Y:S01]  /*b530*/  IMAD R11, R5.reuse, R0, R11 ;  /* 0x00000000050b7224 */ /* 0x040fe200078e020b */
[----:B------:R-:W-:Y:S01]  /*b540*/  IABS R19, R112 ;  /* 0x0000007000137213 */ /* 0x000fe20000000000 */
[----:B------:R-:W-:Y:S01]  /*b550*/  @!P0 IMAD.MOV R218, RZ, RZ, -R218 ;  /* 0x000000ffffda8224 */ /* 0x000fe200078e0ada */
[C---:B------:R-:W-:Y:S01]  /*b560*/  ISETP.GT.U32.AND P0, PT, R5.reuse, R242, PT ;  /* 0x000000f20500720c */ /* 0x040fe20003f04070 */
[----:B------:R-:W-:Y:S01]  /*b570*/  @!P6 IMAD.IADD R234, R234, 0x1, -R5 ;  /* 0x00000001eaeae824 */ /* 0x000fe200078e0a05 */
[----:B------:R-:W-:Y:S01]  /*b580*/  IABS R49, R128 ;  /* 0x0000008000317213 */ /* 0x000fe20000000000 */
[----:B------:R-:W-:Y:S01]  /*b590*/  VIADD R120, R4, 0x19 ;  /* 0x0000001904787836 */ /* 0x000fe20000000000 */
[----:B------:R-:W-:Y:S01]  /*b5a0*/  ISETP.GT.U32.AND P6, PT, R5, R11, PT ;  /* 0x0000000b0500720c */ /* 0x000fe20003fc4070 */
[----:B------:R-:W-:-:S03]  /*b5b0*/  IMAD.HI.U32 R0, R2, R19, RZ ;  /* 0x0000001302007227 */ /* 0x000fc600078e00ff */
[----:B------:R-:W-:Y:S01]  /*b5c0*/  IABS R34, R120 ;  /* 0x0000007800227213 */ /* 0x000fe20000000000 */
[----:B------:R-:W-:-:S04]  /*b5d0*/  IMAD.HI.U32 R3, R2, R49, RZ ;  /* 0x0000003102037227 */ /* 0x000fc800078e00ff */
[----:B------:R-:W-:Y:S02]  /*b5e0*/  @!P4 IMAD.IADD R250, R250, 0x1, -R5 ;  /* 0x00000001fafac824 */ /* 0x000fe400078e0a05 */
[----:B------:R-:W-:Y:S02]  /*b5f0*/  IMAD.MOV R0, RZ, RZ, -R0 ;  /* 0x000000ffff007224 */ /* 0x000fe400078e0a00 */
[----:B------:R-:W-:Y:S02]  /*b600*/  IMAD.MOV R3, RZ, RZ, -R3 ;  /* 0x000000ffff037224 */ /* 0x000fe400078e0a03 */
[----:B------:R-:W-:Y:S01]  /*b610*/  @!P3 IMAD.MOV R226, RZ, RZ, -R226 ;  /* 0x000000ffffe2b224 */ /* 0x000fe200078e0ae2 */
[C---:B------:R-:W-:Y:S01]  /*b620*/  ISETP.GT.U32.AND P3, PT, R5.reuse, R250, PT ;  /* 0x000000fa0500720c */ /* 0x040fe20003f64070 */
[----:B------:R-:W-:Y:S02]  /*b630*/  IMAD R19, R5, R0, R19 ;  /* 0x0000000005137224 */ /* 0x000fe400078e0213 */
[----:B------:R-:W-:Y:S01]  /*b640*/  @!P0 IMAD.IADD R242, R242, 0x1, -R5 ;  /* 0x00000001f2f28824 */ /* 0x000fe200078e0a05 */
[----:B------:R-:W-:Y:S01]  /*b650*/  ISETP.GE.AND P0, PT, R151, RZ, PT ;  /* 0x000000ff9700720c */ /* 0x000fe20003f06270 */
[----:B------:R-:W-:Y:S01]  /*b660*/  IMAD.HI.U32 R0, R2, R34, RZ ;  /* 0x0000002202007227 */ /* 0x000fe200078e00ff */
[----:B------:R-:W-:-:S03]  /*b670*/  ISETP.GT.U32.AND P4, PT, R5, R19, PT ;  /* 0x000000130500720c */ /* 0x000fc60003f84070 */
[----:B------:R-:W-:Y:S01]  /*b680*/  @!P6 IMAD.IADD R11, R11, 0x1, -R5 ;  /* 0x000000010b0be824 */ /* 0x000fe200078e0a05 */
[----:B------:R-:W-:Y:S01]  /*b690*/  ISETP.GE.AND P6, PT, R112, RZ, PT ;  /* 0x000000ff7000720c */ /* 0x000fe20003fc6270 */
[C---:B------:R-:W-:Y:S02]  /*b6a0*/  IMAD R49, R5.reuse, R3, R49 ;  /* 0x0000000305317224 */ /* 0x040fe400078e0231 */
[----:B------:R-:W-:Y:S02]  /*b6b0*/  IMAD.MOV R0, RZ, RZ, -R0 ;  /* 0x000000ffff007224 */ /* 0x000fe400078e0a00 */
[----:B------:R-:W-:Y:S01]  /*b6c0*/  @!P1 IMAD.MOV R234, RZ, RZ, -R234 ;  /* 0x000000ffffea9224 */ /* 0x000fe200078e0aea */
[C---:B------:R-:W-:Y:S01]  /*b6d0*/  ISETP.GT.U32.AND P1, PT, R5.reuse, R11, PT ;  /* 0x0000000b0500720c */ /* 0x040fe20003f24070 */
[----:B------:R-:W-:Y:S01]  /*b6e0*/  @!P5 IMAD.MOV R242, RZ, RZ, -R242 ;  /* 0x000000fffff2d224 */ /* 0x000fe200078e0af2 */
[C---:B------:R-:W-:Y:S01]  /*b6f0*/  ISETP.GT.U32.AND P5, PT, R5.reuse, R49, PT ;  /* 0x000000310500720c */ /* 0x040fe20003fa4070 */
[----:B------:R-:W-:-:S02]  /*b700*/  IMAD R34, R5, R0, R34 ;  /* 0x0000000005227224 */ /* 0x000fc400078e0222 */
[--C-:B------:R-:W-:Y:S02]  /*b710*/  @!P3 IMAD.IADD R250, R250, 0x1, -R5.reuse ;  /* 0x00000001fafab824 */ /* 0x100fe400078e0a05 */
[C---:B------:R-:W-:Y:S01]  /*b720*/  VIADD R143, R4.reuse, 0x17 ;  /* 0x00000017048f7836 */ /* 0x040fe20000000000 */
[----:B------:R-:W-:Y:S01]  /*b730*/  ISETP.GT.U32.AND P3, PT, R5, R34, PT ;  /* 0x000000220500720c */ /* 0x000fe20003f64070 */
[----:B------:R-:W-:Y:S02]  /*b740*/  VIADD R151, R4, 0x16 ;  /* 0x0000001604977836 */ /* 0x000fe40000000000 */
[----:B------:R-:W-:Y:S01]  /*b750*/  IMAD.HI.U32 R15, R2, R97, RZ ;  /* 0x00000061020f7227 */ /* 0x000fe200078e00ff */
[----:B------:R-:W-:Y:S02]  /*b760*/  IABS R65, R143 ;  /* 0x0000008f00417213 */ /* 0x000fe40000000000 */
[----:B------:R-:W-:Y:S01]  /*b770*/  IABS R81, R151 ;  /* 0x0000009700517213 */ /* 0x000fe20000000000 */
[----:B------:R-:W-:-:S02]  /*b780*/  @!P1 IMAD.IADD R11, R11, 0x1, -R5 ;  /* 0x000000010b0b9824 */ /* 0x000fc400078e0a05 */
[----:B------:R-:W-:Y:S02]  /*b790*/  @!P5 IMAD.IADD R49, R49, 0x1, -R5 ;  /* 0x000000013131d824 */ /* 0x000fe400078e0a05 */
[----:B------:R-:W-:Y:S02]  /*b7a0*/  @!P0 IMAD.MOV R11, RZ, RZ, -R11 ;  /* 0x000000ffff0b8224 */ /* 0x000fe400078e0a0b */
[----:B------:R-:W-:Y:S01]  /*b7b0*/  IMAD.HI.U32 R0, R2, R65, RZ ;  /* 0x0000004102007227 */ /* 0x000fe200078e00ff */
[----:B------:R-:W-:-:S03]  /*b7c0*/  ISETP.GT.U32.AND P0, PT, R5, R49, PT ;  /* 0x000000310500720c */ /* 0x000fc60003f04070 */
[--C-:B------:R-:W-:Y:S01]  /*b7d0*/  @!P3 IMAD.IADD R34, R34, 0x1, -R5.reuse ;  /* 0x000000012222b824 */ /* 0x100fe200078e0a05 */
[----:B------:R-:W-:Y:S01]  /*b7e0*/  ISETP.GE.AND P3, PT, R143, RZ, PT ;  /* 0x000000ff8f00720c */ /* 0x000fe20003f66270 */
[----:B------:R-:W-:Y:S02]  /*b7f0*/  @!P4 IMAD.IADD R19, R19, 0x1, -R5 ;  /* 0x000000011313c824 */ /* 0x000fe400078e0a05 */
[----:B------:R-:W-:Y:S01]  /*b800*/  IMAD.MOV R0, RZ, RZ, -R0 ;  /* 0x000000ffff007224 */ /* 0x000fe200078e0a00 */
[C---:B------:R-:W-:Y:S01]  /*b810*/  ISETP.GT.U32.AND P5, PT, R5.reuse, R34, PT ;  /* 0x000000220500720c */ /* 0x040fe20003fa4070 */
[----:B------:R-:W-:Y:S01]  /*b820*/  IMAD.MOV R15, RZ, RZ, -R15 ;  /* 0x000000ffff0f7224 */ /* 0x000fe200078e0a0f */
[C---:B------:R-:W-:Y:S01]  /*b830*/  ISETP.GT.U32.AND P4, PT, R5.reuse, R19, PT ;  /* 0x000000130500720c */ /* 0x040fe20003f84070 */
[C---:B------:R-:W-:Y:S02]  /*b840*/  IMAD R65, R5.reuse, R0, R65 ;  /* 0x0000000005417224 */ /* 0x040fe400078e0241 */
[----:B------:R-:W-:-:S02]  /*b850*/  IMAD R97, R5, R15, R97 ;  /* 0x0000000f05617224 */ /* 0x000fc400078e0261 */
[----:B------:R-:W-:Y:S01]  /*b860*/  IMAD.HI.U32 R0, R2, R81, RZ ;  /* 0x0000005102007227 */ /* 0x000fe200078e00ff */
[----:B------:R-:W-:-:S03]  /*b870*/  ISETP.GT.U32.AND P1, PT, R5, R65, PT ;  /* 0x000000410500720c */ /* 0x000fc60003f24070 */
[----:B------:R-:W-:Y:S01]  /*b880*/  @!P2 IMAD.MOV R250, RZ, RZ, -R250 ;  /* 0x000000fffffaa224 */ /* 0x000fe200078e0afa */
[----:B------:R-:W-:Y:S01]  /*b890*/  ISETP.GE.AND P2, PT, R120, RZ, PT ;  /* 0x000000ff7800720c */ /* 0x000fe20003f46270 */
[----:B------:R-:W-:Y:S01]  /*b8a0*/  @!P0 IMAD.IADD R49, R49, 0x1, -R5 ;  /* 0x0000000131318824 */ /* 0x000fe200078e0a05 */
[C---:B------:R-:W-:Y:S01]  /*b8b0*/  ISETP.GT.U32.AND P0, PT, R5.reuse, R97, PT ;  /* 0x000000610500720c */ /* 0x040fe20003f04070 */
[----:B------:R-:W-:Y:S02]  /*b8c0*/  IMAD.MOV R0, RZ, RZ, -R0 ;  /* 0x000000ffff007224 */ /* 0x000fe400078e0a00 */
[C---:B------:R-:W-:Y:S02]  /*b8d0*/  VIADD R120, R4.reuse, 0x13 ;  /* 0x0000001304787836 */ /* 0x040fe40000000000 */
[----:B------:R-:W-:Y:S02]  /*b8e0*/  VIADD R89, R4, 0x14 ;  /* 0x0000001404597836 */ /* 0x000fe40000000000 */
[----:B------:R-:W-:Y:S01]  /*b8f0*/  IMAD R81, R5, R0, R81 ;  /* 0x0000000005517224 */ /* 0x000fe200078e0251 */
[----:B------:R-:W-:Y:S01]  /*b900*/  IABS R0, R120 ;  /* 0x0000007800007213 */ /* 0x000fe20000000000 */
[--C-:B------:R-:W-:Y:S01]  /*b910*/  @!P5 IMAD.IADD R34, R34, 0x1, -R5.reuse ;  /* 0x000000012222d824 */ /* 0x100fe200078e0a05 */
[----:B------:R-:W-:Y:S01]  /*b920*/  IABS R3, R89 ;  /* 0x0000005900037213 */ /* 0x000fe20000000000 */
[----:B------:R-:W-:Y:S01]  /*b930*/  @!P4 IMAD.IADD R19, R19, 0x1, -R5 ;  /* 0x000000011313c824 */ /* 0x000fe200078e0a05 */
[----:B------:R-:W-:Y:S01]  /*b940*/  ISETP.GE.AND P5, PT, R151, RZ, PT ;  /* 0x000000ff9700720c */ /* 0x000fe20003fa6270 */
[----:B------:R-:W-:Y:S01]  /*b950*/  VIADD R151, R4, 0x12 ;  /* 0x0000001204977836 */ /* 0x000fe20000000000 */
[----:B------:R-:W-:Y:S01]  /*b960*/  ISETP.GE.AND P4, PT, R128, RZ, PT ;  /* 0x000000ff8000720c */ /* 0x000fe20003f86270 */
        /* <DEDUP_REMOVED lines=9> */
[----:B------:R-:W-:-:S04]  /*ba00*/  IMAD.HI.U32 R0, R2, R143, RZ ;  /* 0x0000008f02007227 */ /* 0x000fc800078e00ff */
[----:B------:R-:W-:Y:S01]  /*ba10*/  @!P6 IMAD.MOV R19, RZ, RZ, -R19 ;  /* 0x000000ffff13e224 */ /* 0x000fe200078e0a13 */
[C---:B------:R-:W-:Y:S01]  /*ba20*/  ISETP.GT.U32.AND P6, PT, R5.reuse, R81, PT ;  /* 0x000000510500720c */ /* 0x040fe20003fc4070 */
[----:B------:R-:W-:Y:S02]  /*ba30*/  IMAD R112, R5, R112, R3 ;  /* 0x0000007005707224 */ /* 0x000fe400078e0203 */
[----:B------:R-:W-:Y:S02]  /*ba40*/  IMAD.MOV R0, RZ, RZ, -R0 ;  /* 0x000000ffff007224 */ /* 0x000fe400078e0a00 */
[----:B------:R-:W-:Y:S01]  /*ba50*/  @!P1 IMAD.IADD R65, R65, 0x1, -R5 ;  /* 0x0000000141419824 */ /* 0x000fe200078e0a05 */
[C---:B------:R-:W-:Y:S01]  /*ba60*/  ISETP.GT.U32.AND P0, PT, R5.reuse, R112, PT ;  /* 0x000000700500720c */ /* 0x040fe20003f04070 */
[----:B------:R-:W-:Y:S02]  /*ba70*/  IMAD R143, R5, R0, R143 ;  /* 0x00000000058f7224 */ /* 0x000fe400078e028f */
[----:B------:R-:W-:Y:S01]  /*ba80*/  @!P2 IMAD.IADD R97, R97, 0x1, -R5 ;  /* 0x000000016161a824 */ /* 0x000fe200078e0a05 */
[C---:B------:R-:W-:Y:S01]  /*ba90*/  ISETP.GT.U32.AND P1, PT, R5.reuse, R65, PT ;  /* 0x000000410500720c */ /* 0x040fe20003f24070 */
[----:B------:R-:W-:Y:S01]  /*baa0*/  @!P4 IMAD.MOV R49, RZ, RZ, -R49 ;  /* 0x000000ffff31c224 */ /* 0x000fe200078e0a31 */
[----:B------:R-:W-:Y:S01]  /*bab0*/  ISETP.GT.U32.AND P2, PT, R5, R143, PT ;  /* 0x0000008f0500720c */ /* 0x000fe20003f44070 */
[----:B------:R-:W-:Y:S01]  /*bac0*/  @!P6 IMAD.IADD R81, R81, 0x1, -R5 ;  /* 0x000000015151e824 */ /* 0x000fe200078e0a05 */
[----:B------:R-:W-:Y:S01]  /*bad0*/  ISETP.GT.U32.AND P4, PT, R5, R128, PT ;  /* 0x000000800500720c */ /* 0x000fe20003f84070 */
[----:B0-----:R-:W-:-:S02]  /*bae0*/  VIADD R7, R4, 0xb ;  /* 0x0000000b04077836 */ /* 0x001fc40000000000 */
[----:B-1----:R-:W-:Y:S01]  /*baf0*/  VIADD R27, R4, 0x5 ;  /* 0x00000005041b7836 */ /* 0x002fe20000000000 */
[----:B------:R-:W-:Y:S01]  /*bb00*/  ISETP.GT.U32.AND P6, PT, R5, R81, PT ;  /* 0x000000510500720c */ /* 0x000fe20003fc4070 */
[--C-:B------:R-:W-:Y:S01]  /*bb10*/  @!P0 IMAD.IADD R112, R112, 0x1, -R5.reuse ;  /* 0x0000000170708824 */ /* 0x100fe200078e0a05 */
[----:B------:R-:W-:Y:S01]  /*bb20*/  ISETP.GE.AND P0, PT, R151, RZ, PT ;  /* 0x000000ff9700720c */ /* 0x000fe20003f06270 */
[C---:B------:R-:W-:Y:S01]  /*bb30*/  VIADD R151, R4.reuse, 0x10 ;  /* 0x0000001004977836 */ /* 0x040fe20000000000 */
[----:B------:R-:W-:Y:S01]  /*bb40*/  IABS R182, R27 ;  /* 0x0000001b00b67213 */ /* 0x000fe20000000000 */
[--C-:B------:R-:W-:Y:S01]  /*bb50*/  @!P1 IMAD.IADD R65, R65, 0x1, -R5.reuse ;  /* 0x0000000141419824 */ /* 0x100fe200078e0a05 */
[----:B------:R-:W-:Y:S01]  /*bb60*/  ISETP.GE.AND P1, PT, R73, RZ, PT ;  /* 0x000000ff4900720c */ /* 0x000fe20003f26270 */
[----:B------:R-:W-:Y:S01]  /*bb70*/  @!P2 IMAD.IADD R143, R143, 0x1, -R5 ;  /* 0x000000018f8fa824 */ /* 0x000fe200078e0a05 */
[----:B------:R-:W-:Y:S01]  /*bb80*/  IABS R174, R151 ;  /* 0x0000009700ae7213 */ /* 0x000fe20000000000 */
[----:B------:R-:W-:Y:S01]  /*bb90*/  @!P3 IMAD.MOV R65, RZ, RZ, -R65 ;  /* 0x000000ffff41b224 */ /* 0x000fe200078e0a41 */
[----:B------:R-:W-:Y:S01]  /*bba0*/  ISETP.GE.AND P3, PT, R89, RZ, PT ;  /* 0x000000ff5900720c */ /* 0x000fe20003f66270 */
[----:B------:R-:W-:Y:S01]  /*bbb0*/  VIADD R89, R4, 0x11 ;  /* 0x0000001104597836 */ /* 0x000fe20000000000 */
[----:B------:R-:W-:Y:S01]  /*bbc0*/  ISETP.GT.U32.AND P2, PT, R5, R143, PT ;  /* 0x0000008f0500720c */ /* 0x000fe20003f44070 */
[----:B------:R-:W-:-:S03]  /*bbd0*/  IMAD.HI.U32 R3, R2, R174, RZ ;  /* 0x000000ae02037227 */ /* 0x000fc600078e00ff */
[----:B------:R-:W-:Y:S01]  /*bbe0*/  IABS R159, R89 ;  /* 0x00000059009f7213 */ /* 0x000fe20000000000 */
[----:B------:R-:W-:Y:S01]  /*bbf0*/  @!P6 IMAD.IADD R81, R81, 0x1, -R5 ;  /* 0x000000015151e824 */ /* 0x000fe200078e0a05 */
[----:B------:R-:W-:Y:S01]  /*bc00*/  ISETP.GE.AND P6, PT, R120, RZ, PT ;  /* 0x000000ff7800720c */ /* 0x000fe20003fc6270 */
[----:B------:R-:W-:Y:S02]  /*bc10*/  IMAD.MOV R3, RZ, RZ, -R3 ;  /* 0x000000ffff037224 */ /* 0x000fe400078e0a03 */
[----:B------:R-:W-:Y:S01]  /*bc20*/  @!P5 IMAD.MOV R81, RZ, RZ, -R81 ;  /* 0x000000ffff51d224 */ /* 0x000fe200078e0a51 */
[C---:B------:R-:W-:Y:S01]  /*bc30*/  ISETP.GT.U32.AND P5, PT, R5.reuse, R112, PT ;  /* 0x000000700500720c */ /* 0x040fe20003fa4070 */
[----:B------:R-:W-:Y:S02]  /*bc40*/  IMAD R174, R5, R3, R174 ;  /* 0x0000000305ae7224 */ /* 0x000fe400078e02ae */
[----:B------:R-:W-:Y:S02]  /*bc50*/  VIADD R120, R4, 0xf ;  /* 0x0000000f04787836 */ /* 0x000fe40000000000 */
[----:B------:R-:W-:-:S03]  /*bc60*/  IMAD.HI.U32 R0, R2, R159, RZ ;  /* 0x0000009f02007227 */ /* 0x000fc600078e00ff */
[----:B------:R-:W-:Y:S01]  /*bc70*/  IABS R190, R120 ;  /* 0x0000007800be7213 */ /* 0x000fe20000000000 */
[--C-:B------:R-:W-:Y:S01]  /*bc80*/  @!P2 IMAD.IADD R143, R143, 0x1, -R5.reuse ;  /* 0x000000018f8fa824 */ /* 0x100fe200078e0a05 */
[C---:B------:R-:W-:Y:S01]  /*bc90*/  ISETP.GT.U32.AND P2, PT, R5.reuse, R174, PT ;  /* 0x000000ae0500720c */ /* 0x040fe20003f44070 */
[----:B------:R-:W-:Y:S02]  /*bca0*/  IMAD.MOV R0, RZ, RZ, -R0 ;  /* 0x000000ffff007224 */ /* 0x000fe400078e0a00 */
[----:B------:R-:W-:Y:S02]  /*bcb0*/  @!P4 IMAD.IADD R128, R128, 0x1, -R5 ;  /* 0x000000018080c824 */ /* 0x000fe400078e0a05 */
[C---:B------:R-:W-:Y:S02]  /*bcc0*/  IMAD R159, R5.reuse, R0, R159 ;  /* 0x00000000059f7224 */ /* 0x040fe400078e029f */
[----:B------:R-:W-:Y:S01]  /*bcd0*/  IMAD.HI.U32 R0, R2, R190, RZ ;  /* 0x000000be02007227 */ /* 0x000fe200078e00ff */
[----:B------:R-:W-:-:S03]  /*bce0*/  ISETP.GT.U32.AND P4, PT, R5, R128, PT ;  /* 0x000000800500720c */ /* 0x000fc60003f84070 */
[--C-:B------:R-:W-:Y:S01]  /*bcf0*/  @!P5 IMAD.IADD R112, R112, 0x1, -R5.reuse ;  /* 0x000000017070d824 */ /* 0x100fe200078e0a05 */
[----:B------:R-:W-:Y:S01]  /*bd00*/  ISETP.GE.AND P5, PT, R151, RZ, PT ;  /* 0x000000ff9700720c */ /* 0x000fe20003fa6270 */
[----:B------:R-:W-:Y:S02]  /*bd10*/  VIADD R151, R4, 0xe ;  /* 0x0000000e04977836 */ /* 0x000fe40000000000 */
[----:B------:R-:W-:Y:S02]  /*bd20*/  IMAD.MOV R0, RZ, RZ, -R0 ;  /* 0x000000ffff007224 */ /* 0x000fe400078e0a00 */
[----:B------:R-:W-:Y:S01]  /*bd30*/  @!P3 IMAD.MOV R112, RZ, RZ, -R112 ;  /* 0x000000ffff70b224 */ /* 0x000fe200078e0a70 */
[----:B------:R-:W-:Y:S01]  /*bd40*/  ISETP.GE.AND P3, PT, R120, RZ, PT ;  /* 0x000000ff7800720c */ /* 0x000fe20003f66270 */
[----:B------:R-:W-:Y:S01]  /*bd50*/  VIADD R120, R4, 0xd ;  /* 0x0000000d04787836 */ /* 0x000fe20000000000 */
[----:B------:R-:W-:Y:S01]  /*bd60*/  IABS R15, R151 ;  /* 0x00000097000f7213 */ /* 0x000fe20000000000 */
[----:B------:R-:W-:-:S02]  /*bd70*/  @!P2 IMAD.IADD R174, R174, 0x1, -R5 ;  /* 0x00000001aeaea824 */ /* 0x000fc400078e0a05 */
[C---:B------:R-:W-:Y:S01]  /*bd80*/  IMAD R190, R5.reuse, R0, R190 ;  /* 0x0000000005be7224 */ /* 0x040fe200078e02be */
[----:B------:R-:W-:Y:S01]  /*bd90*/  IABS R222, R120 ;  /* 0x0000007800de7213 */ /* 0x000fe20000000000 */
[----:B------:R-:W-:Y:S01]  /*bda0*/  @!P0 IMAD.MOV R143, RZ, RZ, -R143 ;  /* 0x000000ffff8f8224 */ /* 0x000fe200078e0a8f */
[C---:B------:R-:W-:Y:S01]  /*bdb0*/  ISETP.GT.U32.AND P2, PT, R5.reuse, R174, PT ;  /* 0x000000ae0500720c */ /* 0x040fe20003f44070 */
[----:B------:R-:W-:Y:S01]  /*bdc0*/  IMAD.HI.U32 R206, R2, R15, RZ ;  /* 0x0000000f02ce7227 */ /* 0x000fe200078e00ff */
[C---:B------:R-:W-:Y:S02]  /*bdd0*/  ISETP.GT.U32.AND P0, PT, R5.reuse, R190, PT ;  /* 0x000000be0500720c */ /* 0x040fe40003f04070 */
[----:B------:R-:W-:Y:S01]  /*bde0*/  IABS R0, R7 ;  /* 0x0000000700007213 */ /* 0x000fe20000000000 */
[----:B------:R-:W-:Y:S01]  /*bdf0*/  @!P4 IMAD.IADD R128, R128, 0x1, -R5 ;  /* 0x000000018080c824 */ /* 0x000fe200078e0a05 */
[----:B------:R-:W-:Y:S01]  /*be00*/  ISETP.GT.U32.AND P4, PT, R5, R159, PT ;  /* 0x0000009f0500720c */ /* 0x000fe20003f84070 */
[----:B------:R-:W-:-:S04]  /*be10*/  IMAD.HI.U32 R3, R2, R222, RZ ;  /* 0x000000de02037227 */ /* 0x000fc800078e00ff */
[----:B------:R-:W-:Y:S02]  /*be20*/  IMAD.MOV R206, RZ, RZ, -R206 ;  /* 0x000000ffffce7224 */ /* 0x000fe400078e0ace */
[----:B------:R-:W-:Y:S01]  /*be30*/  @!P6 IMAD.MOV R128, RZ, RZ, -R128 ;  /* 0x000000ffff80e224 */ /* 0x000fe200078e0a80 */
[----:B------:R-:W-:Y:S01]  /*be40*/  ISETP.GE.AND P6, PT, R151, RZ, PT ;  /* 0x000000ff9700720c */ /* 0x000fe20003fc6270 */
[----:B------:R-:W-:Y:S02]  /*be50*/  IMAD.MOV R3, RZ, RZ, -R3 ;  /* 0x000000ffff037224 */ /* 0x000fe400078e0a03 */
[C---:B------:R-:W-:Y:S02]  /*be60*/  IMAD R206, R5.reuse, R206, R15 ;  /* 0x000000ce05ce7224 */ /* 0x040fe400078e020f */
[----:B------:R-:W-:Y:S02]  /*be70*/  VIADD R151, R4, 0xc ;  /* 0x0000000c04977836 */ /* 0x000fe40000000000 */
[----:B------:R-:W-:-:S02]  /*be80*/  IMAD R222, R5, R3, R222 ;  /* 0x0000000305de7224 */ /* 0x000fc400078e02de */
[--C-:B------:R-:W-:Y:S01]  /*be90*/  @!P2 IMAD.IADD R174, R174, 0x1, -R5.reuse ;  /* 0x00000001aeaea824 */ /* 0x100fe200078e0a05 */
[C---:B------:R-:W-:Y:S01]  /*bea0*/  ISETP.GT.U32.AND P2, PT, R5.reuse, R206, PT ;  /* 0x000000ce0500720c */ /* 0x040fe20003f44070 */
[--C-:B------:R-:W-:Y:S01]  /*beb0*/  @!P0 IMAD.IADD R190, R190, 0x1, -R5.reuse ;  /* 0x00000001bebe8824 */ /* 0x100fe200078e0a05 */
[----:B------:R-:W-:Y:S01]  /*bec0*/  IABS R238, R151 ;  /* 0x0000009700ee7213 */ /* 0x000fe20000000000 */
[----:B------:R-:W-:Y:S01]  /*bed0*/  @!P5 IMAD.MOV R174, RZ, RZ, -R174 ;  /* 0x000000ffffaed224 */ /* 0x000fe200078e0aae */
[----:B------:R-:W-:Y:S01]  /*bee0*/  ISETP.GT.U32.AND P5, PT, R5, R222, PT ;  /* 0x000000de0500720c */ /* 0x000fe20003fa4070 */
[----:B------:R-:W-:Y:S01]  /*bef0*/  @!P4 IMAD.IADD R159, R159, 0x1, -R5 ;  /* 0x000000019f9fc824 */ /* 0x000fe200078e0a05 */
[----:B------:R-:W-:Y:S01]  /*bf00*/  ISETP.GT.U32.AND P0, PT, R5, R190, PT ;  /* 0x000000be0500720c */ /* 0x000fe20003f04070 */
[----:B------:R-:W-:-:S03]  /*bf10*/  IMAD.HI.U32 R26, R2, R238, RZ ;  /* 0x000000ee021a7227 */ /* 0x000fc600078e00ff */
[----:B------:R-:W-:Y:S01]  /*bf20*/  ISETP.GT.U32.AND P4, PT, R5, R159, PT ;  /* 0x0000009f0500720c */ /* 0x000fe20003f84070 */
[----:B------:R-:W-:Y:S02]  /*bf30*/  IMAD.MOV R15, RZ, RZ, -R26 ;  /* 0x000000ffff0f7224 */ /* 0x000fe400078e0a1a */
[----:B------:R-:W-:Y:S01]  /*bf40*/  @!P1 IMAD.MOV R97, RZ, RZ, -R97 ;  /* 0x000000ffff619224 */ /* 0x000fe200078e0a61 */
[----:B------:R-:W-:Y:S01]  /*bf50*/  ISETP.GE.AND P1, PT, R89, RZ, PT ;  /* 0x000000ff5900720c */ /* 0x000fe20003f26270 */
[----:B------:R-:W-:Y:S02]  /*bf60*/  VIADD R89, R4, 0xa ;  /* 0x0000000a04597836 */ /* 0x000fe40000000000 */
[----:B------:R-:W-:Y:S02]  /*bf70*/  @!P2 IMAD.IADD R206, R206, 0x1, -R5 ;  /* 0x00000001cecea824 */ /* 0x000fe400078e0a05 */
[----:B------:R-:W-:Y:S01]  /*bf80*/  IMAD.HI.U32 R3, R2, R0, RZ ;  /* 0x0000000002037227 */ /* 0x000fe200078e00ff */
[----:B------:R-:W-:-:S02]  /*bf90*/  IABS R26, R89 ;  /* 0x00000059001a7213 */ /* 0x000fc40000000000 */
[C---:B------:R-:W-:Y:S01]  /*bfa0*/  ISETP.GT.U32.AND P2, PT, R5.reuse, R206, PT ;  /* 0x000000ce0500720c */ /* 0x040fe20003f44070 */
[C---:B------:R-:W-:Y:S02]  /*bfb0*/  IMAD R238, R5.reuse, R15, R238 ;  /* 0x0000000f05ee7224 */ /* 0x040fe400078e02ee */
[----:B------:R-:W-:Y:S02]  /*bfc0*/  @!P5 IMAD.IADD R222, R222, 0x1, -R5 ;  /* 0x00000001deded824 */ /* 0x000fe400078e0a05 */
[----:B------:R-:W-:Y:S02]  /*bfd0*/  IMAD.MOV R3, RZ, RZ, -R3 ;  /* 0x000000ffff037224 */ /* 0x000fe400078e0a03 */
[----:B------:R-:W-:Y:S01]  /*bfe0*/  @!P0 IMAD.IADD R190, R190, 0x1, -R5 ;  /* 0x00000001bebe8824 */ /* 0x000fe200078e0a05 */
[C---:B------:R-:W-:Y:S01]  /*bff0*/  ISETP.GT.U32.AND P0, PT, R5.reuse, R238, PT ;  /* 0x000000ee0500720c */ /* 0x040fe20003f04070 */
[C---:B------:R-:W-:Y:S01]  /*c000*/  IMAD R0, R5.reuse, R3, R0 ;  /* 0x0000000305007224 */ /* 0x040fe200078e0200 */
[----:B------:R-:W-:Y:S01]  /*c010*/  ISETP.GT.U32.AND P5, PT, R5, R222, PT ;  /* 0x000000de0500720c */ /* 0x000fe20003fa4070 */
[----:B------:R-:W-:-:S04]  /*c020*/  IMAD.HI.U32 R3, R2, R26, RZ ;  /* 0x0000001a02037227 */ /* 0x000fc800078e00ff */
[----:B------:R-:W-:Y:S01]  /*c030*/  @!P4 IMAD.IADD R159, R159, 0x1, -R5 ;  /* 0x000000019f9fc824 */ /* 0x000fe200078e0a05 */
[----:B------:R-:W-:Y:S01]  /*c040*/  ISETP.GE.AND P4, PT, R120, RZ, PT ;  /* 0x000000ff7800720c */ /* 0x000fe20003f86270 */
[----:B------:R-:W-:Y:S02]  /*c050*/  IMAD.MOV R3, RZ, RZ, -R3 ;  /* 0x000000ffff037224 */ /* 0x000fe400078e0a03 */
[----:B------:R-:W-:Y:S02]  /*c060*/  VIADD R120, R4, 0x9 ;  /* 0x0000000904787836 */ /* 0x000fe40000000000 */
[--C-:B------:R-:W-:Y:S01]  /*c070*/  @!P2 IMAD.IADD R206, R206, 0x1, -R5.reuse ;  /* 0x00000001cecea824 */ /* 0x100fe200078e0a05 */
[C---:B------:R-:W-:Y:S01]  /*c080*/  ISETP.GT.U32.AND P2, PT, R5.reuse, R0, PT ;  /* 0x000000000500720c */ /* 0x040fe20003f44070 */
[----:B------:R-:W-:Y:S01]  /*c090*/  IMAD R26, R5, R3, R26 ;  /* 0x00000003051a7224 */ /* 0x000fe200078e021a */
[----:B------:R-:W-:Y:S01]  /*c0a0*/  IABS R57, R120 ;  /* 0x0000007800397213 */ /* 0x000fe20000000000 */
[----:B------:R-:W-:-:S02]  /*c0b0*/  @!P0 IMAD.IADD R238, R238, 0x1, -R5 ;  /* 0x00000001eeee8824 */ /* 0x000fc400078e0a05 */
[----:B------:R-:W-:Y:S01]  /*c0c0*/  @!P5 IMAD.IADD R222, R222, 0x1, -R5 ;  /* 0x00000001deded824 */ /* 0x000fe200078e0a05 */
[C---:B------:R-:W-:Y:S01]  /*c0d0*/  ISETP.GT.U32.AND P5, PT, R5.reuse, R26, PT ;  /* 0x0000001a0500720c */ /* 0x040fe20003fa4070 */
[----:B------:R-:W-:Y:S01]  /*c0e0*/  IMAD.HI.U32 R15, R2, R57, RZ ;  /* 0x00000039020f7227 */ /* 0x000fe200078e00ff */
[----:B------:R-:W-:-:S03]  /*c0f0*/  ISETP.GT.U32.AND P0, PT, R5, R238, PT ;  /* 0x000000ee0500720c */ /* 0x000fc60003f04070 */
[----:B------:R-:W-:Y:S01]  /*c100*/  @!P1 IMAD.MOV R159, RZ, RZ, -R159 ;  /* 0x000000ffff9f9224 */ /* 0x000fe200078e0a9f */
[----:B------:R-:W-:Y:S01]  /*c110*/  ISETP.GE.AND P1, PT, R151, RZ, PT ;  /* 0x000000ff9700720c */ /* 0x000fe20003f26270 */
[----:B------:R-:W-:Y:S02]  /*c120*/  VIADD R151, R4, 0x8 ;  /* 0x0000000804977836 */ /* 0x000fe40000000000 */
[----:B------:R-:W-:Y:S02]  /*c130*/  IMAD.MOV R15, RZ, RZ, -R15 ;  /* 0x000000ffff0f7224 */ /* 0x000fe400078e0a0f */
[----:B------:R-:W-:Y:S01]  /*c140*/  @!P2 IMAD.IADD R0, R0, 0x1, -R5 ;  /* 0x000000010000a824 */ /* 0x000fe200078e0a05 */
[----:B------:R-:W-:Y:S01]  /*c150*/  IABS R89, R151 ;  /* 0x0000009700597213 */ /* 0x000fe20000000000 */
[----:B------:R-:W-:Y:S01]  /*c160*/  IMAD R57, R5, R15, R57 ;  /* 0x0000000f05397224 */ /* 0x000fe200078e0239 */
[----:B------:R-:W-:Y:S01]  /*c170*/  ISETP.GE.AND P2, PT, R7, RZ, PT ;  /* 0x000000ff0700720c */ /* 0x000fe20003f46270 */
[--C-:B------:R-:W-:Y:S01]  /*c180*/  @!P5 IMAD.IADD R26, R26, 0x1, -R5.reuse ;  /* 0x000000011a1ad824 */ /* 0x100fe200078e0a05 */
[C---:B------:R-:W-:Y:S01]  /*c190*/  ISETP.GT.U32.AND P5, PT, R5.reuse, R0, PT ;  /* 0x000000000500720c */ /* 0x040fe20003fa4070 */
[----:B------:R-:W-:Y:S01]  /*c1a0*/  @!P0 IMAD.IADD R238, R238, 0x1, -R5 ;  /* 0x00000001eeee8824 */ /* 0x000fe200078e0a05 */
[----:B------:R-:W-:Y:S01]  /*c1b0*/  ISETP.GT.U32.AND P0, PT, R5, R57, PT ;  /* 0x000000390500720c */ /* 0x000fe20003f04070 */
[----:B------:R-:W-:-:S02]  /*c1c0*/  VIADD R151, R4, 0x7 ;  /* 0x0000000704977836 */ /* 0x000fc40000000000 */
[----:B------:R-:W-:-:S03]  /*c1d0*/  IMAD.HI.U32 R3, R2, R89, RZ ;  /* 0x0000005902037227 */ /* 0x000fc600078e00ff */
[----:B------:R-:W-:Y:S01]  /*c1e0*/  IABS R120, R151 ;  /* 0x0000009700787213 */ /* 0x000fe20000000000 */
[----:B------:R-:W-:Y:S02]  /*c1f0*/  IMAD.MOV R3, RZ, RZ, -R3 ;  /* 0x000000ffff037224 */ /* 0x000fe400078e0a03 */
[C---:B--2---:R-:W-:Y:S02]  /*c200*/  VIADD R29, R4.reuse, 0x6 ;  /* 0x00000006041d7836 */ /* 0x044fe40000000000 */
[----:B------:R-:W-:Y:S02]  /*c210*/  IMAD R89, R5, R3, R89 ;  /* 0x0000000305597224 */ /* 0x000fe400078e0259 */
[----:B------:R-:W-:Y:S01]  /*c220*/  VIADD R8, R4, 0x4 ;  /* 0x0000000404087836 */ /* 0x000fe20000000000 */
[----:B------:R-:W-:Y:S01]  /*c230*/  IABS R151, R29 ;  /* 0x0000001d00977213 */ /* 0x000fe20000000000 */
[----:B------:R-:W-:-:S03]  /*c240*/  IMAD.HI.U32 R15, R2, R120, RZ ;  /* 0x00000078020f7227 */ /* 0x000fc600078e00ff */
[----:B------:R-:W-:Y:S01]  /*c250*/  IABS R198, R8 ;  /* 0x0000000800c67213 */ /* 0x000fe20000000000 */
[--C-:B------:R-:W-:Y:S01]  /*c260*/  @!P5 IMAD.IADD R0, R0, 0x1, -R5.reuse ;  /* 0x000000010000d824 */ /* 0x100fe200078e0a05 */
[----:B------:R-:W-:Y:S01]  /*c270*/  ISETP.GT.U32.AND P5, PT, R5, R89, PT ;  /* 0x000000590500720c */ /* 0x000fe20003fa4070 */
[----:B------:R-:W-:Y:S02]  /*c280*/  @!P0 IMAD.IADD R57, R57, 0x1, -R5 ;  /* 0x0000000139398824 */ /* 0x000fe400078e0a05 */
[----:B------:R-:W-:Y:S02]  /*c290*/  IMAD.MOV R15, RZ, RZ, -R15 ;  /* 0x000000ffff0f7224 */ /* 0x000fe400078e0a0f */
[----:B------:R-:W-:Y:S01]  /*c2a0*/  IMAD.HI.U32 R3, R2, R182, RZ ;  /* 0x000000b602037227 */ /* 0x000fe200078e00ff */
[----:B------:R-:W-:-:S03]  /*c2b0*/  ISETP.GT.U32.AND P0, PT, R5, R57, PT ;  /* 0x000000390500720c */ /* 0x000fc60003f04070 */
[C---:B------:R-:W-:Y:S02]  /*c2c0*/  IMAD R120, R5.reuse, R15, R120 ;  /* 0x0000000f05787224 */ /* 0x040fe400078e0278 */
[----:B------:R-:W-:Y:S01]  /*c2d0*/  @!P3 IMAD.MOV R190, RZ, RZ, -R190 ;  /* 0x000000ffffbeb224 */ /* 0x000fe200078e0abe */
[----:B------:R-:W-:Y:S01]  /*c2e0*/  ISETP.GT.U32.AND P3, PT, R5, R26, PT ;  /* 0x0000001a0500720c */ /* 0x000fe20003f64070 */
[----:B------:R-:W-:Y:S02]  /*c2f0*/  VIADD R21, R4, 0x3 ;  /* 0x0000000304157836 */ /* 0x000fe40000000000 */
[----:B------:R-:W-:Y:S02]  /*c300*/  IMAD.MOV R3, RZ, RZ, -R3 ;  /* 0x000000ffff037224 */ /* 0x000fe400078e0a03 */
[----:B------:R-:W-:Y:S01]  /*c310*/  IMAD.HI.U32 R73, R2, R151, RZ ;  /* 0x0000009702497227 */ /* 0x000fe200078e00ff */
[----:B------:R-:W-:-:S03]  /*c320*/  IABS R214, R21 ;  /* 0x0000001500d67213 */ /* 0x000fc60000000000 */
[----:B------:R-:W-:-:S04]  /*c330*/  IMAD.HI.U32 R15, R2, R198, RZ ;  /* 0x000000c6020f7227 */ /* 0x000fc800078e00ff */
[----:B------:R-:W-:Y:S02]  /*c340*/  IMAD R182, R5, R3, R182 ;  /* 0x0000000305b67224 */ /* 0x000fe400078e02b6 */
[----:B------:R-:W-:Y:S02]  /*c350*/  IMAD.MOV R73, RZ, RZ, -R73 ;  /* 0x000000ffff497224 */ /* 0x000fe400078e0a49 */
[----:B------:R-:W-:Y:S02]  /*c360*/  IMAD.MOV R3, RZ, RZ, -R15 ;  /* 0x000000ffff037224 */ /* 0x000fe400078e0a0f */
[----:B------:R-:W-:Y:S01]  /*c370*/  @!P5 IMAD.IADD R89, R89, 0x1, -R5 ;  /* 0x000000015959d824 */ /* 0x000fe200078e0a05 */
[C---:B------:R-:W-:Y:S01]  /*c380*/  ISETP.GT.U32.AND P5, PT, R5.reuse, R182, PT ;  /* 0x000000b60500720c */ /* 0x040fe20003fa4070 */
[C---:B------:R-:W-:Y:S02]  /*c390*/  IMAD R151, R5.reuse, R73, R151 ;  /* 0x0000004905977224 */ /* 0x040fe400078e0297 */
[----:B------:R-:W-:-:S02]  /*c3a0*/  IMAD R198, R5, R3, R198 ;  /* 0x0000000305c67224 */ /* 0x000fc400078e02c6 */
[----:B------:R-:W-:-:S04]  /*c3b0*/  IMAD.HI.U32 R3, R2, R214, RZ ;  /* 0x000000d602037227 */ /* 0x000fc800078e00ff */
[--C-:B------:R-:W-:Y:S01]  /*c3c0*/  @!P0 IMAD.IADD R57, R57, 0x1, -R5.reuse ;  /* 0x0000000139398824 */ /* 0x100fe200078e0a05 */
[C---:B------:R-:W-:Y:S01]  /*c3d0*/  ISETP.GT.U32.AND P0, PT, R5.reuse, R151, PT ;  /* 0x000000970500720c */ /* 0x040fe20003f04070 */
[----:B------:R-:W-:Y:S01]  /*c3e0*/  @!P3 IMAD.IADD R26, R26, 0x1, -R5 ;  /* 0x000000011a1ab824 */ /* 0x000fe200078e0a05 */
[C---:B------:R-:W-:Y:S01]  /*c3f0*/  ISETP.GT.U32.AND P3, PT, R5.reuse, R120, PT ;  /* 0x000000780500720c */ /* 0x040fe20003f64070 */
[----:B------:R-:W-:Y:S02]  /*c400*/  IMAD.MOV R3, RZ, RZ, -R3 ;  /* 0x000000ffff037224 */ /* 0x000fe400078e0a03 */
[C---:B------:R-:W-:Y:S02]  /*c410*/  VIADD R23, R4.reuse, 0x1 ;  /* 0x0000000104177836 */ /* 0x040fe40000000000 */
[C---:B------:R-:W-:Y:S02]  /*c420*/  IMAD R214, R5.reuse, R3, R214 ;  /* 0x0000000305d67224 */ /* 0x040fe400078e02d6 */
[----:B------:R-:W-:Y:S01]  /*c430*/  VIADD R25, R4, 0x2 ;  /* 0x0000000204197836 */ /* 0x000fe20000000000 */
[----:B------:R-:W-:Y:S01]  /*c440*/  IABS R7, R23 ;  /* 0x0000001700077213 */ /* 0x000fe20000000000 */
[----:B------:R-:W-:Y:S01]  /*c450*/  @!P5 IMAD.IADD R182, R182, 0x1, -R5 ;  /* 0x00000001b6b6d824 */ /* 0x000fe200078e0a05 */
[----:B------:R-:W-:Y:S01]  /*c460*/  ISETP.GT.U32.AND P5, PT, R5, R214, PT ;  /* 0x000000d60500720c */ /* 0x000fe20003fa4070 */
[----:B------:R-:W-:Y:S01]  /*c470*/  VIADD R73, R4, 0xa ;  /* 0x0000000a04497836 */ /* 0x000fe20000000000 */
[----:B------:R-:W-:Y:S01]  /*c480*/  IABS R15, R25 ;  /* 0x00000019000f7213 */ /* 0x000fe20000000000 */
[----:B------:R-:W-:-:S04]  /*c490*/  IMAD.HI.U32 R3, R2, R246, RZ ;  /* 0x000000f602037227 */ /* 0x000fc800078e00ff */
[----:B------:R-:W-:Y:S01]  /*c4a0*/  @!P0 IMAD.IADD R151, R151, 0x1, -R5 ;  /* 0x0000000197978824 */ /* 0x000fe200078e0a05 */
[----:B------:R-:W-:Y:S01]  /*c4b0*/  ISETP.GE.AND P0, PT, R73, RZ, PT ;  /* 0x000000ff4900720c */ /* 0x000fe20003f06270 */
[----:B------:R-:W-:Y:S02]  /*c4c0*/  IMAD.MOV R3, RZ, RZ, -R3 ;  /* 0x000000ffff037224 */ /* 0x000fe400078e0a03 */
[----:B------:R-:W-:Y:S01]  /*c4d0*/  @!P3 IMAD.IADD R120, R120, 0x1, -R5 ;  /* 0x000000017878b824 */ /* 0x000fe200078e0a05 */
[C---:B------:R-:W-:Y:S01]  /*c4e0*/  ISETP.GT.U32.AND P3, PT, R5.reuse, R198, PT ;  /* 0x000000c60500720c */ /* 0x040fe20003f64070 */
[----:B------:R-:W-:Y:S02]  /*c4f0*/  IMAD.MOV.U32 R73, RZ, RZ, R7 ;  /* 0x000000ffff497224 */ /* 0x000fe400078e0007 */
[----:B------:R-:W-:Y:S01]  /*c500*/  IMAD R246, R5, R3, R246 ;  /* 0x0000000305f67224 */ /* 0x000fe200078e02f6 */
[----:B------:R-:W2:Y:S01]  /*c510*/  LDL.LU R7, [R1+0xf94] ;  /* 0x000f940001077983 */ /* 0x000ea20000300800 */
[----:B------:R-:W-:-:S04]  /*c520*/  IMAD.HI.U32 R3, R2, R15, RZ ;  /* 0x0000000f02037227 */ /* 0x000fc800078e00ff */
[----:B------:R-:W-:Y:S01]  /*c530*/  @!P1 IMAD.MOV R238, RZ, RZ, -R238 ;  /* 0x000000ffffee9224 */ /* 0x000fe200078e0aee */
[----:B------:R-:W-:Y:S01]  /*c540*/  ISETP.GT.U32.AND P1, PT, R5, R182, PT ;  /* 0x000000b60500720c */ /* 0x000fe20003f24070 */
[----:B------:R-:W-:-:S04]  /*c550*/  IMAD.HI.U32 R2, R2, R73, RZ ;  /* 0x0000004902027227 */ /* 0x000fc800078e00ff */
[----:B------:R-:W-:Y:S02]  /*c560*/  @!P5 IMAD.IADD R214, R214, 0x1, -R5 ;  /* 0x00000001d6d6d824 */ /* 0x000fe400078e0a05 */
[----:B------:R-:W-:Y:S02]  /*c570*/  IMAD.MOV R2, RZ, RZ, -R2 ;  /* 0x000000ffff027224 */ /* 0x000fe400078e0a02 */
[----:B------:R-:W-:Y:S01]  /*c580*/  @!P2 IMAD.MOV R0, RZ, RZ, -R0 ;  /* 0x000000ffff00a224 */ /* 0x000fe200078e0a00 */
[C---:B------:R-:W-:Y:S01]  /*c590*/  ISETP.GT.U32.AND P2, PT, R5.reuse, R214, PT ;  /* 0x000000d60500720c */ /* 0x040fe20003f44070 */
[C---:B------:R-:W-:Y:S02]  /*c5a0*/  IMAD R73, R5.reuse, R2, R73 ;  /* 0x0000000205497224 */ /* 0x040fe400078e0249 */
[----:B------:R-:W-:Y:S01]  /*c5b0*/  @!P3 IMAD.IADD R198, R198, 0x1, -R5 ;  /* 0x00000001c6c6b824 */ /* 0x000fe200078e0a05 */
[----:B------:R-:W-:Y:S01]  /*c5c0*/  ISETP.GT.U32.AND P3, PT, R5, R89, PT ;  /* 0x000000590500720c */ /* 0x000fe20003f64070 */
[----:B------:R-:W-:-:S02]  /*c5d0*/  VIADD R2, R4, 0x8 ;  /* 0x0000000804027836 */ /* 0x000fc40000000000 */
[--C-:B------:R-:W-:Y:S01]  /*c5e0*/  @!P1 IMAD.IADD R182, R182, 0x1, -R5.reuse ;  /* 0x00000001b6b69824 */ /* 0x100fe200078e0a05 */
[C---:B------:R-:W-:Y:S01]  /*c5f0*/  ISETP.GT.U32.AND P5, PT, R5.reuse, R198, PT ;  /* 0x000000c60500720c */ /* 0x040fe20003fa4070 */
[----:B------:R-:W-:Y:S01]  /*c600*/  @!P6 IMAD.MOV R206, RZ, RZ, -R206 ;  /* 0x000000ffffcee224 */ /* 0x000fe200078e0ace */
[----:B------:R-:W-:Y:S01]  /*c610*/  ISETP.GE.AND P1, PT, R2, RZ, PT ;  /* 0x000000ff0200720c */ /* 0x000fe20003f26270 */
[----:B------:R-:W-:Y:S01]  /*c620*/  @!P4 IMAD.MOV R222, RZ, RZ, -R222 ;  /* 0x000000ffffdec224 */ /* 0x000fe200078e0ade */
[C---:B------:R-:W-:Y:S01]  /*c630*/  ISETP.GT.U32.AND P6, PT, R5.reuse, R120, PT ;  /* 0x000000780500720c */ /* 0x040fe20003fc4070 */
[----:B------:R-:W-:Y:S01]  /*c640*/  @!P2 IMAD.IADD R214, R214, 0x1, -R5 ;  /* 0x00000001d6d6a824 */ /* 0x000fe200078e0a05 */
[C---:B------:R-:W-:Y:S01]  /*c650*/  ISETP.GT.U32.AND P2, PT, R5.reuse, R73, PT ;  /* 0x000000490500720c */ /* 0x040fe20003f44070 */
[----:B------:R-:W-:Y:S01]  /*c660*/  IMAD.MOV R3, RZ, RZ, -R3 ;  /* 0x000000ffff037224 */ /* 0x000fe200078e0a03 */
[----:B------:R-:W-:Y:S01]  /*c670*/  ISETP.GT.U32.AND P4, PT, R5, R151, PT ;  /* 0x000000970500720c */ /* 0x000fe20003f84070 */
[----:B------:R-:W-:Y:S01]  /*c680*/  @!P3 IMAD.IADD R89, R89, 0x1, -R5 ;  /* 0x000000015959b824 */ /* 0x000fe200078e0a05 */
[C---:B------:R-:W-:Y:S01]  /*c690*/  ISETP.GT.U32.AND P3, PT, R5.reuse, R246, PT ;  /* 0x000000f60500720c */ /* 0x040fe20003f64070 */
[----:B------:R-:W-:-:S02]  /*c6a0*/  IMAD R15, R5, R3, R15 ;  /* 0x00000003050f7224 */ /* 0x000fc400078e020f */
[----:B------:R-:W-:Y:S02]  /*c6b0*/  VIADD R3, R4, 0x9 ;  /* 0x0000000904037836 */ /* 0x000fe40000000000 */
[----:B------:R-:W-:Y:S01]  /*c6c0*/  @!P1 IMAD.MOV R89, RZ, RZ, -R89 ;  /* 0x000000ffff599224 */ /* 0x000fe200078e0a59 */
[----:B------:R-:W-:Y:S01]  /*c6d0*/  ISETP.GE.AND P1, PT, R8, RZ, PT ;  /* 0x000000ff0800720c */ /* 0x000fe20003f26270 */
[--C-:B------:R-:W-:Y:S01]  /*c6e0*/  @!P6 IMAD.IADD R120, R120, 0x1, -R5.reuse ;  /* 0x000000017878e824 */ /* 0x100fe200078e0a05 */
[----:B------:R-:W0:Y:S01]  /*c6f0*/  S2R R8, SR_TID.X ;  /* 0x0000000000087919 */ /* 0x000e220000002100 */
[--C-:B------:R-:W-:Y:S01]  /*c700*/  @!P2 IMAD.IADD R73, R73, 0x1, -R5.reuse ;  /* 0x000000014949a824 */ /* 0x100fe200078e0a05 */
[----:B------:R-:W-:Y:S01]  /*c710*/  ISETP.GE.AND P2, PT, R21, RZ, PT ;  /* 0x000000ff1500720c */ /* 0x000fe20003f46270 */
[--C-:B------:R-:W-:Y:S01]  /*c720*/  @!P4 IMAD.IADD R151, R151, 0x1, -R5.reuse ;  /* 0x000000019797c824 */ /* 0x100fe200078e0a05 */
[----:B------:R-:W1:Y:S01]  /*c730*/  LDC R21, c[0x0][0x230] ;  /* 0x00008c00ff157b82 */ /* 0x000e620000000800 */
[----:B------:R-:W-:Y:S01]  /*c740*/  ISETP.GT.U32.AND P6, PT, R5, R15, PT ;  /* 0x0000000f0500720c */ /* 0x000fe20003fc4070 */
[--C-:B------:R-:W-:Y:S01]  /*c750*/  @!P3 IMAD.IADD R246, R246, 0x1, -R5.reuse ;  /* 0x00000001f6f6b824 */ /* 0x100fe200078e0a05 */
[----:B------:R-:W-:Y:S01]  /*c760*/  ISETP.GE.AND P4, PT, R3, RZ, PT ;  /* 0x000000ff0300720c */ /* 0x000fe20003f86270 */
[----:B------:R-:W-:Y:S01]  /*c770*/  VIADD R3, R4, 0x7 ;  /* 0x0000000704037836 */ /* 0x000fe20000000000 */
[----:B------:R-:W-:Y:S01]  /*c780*/  ISETP.GE.AND P3, PT, R29, RZ, PT ;  /* 0x000000ff1d00720c */ /* 0x000fe20003f66270 */
[----:B------:R-:W-:-:S02]  /*c790*/  @!P5 IMAD.IADD R198, R198, 0x1, -R5 ;  /* 0x00000001c6c6d824 */ /* 0x000fc400078e0a05 */
[----:B------:R-:W-:Y:S01]  /*c7a0*/  @!P0 IMAD.MOV R26, RZ, RZ, -R26 ;  /* 0x000000ffff1a8224 */ /* 0x000fe200078e0a1a */
[----:B------:R-:W-:Y:S02]  /*c7b0*/  ISETP.GE.AND P5, PT, R3, RZ, PT ;  /* 0x000000ff0300720c */ /* 0x000fe40003fa6270 */
[----:B------:R-:W-:-:S03]  /*c7c0*/  ISETP.GT.U32.AND P0, PT, R5, R246, PT ;  /* 0x000000f60500720c */ /* 0x000fc60003f04070 */
[----:B------:R-:W-:Y:S01]  /*c7d0*/  @!P6 IMAD.IADD R15, R15, 0x1, -R5 ;  /* 0x000000010f0fe824 */ /* 0x000fe200078e0a05 */
[----:B------:R-:W-:Y:S01]  /*c7e0*/  ISETP.GE.AND P6, PT, R27, RZ, PT ;  /* 0x000000ff1b00720c */ /* 0x000fe20003fc6270 */
[----:B------:R-:W-:-:S03]  /*c7f0*/  @!P4 IMAD.MOV R57, RZ, RZ, -R57 ;  /* 0x000000ffff39c224 */ /* 0x000fc600078e0a39 */
[----:B------:R-:W-:-:S03]  /*c800*/  ISETP.GT.U32.AND P4, PT, R5, R15, PT ;  /* 0x0000000f0500720c */ /* 0x000fc60003f84070 */
[----:B------:R-:W-:Y:S01]  /*c810*/  @!P5 IMAD.MOV R120, RZ, RZ, -R120 ;  /* 0x000000ffff78d224 */ /* 0x000fe200078e0a78 */
[----:B------:R-:W-:Y:S01]  /*c820*/  ISETP.GT.U32.AND P5, PT, R5, R73, PT ;  /* 0x000000490500720c */ /* 0x000fe20003fa4070 */
[----:B-1----:R-:W-:Y:S02]  /*c830*/  VIADD R21, R21, 0x7f ;  /* 0x0000007f15157836 */ /* 0x002fe40000000000 */
[----:B------:R-:W-:Y:S01]  /*c840*/  @!P0 IMAD.IADD R246, R246, 0x1, -R5 ;  /* 0x00000001f6f68824 */ /* 0x000fe200078e0a05 */
[----:B------:R-:W-:Y:S01]  /*c850*/  ISETP.GE.AND P0, PT, R25, RZ, PT ;  /* 0x000000ff1900720c */ /* 0x000fe20003f06270 */
[C---:B0-----:R-:W-:Y:S01]  /*c860*/  IMAD.SHL.U32 R2, R8.reuse, 0x2, RZ ;  /* 0x0000000208027824 */ /* 0x041fe200078e00ff */
[----:B------:R-:W-:Y:S02]  /*c870*/  LOP3.LUT R8, R8, 0x40, RZ, 0xc0, !PT ;  /* 0x0000004008087812 */ /* 0x000fe400078ec0ff */
[----:B------:R-:W-:Y:S01]  /*c880*/  SHF.R.S32.HI R3, RZ, 0x1f, R21 ;  /* 0x0000001fff037819 */ /* 0x000fe20000011415 */
[----:B------:R-:W-:Y:S01]  /*c890*/  @!P4 IMAD.IADD R15, R15, 0x1, -R5 ;  /* 0x000000010f0fc824 */ /* 0x000fe200078e0a05 */
[----:B------:R-:W-:-:S02]  /*c8a0*/  LOP3.LUT R2, R2, 0x7e, RZ, 0xc0, !PT ;  /* 0x0000007e02027812 */ /* 0x000fc400078ec0ff */
[----:B------:R-:W-:Y:S02]  /*c8b0*/  LEA.HI R21, R3, R21, RZ, 0x7 ;  /* 0x0000001503157211 */ /* 0x000fe400078f38ff */
[----:B------:R-:W-:Y:S01]  /*c8c0*/  ISETP.GE.AND P4, PT, R23, RZ, PT ;  /* 0x000000ff1700720c */ /* 0x000fe20003f86270 */
[C-C-:B------:R-:W-:Y:S02]  /*c8d0*/  IMAD R3, R8.reuse, 0x100, R2.reuse ;  /* 0x0000010008037824 */ /* 0x140fe400078e0202 */
[----:B------:R-:W-:-:S03]  /*c8e0*/  IMAD R2, R8, 0x200, R2 ;  /* 0x0000020008027824 */ /* 0x000fc600078e0202 */
[----:B------:R0:W-:Y:S04]  /*c8f0*/  STL [R1+0xf50], R3 ;  /* 0x000f500301007387 */ /* 0x0001e80000100800 */
[----:B------:R-:W3:Y:S04]  /*c900*/  LDL.LU R29, [R1+0x24] ;  /* 0x00002400011d7983 */ /* 0x000ee80000300800 */
[----:B------:R-:W4:Y:S04]  /*c910*/  LDL.LU R27, [R1+0x20] ;  /* 0x00002000011b7983 */ /* 0x000f280000300800 */
[----:B------:R-:W4:Y:S04]  /*c920*/  LDL.LU R25, [R1+0x1c] ;  /* 0x00001c0001197983 */ /* 0x000f280000300800 */
[----:B------:R-:W4:Y:S04]  /*c930*/  LDL.LU R23, [R1+0x18] ;  /* 0x0000180001177983 */ /* 0x000f280000300800 */
[----:B------:R-:W4:Y:S04]  /*c940*/  LDL.LU R21, [R1+0x14] ;  /* 0x0000140001157983 */ /* 0x000f280000300800 */
[----:B------:R-:W4:Y:S01]  /*c950*/  LDL.LU R8, [R1+0x10] ;  /* 0x0000100001087983 */ /* 0x000f220000300800 */
[----:B0-----:R-:W0:Y:S01]  /*c960*/  S2R R3, SR_TID.X ;  /* 0x0000000000037919 */ /* 0x001e220000002100 */
[----:B------:R-:W-:-:S02]  /*c970*/  @!P5 IMAD.IADD R73, R73, 0x1, -R5 ;  /* 0x000000014949d824 */ /* 0x000fc400078e0a05 */
[----:B------:R-:W-:Y:S01]  /*c980*/  @!P6 IMAD.MOV R182, RZ, RZ, -R182 ;  /* 0x000000ffffb6e224 */ /* 0x000fe200078e0ab6 */
[----:B------:R1:W-:Y:S01]  /*c990*/  STL [R1+0xf54], R2 ;  /* 0x000f540201007387 */ /* 0x0003e20000100800 */
[----:B------:R-:W-:Y:S01]  /*c9a0*/  @!P3 IMAD.MOV R151, RZ, RZ, -R151 ;  /* 0x000000ffff97b224 */ /* 0x000fe200078e0a97 */
[----:B------:R-:W-:Y:S02]  /*c9b0*/  ISETP.GE.AND P3, PT, R4, RZ, PT ;  /* 0x000000ff0400720c */ /* 0x000fe40003f66270 */
[----:B-1----:R-:W4:Y:S04]  /*c9c0*/  LDL.LU R2, [R1+0x4] ;  /* 0x0000040001027983 */ /* 0x002f280000300800 */
[----:B------:R1:W-:Y:S04]  /*c9d0*/  STL [R1+0xf58], R4 ;  /* 0x000f580401007387 */ /* 0x0003e80000100800 */
[----:B-1----:R-:W4:Y:S01]  /*c9e0*/  LDL.LU R4, [R1+0x8] ;  /* 0x0000080001047983 */ /* 0x002f220000300800 */
[----:B0-----:R-:W-:-:S05]  /*c9f0*/  LOP3.LUT R3, R3, 0x7f, RZ, 0xc0, !PT ;  /* 0x0000007f03037812 */ /* 0x001fca00078ec0ff */
[----:B------:R-:W-:-:S05]  /*ca00*/  IMAD R3, R3, UR60, RZ ;  /* 0x0000003c03037c24 */ /* 0x000fca000f8e02ff */
[----:B------:R-:W-:-:S05]  /*ca10*/  LEA R5, P6, R3, UR8, 0x1 ;  /* 0x0000000803057c11 */ /* 0x000fca000f8c08ff */
[----:B------:R0:W-:Y:S04]  /*ca20*/  STL [R1+0xf64], R5 ;  /* 0x000f640501007387 */ /* 0x0001e80000100800 */
[----:B0-----:R-:W4:Y:S01]  /*ca30*/  LDL.LU R5, [R1+0xc] ;  /* 0x00000c0001057983 */ /* 0x001f220000300800 */
[----:B--2---:R-:W-:Y:S02]  /*ca40*/  ISETP.NE.AND P5, PT, R7, RZ, PT ;  /* 0x000000ff0700720c */ /* 0x004fe40003fa5270 */
[----:B------:R-:W-:-:S04]  /*ca50*/  LOP3.LUT R7, RZ, R7, RZ, 0x33, !PT ;  /* 0x00000007ff077212 */ /* 0x000fc800078e33ff */
[C---:B---3--:R-:W-:Y:S02]  /*ca60*/  SEL R29, R7.reuse, R29, !P5 ;  /* 0x0000001d071d7207 */ /* 0x048fe40006800000 */
[----:B----4-:R-:W-:-:S03]  /*ca70*/  SEL R27, R7, R27, !P5 ;  /* 0x0000001b071b7207 */ /* 0x010fc60006800000 */
[----:B------:R0:W-:Y:S01]  /*ca80*/  STL [R1+0x114], R29 ;  /* 0x0001141d01007387 */ /* 0x0001e20000100800 */
[C---:B------:R-:W-:Y:S02]  /*ca90*/  SEL R25, R7.reuse, R25, !P5 ;  /* 0x0000001907197207 */ /* 0x040fe40006800000 */
[C---:B------:R-:W-:Y:S01]  /*caa0*/  SEL R23, R7.reuse, R23, !P5 ;  /* 0x0000001707177207 */ /* 0x040fe20006800000 */
[----:B0-----:R-:W2:Y:S01]  /*cab0*/  LDL.LU R29, [R1+0xf90] ;  /* 0x000f9000011d7983 */ /* 0x001ea20000300800 */
[----:B------:R-:W-:-:S03]  /*cac0*/  SEL R21, R7, R21, !P5 ;  /* 0x0000001507157207 */ /* 0x000fc60006800000 */
[----:B------:R0:W-:Y:S01]  /*cad0*/  STL [R1+0x110], R27 ;  /* 0x0001101b01007387 */ /* 0x0001e20000100800 */
[----:B------:R-:W-:-:S03]  /*cae0*/  SEL R8, R7, R8, !P5 ;  /* 0x0000000807087207 */ /* 0x000fc60006800000 */
[----:B0-----:R-:W3:Y:S04]  /*caf0*/  LDL.LU R27, [R1+0xf8c] ;  /* 0x000f8c00011b7983 */ /* 0x001ee80000300800 */
[----:B------:R0:W-:Y:S04]  /*cb00*/  STL [R1+0x10c], R25 ;  /* 0x00010c1901007387 */ /* 0x0001e80000100800 */
[----:B0-----:R-:W4:Y:S04]  /*cb10*/  LDL.LU R25, [R1+0xf88] ;  /* 0x000f880001197983 */ /* 0x001f280000300800 */
[----:B------:R0:W-:Y:S04]  /*cb20*/  STL [R1+0x108], R23 ;  /* 0x0001081701007387 */ /* 0x0001e80000100800 */
[----:B0-----:R-:W2:Y:S04]  /*cb30*/  LDL.LU R23, [R1+0xf84] ;  /* 0x000f840001177983 */ /* 0x001ea80000300800 */
[----:B------:R0:W-:Y:S04]  /*cb40*/  STL [R1+0x104], R21 ;  /* 0x0001041501007387 */ /* 0x0001e80000100800 */
[----:B0-----:R-:W3:Y:S04]  /*cb50*/  LDL.LU R21, [R1+0xf80] ;  /* 0x000f800001157983 */ /* 0x001ee80000300800 */
[----:B------:R0:W-:Y:S04]  /*cb60*/  STL [R1+0x100], R8 ;  /* 0x0001000801007387 */ /* 0x0001e80000100800 */
[----:B0-----:R-:W4:Y:S01]  /*cb70*/  LDL.LU R8, [R1+0xf7c] ;  /* 0x000f7c0001087983 */ /* 0x001f220000300800 */
[----:B------:R-:W-:-:S05]  /*cb80*/  SEL R5, R7, R5, !P5 ;  /* 0x0000000507057207 */ /* 0x000fca0006800000 */
[----:B------:R0:W-:Y:S02]  /*cb90*/  STL [R1+0xfc], R5 ;  /* 0x0000fc0501007387 */ /* 0x0001e40000100800 */
[C---:B0-----:R-:W-:Y:S02]  /*cba0*/  SEL R5, R7.reuse, R4, !P5 ;  /* 0x0000000407057207 */ /* 0x041fe40006800000 */
[----:B------:R-:W-:-:S03]  /*cbb0*/  SEL R4, R7, R2, !P5 ;  /* 0x0000000207047207 */ /* 0x000fc60006800000 */
[----:B------:R3:W-:Y:S01]  /*cbc0*/  STL [R1+0xf8], R5 ;  /* 0x0000f80501007387 */ /* 0x0007e20000100800 */
[----:B----4-:R-:W-:-:S03]  /*cbd0*/  SEL R2, R7, R8, !P5 ;  /* 0x0000000807027207 */ /* 0x010fc60006800000 */
[----:B------:R-:W4:Y:S01]  /*cbe0*/  LDL.LU R8, [R1+0xf78] ;  /* 0x000f780001087983 */ /* 0x000f220000300800 */
[----:B---3--:R-:W-:-:S03]  /*cbf0*/  SEL R5, R7, R21, !P5 ;  /* 0x0000001507057207 */ /* 0x008fc60006800000 */
[----:B------:R2:W-:Y:S04]  /*cc00*/  STL [R1+0xf4], R4 ;  /* 0x0000f40401007387 */ /* 0x0005e80000100800 */
[----:B------:R0:W-:Y:S01]  /*cc10*/  STL [R1+0xf0], R2 ;  /* 0x0000f00201007387 */ /* 0x0001e20000100800 */
[----:B--2---:R-:W-:-:S03]  /*cc20*/  SEL R4, R7, R23, !P5 ;  /* 0x0000001707047207 */ /* 0x004fc60006800000 */
[----:B------:R1:W-:Y:S01]  /*cc30*/  STL [R1+0xec], R5 ;  /* 0x0000ec0501007387 */ /* 0x0003e20000100800 */
[----:B0-----:R-:W-:-:S03]  /*cc40*/  SEL R2, R7, R25, !P5 ;  /* 0x0000001907027207 */ /* 0x001fc60006800000 */
[----:B------:R0:W-:Y:S04]  /*cc50*/  STL [R1+0xe8], R4 ;  /* 0x0000e80401007387 */ /* 0x0001e80000100800 */
[----:B------:R2:W-:Y:S01]  /*cc60*/  STL [R1+0xe4], R2 ;  /* 0x0000e40201007387 */ /* 0x0005e20000100800 */
[C---:B-1----:R-:W-:Y:S02]  /*cc70*/  SEL R5, R7.reuse, R27, !P5 ;  /* 0x0000001b07057207 */ /* 0x042fe40006800000 */
[----:B0-----:R-:W-:-:S03]  /*cc80*/  SEL R4, R7, R29, !P5 ;  /* 0x0000001d07047207 */ /* 0x001fc60006800000 */
[----:B------:R0:W-:Y:S01]  /*cc90*/  STL [R1+0xe0], R5 ;  /* 0x0000e00501007387 */ /* 0x0001e20000100800 */
[----:B--2---:R-:W-:-:S03]  /*cca0*/  SEL R2, R7, R31, !P5 ;  /* 0x0000001f07027207 */ /* 0x004fc60006800000 */
[----:B------:R1:W-:Y:S04]  /*ccb0*/  STL [R1+0xdc], R4 ;  /* 0x0000dc0401007387 */ /* 0x0003e80000100800 */
[----:B------:R2:W-:Y:S01]  /*ccc0*/  STL [R1+0xd8], R2 ;  /* 0x0000d80201007387 */ /* 0x0005e20000100800 */
[C---:B0-----:R-:W-:Y:S02]  /*ccd0*/  SEL R5, R7.reuse, R33, !P5 ;  /* 0x0000002107057207 */ /* 0x041fe40006800000 */
[----:B-1----:R-:W-:-:S03]  /*cce0*/  SEL R4, R7, R35, !P5 ;  /* 0x0000002307047207 */ /* 0x002fc60006800000 */
        /* <DEDUP_REMOVED lines=30> */
[----:B------:R-:W-:Y:S01]  /*ced0*/  STL [R1+0x98], R5 ;  /* 0x0000980501007387 */ /* 0x000fe20000100800 */
[----:B--2---:R-:W-:-:S03]  /*cee0*/  SEL R2, R7, R66, !P5 ;  /* 0x0000004207027207 */ /* 0x004fc60006800000 */
[----:B------:R-:W-:Y:S04]  /*cef0*/  STL [R1+0x94], R4 ;  /* 0x0000940401007387 */ /* 0x000fe80000100800 */
[----:B------:R0:W-:Y:S02]  /*cf00*/  STL [R1+0x90], R2 ;  /* 0x0000900201007387 */ /* 0x0001e40000100800 */
[----:B0-----:R-:W-:-:S05]  /*cf10*/  SEL R2, R7, R72, !P5 ;  /* 0x0000004807027207 */ /* 0x001fca0006800000 */
[----:B------:R0:W-:Y:S02]  /*cf20*/  STL [R1+0x8c], R2 ;  /* 0x00008c0201007387 */ /* 0x0001e40000100800 */
[----:B0-----:R-:W-:-:S05]  /*cf30*/  SEL R2, R7, R78, !P5 ;  /* 0x0000004e07027207 */ /* 0x001fca0006800000 */
[----:B------:R0:W-:Y:S02]  /*cf40*/  STL [R1+0x88], R2 ;  /* 0x0000880201007387 */ /* 0x0001e40000100800 */
[----:B0-----:R-:W-:-:S05]  /*cf50*/  SEL R2, R7, R84, !P5 ;  /* 0x0000005407027207 */ /* 0x001fca0006800000 */
[----:B------:R0:W-:Y:S02]  /*cf60*/  STL [R1+0x84], R2 ;  /* 0x0000840201007387 */ /* 0x0001e40000100800 */
[----:B0-----:R-:W-:-:S05]  /*cf70*/  SEL R2, R7, R90, !P5 ;  /* 0x0000005a07027207 */ /* 0x001fca0006800000 */
[----:B------:R0:W-:Y:S01]  /*cf80*/  STL [R1+0x80], R2 ;  /* 0x0000800201007387 */ /* 0x0001e20000100800 */
[C---:B------:R-:W-:Y:S02]  /*cf90*/  SEL R5, R7.reuse, R109, !P5 ;  /* 0x0000006d07057207 */ /* 0x040fe40006800000 */
[----:B0-----:R-:W-:-:S05]  /*cfa0*/  SEL R2, R7, R96, !P5 ;  /* 0x0000006007027207 */ /* 0x001fca0006800000 */
[----:B------:R0:W-:Y:S01]  /*cfb0*/  STL [R1+0x7c], R2 ;  /* 0x00007c0201007387 */ /* 0x0001e20000100800 */
[C---:B------:R-:W-:Y:S02]  /*cfc0*/  SEL R4, R7.reuse, R111, !P5 ;  /* 0x0000006f07047207 */ /* 0x040fe40006800000 */
[----:B0-----:R-:W-:-:S05]  /*cfd0*/  SEL R2, R7, R105, !P5 ;  /* 0x0000006907027207 */ /* 0x001fca0006800000 */
[----:B------:R0:W-:Y:S04]  /*cfe0*/  STL [R1+0x78], R2 ;  /* 0x0000780201007387 */ /* 0x0001e80000100800 */
[----:B------:R1:W-:Y:S01]  /*cff0*/  STL [R1+0x74], R5 ;  /* 0x0000740501007387 */ /* 0x0003e20000100800 */
[----:B0-----:R-:W-:-:S03]  /*d000*/  SEL R2, R7, R113, !P5 ;  /* 0x0000007107027207 */ /* 0x001fc60006800000 */
[----:B------:R0:W-:Y:S01]  /*d010*/  STL [R1+0x70], R4 ;  /* 0x0000700401007387 */ /* 0x0001e20000100800 */
[----:B-1----:R-:W-:-:S03]  /*d020*/  SEL R5, R7, R115, !P5 ;  /* 0x0000007307057207 */ /* 0x002fc60006800000 */
        /* <DEDUP_REMOVED lines=45> */
[----:B------:R-:W-:-:S03]  /*d300*/  SEL R39, R7, R104, !P5 ;  /* 0x0000006807277207 */ /* 0x000fc60006800000 */
[----:B------:R-:W2:Y:S01]  /*d310*/  LDL.LU R105, [R1+0x114] ;  /* 0x0001140001697983 */ /* 0x000ea20000300800 */
[----:B0-----:R-:W-:-:S03]  /*d320*/  SEL R2, R7, R160, !P5 ;  /* 0x000000a007027207 */ /* 0x001fc60006800000 */
[----:B------:R0:W-:Y:S01]  /*d330*/  STL [R1+0x18], R4 ;  /* 0x0000180401007387 */ /* 0x0001e20000100800 */
[----:B------:R-:W-:-:S03]  /*d340*/  SEL R41, R7, R102, !P5 ;  /* 0x0000006607297207 */ /* 0x000fc60006800000 */
[----:B------:R-:W3:Y:S01]  /*d350*/  LDL.LU R104, [R1+0x110] ;  /* 0x0001100001687983 */ /* 0x000ee20000300800 */
[----:B------:R-:W-:-:S03]  /*d360*/  SEL R42, R7, R100, !P5 ;  /* 0x00000064072a7207 */ /* 0x000fc60006800000 */
[----:B------:R4:W-:Y:S04]  /*d370*/  STL [R1+0x14], R2 ;  /* 0x0000140201007387 */ /* 0x0009e80000100800 */
[----:B------:R-:W3:Y:S04]  /*d380*/  LDL.LU R102, [R1+0x10c] ;  /* 0x00010c0001667983 */ /* 0x000ee80000300800 */
[----:B------:R-:W3:Y:S01]  /*d390*/  LDL.LU R100, [R1+0x108] ;  /* 0x0001080001647983 */ /* 0x000ee20000300800 */
[C---:B-1----:R-:W-:Y:S02]  /*d3a0*/  SEL R5, R7.reuse, R162, !P5 ;  /* 0x000000a207057207 */ /* 0x042fe40006800000 */
[C---:B------:R-:W-:Y:S01]  /*d3b0*/  SEL R62, R7.reuse, R70, !P5 ;  /* 0x00000046073e7207 */ /* 0x040fe20006800000 */
[----:B------:R-:W3:Y:S01]  /*d3c0*/  LDL.LU R72, [R1+0x104] ;  /* 0x0001040001487983 */ /* 0x000ee20000300800 */
[----:B0-----:R-:W-:-:S02]  /*d3d0*/  SEL R4, R7, R164, !P5 ;  /* 0x000000a407047207 */ /* 0x001fc40006800000 */
[C---:B------:R-:W-:Y:S01]  /*d3e0*/  SEL R64, R7.reuse, R68, !P5 ;  /* 0x0000004407407207 */ /* 0x040fe20006800000 */
[----:B------:R-:W3:Y:S01]  /*d3f0*/  LDL.LU R70, [R1+0x100] ;  /* 0x0001000001467983 */ /* 0x000ee20000300800 */
[C---:B----4-:R-:W-:Y:S02]  /*d400*/  SEL R2, R7.reuse, R166, !P5 ;  /* 0x000000a607027207 */ /* 0x050fe40006800000 */
[C---:B------:R-:W-:Y:S01]  /*d410*/  SEL R167, R7.reuse, R167, !P5 ;  /* 0x000000a707a77207 */ /* 0x040fe20006800000 */
[----:B------:R-:W4:Y:S01]  /*d420*/  LDL.LU R68, [R1+0xfc] ;  /* 0x0000fc0001447983 */ /* 0x000f220000300800 */
[----:B------:R-:W-:Y:S02]  /*d430*/  SEL R144, R7, R0, !P5 ;  /* 0x0000000007907207 */ /* 0x000fe40006800000 */
[----:B------:R-:W-:Y:S01]  /*d440*/  LEA.HI.X.SX32 R0, R3, UR9, 0x1, P6 ;  /* 0x0000000903007c11 */ /* 0x000fe2000b0f0eff */
[----:B------:R-:W4:Y:S01]  /*d450*/  LDL.LU R66, [R1+0xf8] ;  /* 0x0000f80001427983 */ /* 0x000f220000300800 */
[----:B------:R-:W-:Y:S01]  /*d460*/  IMAD R3, R8, UR5, RZ ;  /* 0x0000000508037c24 */ /* 0x000fe2000f8e02ff */
[----:B------:R-:W-:-:S02]  /*d470*/  SEL R37, R7, R107, !P5 ;  /* 0x0000006b07257207 */ /* 0x000fc40006800000 */
[C---:B------:R-:W-:Y:S01]  /*d480*/  SEL R158, R7.reuse, R151, !P5 ;  /* 0x00000097079e7207 */ /* 0x040fe20006800000 */
[----:B------:R-:W-:Y:S01]  /*d490*/  STL [R1+0xf68], R5 ;  /* 0x000f680501007387 */ /* 0x000fe20000100800 */
[C---:B------:R-:W-:Y:S02]  /*d4a0*/  SEL R60, R7.reuse, R74, !P5 ;  /* 0x0000004a073c7207 */ /* 0x040fe40006800000 */
[C---:B------:R-:W-:Y:S01]  /*d4b0*/  SEL R35, R7.reuse, R24, !P5 ;  /* 0x0000001807237207 */ /* 0x040fe20006800000 */
[----:B------:R0:W-:Y:S01]  /*d4c0*/  STL [R1+0xf6c], R4 ;  /* 0x000f6c0401007387 */ /* 0x0001e20000100800 */
[C---:B------:R-:W-:Y:S02]  /*d4d0*/  SEL R33, R7.reuse, R20, !P5 ;  /* 0x0000001407217207 */ /* 0x040fe40006800000 */
[C---:B------:R-:W-:Y:S01]  /*d4e0*/  SEL R31, R7.reuse, R18, !P5 ;  /* 0x00000012071f7207 */ /* 0x040fe20006800000 */
[----:B------:R-:W-:Y:S01]  /*d4f0*/  STL [R1+0xf70], R2 ;  /* 0x000f700201007387 */ /* 0x000fe20000100800 */
[----:B------:R-:W-:-:S02]  /*d500*/  SEL R29, R7, R16, !P5 ;  /* 0x00000010071d7207 */ /* 0x000fc40006800000 */
[C---:B------:R-:W-:Y:S01]  /*d510*/  SEL R27, R7.reuse, R14, !P5 ;  /* 0x0000000e071b7207 */ /* 0x040fe20006800000 */
[----:B------:R1:W-:Y:S01]  /*d520*/  STL [R1+0xf74], R167 ;  /* 0x000f74a701007387 */ /* 0x0003e20000100800 */
[C---:B------:R-:W-:Y:S02]  /*d530*/  SEL R25, R7.reuse, R12, !P5 ;  /* 0x0000000c07197207 */ /* 0x040fe40006800000 */
[C---:B------:R-:W-:Y:S01]  /*d540*/  SEL R23, R7.reuse, R10, !P5 ;  /* 0x0000000a07177207 */ /* 0x040fe20006800000 */
[----:B------:R-:W-:Y:S01]  /*d550*/  STL [R1+0xf60], R0 ;  /* 0x000f600001007387 */ /* 0x000fe20000100800 */
[C---:B------:R-:W-:Y:S02]  /*d560*/  SEL R21, R7.reuse, R6, !P5 ;  /* 0x0000000607157207 */ /* 0x040fe40006800000 */
[C---:B------:R-:W-:Y:S01]  /*d570*/  SEL R135, R7.reuse, R128, !P5 ;  /* 0x0000008007877207 */ /* 0x040fe20006800000 */
[----:B------:R1:W-:Y:S01]  /*d580*/  STL [R1+0xf5c], R3 ;  /* 0x000f5c0301007387 */ /* 0x0003e20000100800 */
[----:B------:R-:W-:-:S02]  /*d590*/  SEL R154, R7, R120, !P5 ;  /* 0x00000078079a7207 */ /* 0x000fc40006800000 */
[----:B------:R-:W-:Y:S01]  /*d5a0*/  SEL R133, R7, R112, !P5 ;  /* 0x0000007007857207 */ /* 0x000fe20006800000 */
[----:B0-----:R-:W4:Y:S01]  /*d5b0*/  LDL.LU R4, [R1+0xf4] ;  /* 0x0000f40001047983 */ /* 0x001f220000300800 */
[----:B--2---:R-:W-:-:S03]  /*d5c0*/  IMAD R160, R105, UR10, RZ ;  /* 0x0000000a69a07c24 */ /* 0x004fc6000f8e02ff */
[----:B------:R-:W2:Y:S01]  /*d5d0*/  LDL.LU R127, [R1+0xf0] ;  /* 0x0000f000017f7983 */ /* 0x000ea20000300800 */
[----:B---3--:R-:W-:-:S03]  /*d5e0*/  IMAD R156, R104, UR10, RZ ;  /* 0x0000000a689c7c24 */ /* 0x008fc6000f8e02ff */
[----:B------:R-:W3:Y:S01]  /*d5f0*/  LDL.LU R164, [R1+0xec] ;  /* 0x0000ec0001a47983 */ /* 0x000ee20000300800 */
[----:B------:R-:W-:-:S03]  /*d600*/  IMAD R146, R100, UR10, RZ ;  /* 0x0000000a64927c24 */ /* 0x000fc6000f8e02ff */
[----:B------:R-:W2:Y:S01]  /*d610*/  LDL.LU R117, [R1+0xe8] ;  /* 0x0000e80001757983 */ /* 0x000ea20000300800 */
[----:B------:R-:W-:-:S03]  /*d620*/  IMAD R142, R72, UR10, RZ ;  /* 0x0000000a488e7c24 */ /* 0x000fc6000f8e02ff */
[----:B------:R-:W2:Y:S01]  /*d630*/  LDL.LU R113, [R1+0xe4] ;  /* 0x0000e40001717983 */ /* 0x000ea20000300800 */
[----:B------:R-:W-:-:S03]  /*d640*/  IMAD R140, R70, UR10, RZ ;  /* 0x0000000a468c7c24 */ /* 0x000fc6000f8e02ff */
[----:B------:R-:W2:Y:S01]  /*d650*/  LDL.LU R5, [R1+0xe0] ;  /* 0x0000e00001057983 */ /* 0x000ea20000300800 */
[----:B----4-:R-:W-:-:S03]  /*d660*/  IMAD R138, R68, UR10, RZ ;  /* 0x0000000a448a7c24 */ /* 0x010fc6000f8e02ff */
[----:B------:R-:W4:Y:S01]  /*d670*/  LDL.LU R111, [R1+0xdc] ;  /* 0x0000dc00016f7983 */ /* 0x000f220000300800 */
[----:B------:R-:W-:Y:S01]  /*d680*/  IMAD R151, R102, UR10, RZ ;  /* 0x0000000a66977c24 */ /* 0x000fe2000f8e02ff */
[C---:B------:R-:W-:Y:S02]  /*d690*/  SEL R84, R7.reuse, R38, !P5 ;  /* 0x0000002607547207 */ /* 0x040fe40006800000 */
[C---:B------:R-:W-:Y:S01]  /*d6a0*/  SEL R54, R7.reuse, R82, !P5 ;  /* 0x0000005207367207 */ /* 0x040fe20006800000 */
[----:B------:R-:W4:Y:S01]  /*d6b0*/  LDL.LU R109, [R1+0xd8] ;  /* 0x0000d800016d7983 */ /* 0x000f220000300800 */
[C---:B------:R-:W-:Y:S02]  /*d6c0*/  SEL R121, R7.reuse, R34, !P5 ;  /* 0x0000002207797207 */ /* 0x040fe40006800000 */
[C---:B------:R-:W-:Y:S01]  /*d6d0*/  SEL R44, R7.reuse, R98, !P5 ;  /* 0x00000062072c7207 */ /* 0x040fe20006800000 */
[----:B------:R-:W4:Y:S01]  /*d6e0*/  LDL.LU R107, [R1+0xd4] ;  /* 0x0000d400016b7983 */ /* 0x000f220000300800 */
[----:B------:R-:W-:-:S02]  /*d6f0*/  SEL R74, R7, R9, !P5 ;  /* 0x00000009074a7207 */ /* 0x000fc40006800000 */
[C---:B------:R-:W-:Y:S01]  /*d700*/  SEL R148, R7.reuse, R26, !P5 ;  /* 0x0000001a07947207 */ /* 0x040fe20006800000 */
[----:B------:R-:W4:Y:S01]  /*d710*/  LDL.LU R105, [R1+0xd0] ;  /* 0x0000d00001697983 */ /* 0x000f220000300800 */
[C---:B------:R-:W-:Y:S01]  /*d720*/  SEL R56, R7.reuse, R80, !P5 ;  /* 0x0000005007387207 */ /* 0x040fe20006800000 */
[----:B------:R-:W-:Y:S01]  /*d730*/  @!P0 IMAD.MOV R15, RZ, RZ, -R15 ;  /* 0x000000ffff0f8224 */ /* 0x000fe200078e0a0f */
[C---:B------:R-:W-:Y:S01]  /*d740*/  SEL R152, R7.reuse, R89, !P5 ;  /* 0x0000005907987207 */ /* 0x040fe20006800000 */
[----:B------:R-:W4:Y:S01]  /*d750*/  LDL.LU R104, [R1+0xcc] ;  /* 0x0000cc0001687983 */ /* 0x000f220000300800 */
[C---:B------:R-:W-:Y:S01]  /*d760*/  SEL R96, R7.reuse, R85, !P5 ;  /* 0x0000005507607207 */ /* 0x040fe20006800000 */
[----:B------:R-:W-:Y:S01]  /*d770*/  @!P4 IMAD.MOV R73, RZ, RZ, -R73 ;  /* 0x000000ffff49c224 */ /* 0x000fe200078e0a49 */
[C---:B------:R-:W-:Y:S01]  /*d780*/  SEL R119, R7.reuse, R19, !P5 ;  /* 0x0000001307777207 */ /* 0x040fe20006800000 */
[----:B------:R-:W4:Y:S01]  /*d790*/  LDL.LU R102, [R1+0xc8] ;  /* 0x0000c80001667983 */ /* 0x000f220000300800 */
[----:B------:R-:W-:-:S02]  /*d7a0*/  SEL R78, R7, R17, !P5 ;  /* 0x00000011074e7207 */ /* 0x000fc40006800000 */
[C---:B------:R-:W-:Y:S01]  /*d7b0*/  SEL R129, R7.reuse, R81, !P5 ;  /* 0x0000005107817207 */ /* 0x040fe20006800000 */
[----:B------:R-:W4:Y:S01]  /*d7c0*/  LDL.LU R100, [R1+0xc4] ;  /* 0x0000c40001647983 */ /* 0x000f220000300800 */
[C---:B------:R-:W-:Y:S02]  /*d7d0*/  SEL R46, R7.reuse, R94, !P5 ;  /* 0x0000005e072e7207 */ /* 0x040fe40006800000 */
[C---:B------:R-:W-:Y:S01]  /*d7e0*/  SEL R58, R7.reuse, R76, !P5 ;  /* 0x0000004c073a7207 */ /* 0x040fe20006800000 */
[----:B------:R-:W4:Y:S01]  /*d7f0*/  LDL.LU R9, [R1+0xc0] ;  /* 0x0000c00001097983 */ /* 0x000f220000300800 */
[----:B------:R-:W-:Y:S01]  /*d800*/  @!P1 IMAD.MOV R198, RZ, RZ, -R198 ;  /* 0x000000ffffc69224 */ /* 0x000fe200078e0ac6 */
[C---:B------:R-:W-:Y:S01]  /*d810*/  SEL R48, R7.reuse, R92, !P5 ;  /* 0x0000005c07307207 */ /* 0x040fe20006800000 */
[----:B------:R-:W-:Y:S01]  /*d820*/  @!P2 IMAD.MOV R214, RZ, RZ, -R214 ;  /* 0x000000ffffd6a224 */ /* 0x000fe200078e0ad6 */
[----:B------:R-:W4:Y:S01]  /*d830*/  LDL.LU R24, [R1+0xbc] ;  /* 0x0000bc0001187983 */ /* 0x000f220000300800 */
[----:B------:R-:W-:Y:S01]  /*d840*/  @!P3 IMAD.MOV R246, RZ, RZ, -R246 ;  /* 0x000000fffff6b224 */ /* 0x000fe200078e0af6 */
[----:B------:R-:W-:-:S02]  /*d850*/  SEL R115, R7, R11, !P5 ;  /* 0x0000000b07737207 */ /* 0x000fc40006800000 */
[C---:B------:R-:W-:Y:S01]  /*d860*/  SEL R131, R7.reuse, R97, !P5 ;  /* 0x0000006107837207 */ /* 0x040fe20006800000 */
[----:B------:R-:W4:Y:S01]  /*d870*/  LDL.LU R20, [R1+0xb8] ;  /* 0x0000b80001147983 */ /* 0x000f220000300800 */
        /* <DEDUP_REMOVED lines=12> */
[----:B------:R-:W-:Y:S01]  /*d940*/  IMAD R136, R66, UR10, RZ ;  /* 0x0000000a42887c24 */ /* 0x000fe2000f8e02ff */
        /* <DEDUP_REMOVED lines=12> */
[----:B------:R-:W-:Y:S01]  /*da10*/  IMAD R128, R4, UR10, RZ ;  /* 0x0000000a04807c24 */ /* 0x000fe2000f8e02ff */
        /* <DEDUP_REMOVED lines=8> */
[----:B-1----:R-:W4:Y:S01]  /*daa0*/  LDL.LU R167, [R1+0x8c] ;  /* 0x00008c0001a77983 */ /* 0x002f220000300800 */
[----:B------:R-:W-:-:S02]  /*dab0*/  SEL R209, R7, R209, !P5 ;  /* 0x000000d107d17207 */ /* 0x000fc40006800000 */
[C---:B------:R-:W-:Y:S01]  /*dac0*/  SEL R211, R7.reuse, R211, !P5 ;  /* 0x000000d307d37207 */ /* 0x040fe20006800000 */
[----:B------:R-:W4:Y:S01]  /*dad0*/  LDL.LU R2, [R1+0x88] ;  /* 0x0000880001027983 */ /* 0x000f220000300800 */
[C---:B------:R-:W-:Y:S02]  /*dae0*/  SEL R213, R7.reuse, R213, !P5 ;  /* 0x000000d507d57207 */ /* 0x040fe40006800000 */
[C---:B------:R-:W-:Y:S01]  /*daf0*/  SEL R215, R7.reuse, R215, !P5 ;  /* 0x000000d707d77207 */ /* 0x040fe20006800000 */
[----:B------:R-:W4:Y:S01]  /*db00*/  LDL.LU R4, [R1+0x84] ;  /* 0x0000840001047983 */ /* 0x000f220000300800 */
[C---:B------:R-:W-:Y:S02]  /*db10*/  SEL R217, R7.reuse, R217, !P5 ;  /* 0x000000d907d97207 */ /* 0x040fe40006800000 */
[C---:B------:R-:W-:Y:S02]  /*db20*/  SEL R219, R7.reuse, R219, !P5 ;  /* 0x000000db07db7207 */ /* 0x040fe40006800000 */
[----:B------:R-:W-:-:S02]  /*db30*/  SEL R221, R7, R221, !P5 ;  /* 0x000000dd07dd7207 */ /* 0x000fc40006800000 */
[C---:B------:R-:W-:Y:S02]  /*db40*/  SEL R223, R7.reuse, R223, !P5 ;  /* 0x000000df07df7207 */ /* 0x040fe40006800000 */
[C---:B------:R-:W-:Y:S02]  /*db50*/  SEL R225, R7.reuse, R225, !P5 ;  /* 0x000000e107e17207 */ /* 0x040fe40006800000 */
[C---:B------:R-:W-:Y:S02]  /*db60*/  SEL R227, R7.reuse, R227, !P5 ;  /* 0x000000e307e37207 */ /* 0x040fe40006800000 */
        /* <DEDUP_REMOVED lines=85> */
[C---:B------:R-:W-:Y:S01]  /*e0c0*/  SEL R202, R7.reuse, R202, !P5 ;  /* 0x000000ca07ca7207 */ /* 0x040fe20006800000 */
[----:B---3--:R-:W-:Y:S01]  /*e0d0*/  IMAD R120, R164, UR10, RZ ;  /* 0x0000000aa4787c24 */ /* 0x008fe2000f8e02ff */
[C---:B------:R-:W-:Y:S01]  /*e0e0*/  SEL R210, R7.reuse, R210, !P5 ;  /* 0x000000d207d27207 */ /* 0x040fe20006800000 */
[----:B------:R-:W3:Y:S01]  /*e0f0*/  LDL.LU R164, [R1+0x80] ;  /* 0x0000800001a47983 */ /* 0x000ee20000300800 */
        /* <DEDUP_REMOVED lines=8> */
[----:B------:R-:W-:Y:S01]  /*e180*/  SEL R159, R7, R159, !P5 ;  /* 0x0000009f079f7207 */ /* 0x000fe20006800000 */
[----:B--2---:R-:W-:Y:S01]  /*e190*/  IMAD R112, R5, UR10, RZ ;  /* 0x0000000a05707c24 */ /* 0x004fe2000f8e02ff */
[C---:B------:R-:W-:Y:S01]  /*e1a0*/  SEL R174, R7.reuse, R174, !P5 ;  /* 0x000000ae07ae7207 */ /* 0x040fe20006800000 */
[----:B------:R-:W2:Y:S01]  /*e1b0*/  LDL.LU R5, [R1+0x7c] ;  /* 0x00007c0001057983 */ /* 0x000ea20000300800 */
[C---:B------:R-:W-:Y:S02]  /*e1c0*/  SEL R82, R7.reuse, R30, !P5 ;  /* 0x0000001e07527207 */ /* 0x040fe40006800000 */
[C---:B------:R-:W-:Y:S01]  /*e1d0*/  SEL R190, R7.reuse, R190, !P5 ;  /* 0x000000be07be7207 */ /* 0x040fe20006800000 */
[----:B------:R-:W2:Y:S01]  /*e1e0*/  LDL.LU R38, [R1+0x78] ;  /* 0x0000780001267983 */ /* 0x000ea20000300800 */
[----:B------:R-:W-:-:S02]  /*e1f0*/  SEL R98, R7, R93, !P5 ;  /* 0x0000005d07627207 */ /* 0x000fc40006800000 */
[C---:B------:R-:W-:Y:S01]  /*e200*/  SEL R206, R7.reuse, R206, !P5 ;  /* 0x000000ce07ce7207 */ /* 0x040fe20006800000 */
[----:B------:R-:W2:Y:S01]  /*e210*/  LDL.LU R34, [R1+0x74] ;  /* 0x0000740001227983 */ /* 0x000ea20000300800 */
[C---:B------:R-:W-:Y:S02]  /*e220*/  SEL R80, R7.reuse, R22, !P5 ;  /* 0x0000001607507207 */ /* 0x040fe40006800000 */
[C---:B------:R-:W-:Y:S01]  /*e230*/  SEL R222, R7.reuse, R222, !P5 ;  /* 0x000000de07de7207 */ /* 0x040fe20006800000 */
[----:B------:R-:W2:Y:S01]  /*e240*/  LDL.LU R30, [R1+0x70] ;  /* 0x00007000011e7983 */ /* 0x000ea20000300800 */
[C---:B------:R-:W-:Y:S02]  /*e250*/  SEL R238, R7.reuse, R238, !P5 ;  /* 0x000000ee07ee7207 */ /* 0x040fe40006800000 */
[C---:B------:R-:W-:Y:S01]  /*e260*/  SEL R150, R7.reuse, R57, !P5 ;  /* 0x0000003907967207 */ /* 0x040fe20006800000 */
[----:B------:R-:W2:Y:S01]  /*e270*/  LDL.LU R26, [R1+0x6c] ;  /* 0x00006c00011a7983 */ /* 0x000ea20000300800 */
[----:B------:R-:W-:-:S02]  /*e280*/  SEL R94, R7, R77, !P5 ;  /* 0x0000004d075e7207 */ /* 0x000fc40006800000 */
[C---:B------:R-:W-:Y:S01]  /*e290*/  SEL R182, R7.reuse, R182, !P5 ;  /* 0x000000b607b67207 */ /* 0x040fe20006800000 */
[----:B------:R-:W-:Y:S01]  /*e2a0*/  IMAD R64, R64, UR10, RZ ;  /* 0x0000000a40407c24 */ /* 0x000fe2000f8e02ff */
[C---:B------:R-:W-:Y:S01]  /*e2b0*/  SEL R162, R7.reuse, R15, !P5 ;  /* 0x0000000f07a27207 */ /* 0x040fe20006800000 */
[----:B------:R-:W-:Y:S01]  /*e2c0*/  IMAD R62, R62, UR10, RZ ;  /* 0x0000000a3e3e7c24 */ /* 0x000fe2000f8e02ff */
[C---:B------:R-:W-:Y:S01]  /*e2d0*/  SEL R76, R7.reuse, R13, !P5 ;  /* 0x0000000d074c7207 */ /* 0x040fe20006800000 */
[----:B------:R-:W-:Y:S01]  /*e2e0*/  IMAD R42, R42, UR10, RZ ;  /* 0x0000000a2a2a7c24 */ /* 0x000fe2000f8e02ff */
[----:B------:R-:W-:Y:S01]  /*e2f0*/  SEL R166, R7, R73, !P5 ;  /* 0x0000004907a67207 */ /* 0x000fe20006800000 */
[----:B------:R-:W-:Y:S01]  /*e300*/  IMAD R41, R41, UR10, RZ ;  /* 0x0000000a29297c24 */ /* 0x000fe2000f8e02ff */
[----:B------:R-:W-:Y:S01]  /*e310*/  ULDC.64 UR8, c[0x0][0x210] ;  /* 0x0000840000087ab9 */ /* 0x000fe20000000a00 */
[----:B----4-:R-:W-:Y:S02]  /*e320*/  IMAD R93, R24, UR10, RZ ;  /* 0x0000000a185d7c24 */ /* 0x010fe4000f8e02ff */
[----:B------:R-:W4:Y:S01]  /*e330*/  LDL.LU R24, [R1+0x68] ;  /* 0x0000680001187983 */ /* 0x000f220000300800 */
[----:B------:R-:W-:-:S03]  /*e340*/  IMAD R89, R20, UR10, RZ ;  /* 0x0000000a14597c24 */ /* 0x000fc6000f8e02ff */
[----:B------:R-:W4:Y:S01]  /*e350*/  LDL.LU R22, [R1+0x64] ;  /* 0x0000640001167983 */ /* 0x000f220000300800 */
[----:B------:R-:W-:-:S03]  /*e360*/  IMAD R85, R18, UR10, RZ ;  /* 0x0000000a12557c24 */ /* 0x000fc6000f8e02ff */
[----:B------:R-:W4:Y:S04]  /*e370*/  LDL.LU R20, [R1+0x60] ;  /* 0x0000600001147983 */ /* 0x000f280000300800 */
[----:B------:R-:W4:Y:S01]  /*e380*/  LDL.LU R19, [R1+0x5c] ;  /* 0x00005c0001137983 */ /* 0x000f220000300800 */
[----:B------:R-:W-:-:S03]  /*e390*/  IMAD R81, R16, UR10, RZ ;  /* 0x0000000a10517c24 */ /* 0x000fc6000f8e02ff */
[----:B------:R-:W4:Y:S01]  /*e3a0*/  LDL.LU R18, [R1+0x58] ;  /* 0x0000580001127983 */ /* 0x000f220000300800 */
[----:B------:R-:W-:-:S03]  /*e3b0*/  IMAD R77, R14, UR10, RZ ;  /* 0x0000000a0e4d7c24 */ /* 0x000fc6000f8e02ff */
[----:B------:R-:W4:Y:S01]  /*e3c0*/  LDL.LU R17, [R1+0x54] ;  /* 0x0000540001117983 */ /* 0x000f220000300800 */
[----:B------:R-:W-:-:S03]  /*e3d0*/  IMAD R73, R12, UR10, RZ ;  /* 0x0000000a0c497c24 */ /* 0x000fc6000f8e02ff */
[----:B------:R-:W4:Y:S01]  /*e3e0*/  LDL.LU R16, [R1+0x50] ;  /* 0x0000500001107983 */ /* 0x000f220000300800 */
[----:B------:R-:W-:-:S03]  /*e3f0*/  SEL R92, R7, R69, !P5 ;  /* 0x00000045075c7207 */ /* 0x000fc60006800000 */
[----:B------:R-:W4:Y:S04]  /*e400*/  LDL.LU R15, [R1+0x4c] ;  /* 0x00004c00010f7983 */ /* 0x000f280000300800 */
[----:B------:R-:W4:Y:S01]  /*e410*/  LDL.LU R14, [R1+0x48] ;  /* 0x00004800010e7983 */ /* 0x000f220000300800 */
[----:B------:R-:W-:-:S03]  /*e420*/  IMAD R69, R10, UR10, RZ ;  /* 0x0000000a0a457c24 */ /* 0x000fc6000f8e02ff */
[----:B------:R-:W4:Y:S01]  /*e430*/  LDL.LU R13, [R1+0x44] ;  /* 0x00004400010d7983 */ /* 0x000f220000300800 */
[----:B------:R-:W-:-:S03]  /*e440*/  IMAD R97, R9, UR10, RZ ;  /* 0x0000000a09617c24 */ /* 0x000fc6000f8e02ff */
[----:B------:R-:W4:Y:S01]  /*e450*/  LDL.LU R12, [R1+0x40] ;  /* 0x00004000010c7983 */ /* 0x000f220000300800 */
[----:B------:R-:W-:-:S03]  /*e460*/  SEL R86, R7, R45, !P5 ;  /* 0x0000002d07567207 */ /* 0x000fc60006800000 */
[----:B------:R-:W4:Y:S01]  /*e470*/  LDL.LU R11, [R1+0x3c] ;  /* 0x00003c00010b7983 */ /* 0x000f220000300800 */
[----:B------:R-:W-:-:S03]  /*e480*/  SEL R88, R7, R53, !P5 ;  /* 0x0000003507587207 */ /* 0x000fc60006800000 */
[----:B------:R-:W4:Y:S01]  /*e490*/  LDL.LU R10, [R1+0x38] ;  /* 0x00003800010a7983 */ /* 0x000f220000300800 */
[C---:B------:R-:W-:Y:S01]  /*e4a0*/  SEL R198, R7.reuse, R198, !P5 ;  /* 0x000000c607c67207 */ /* 0x040fe20006800000 */
[----:B------:R-:W-:Y:S01]  /*e4b0*/  IMAD R65, R6, UR10, RZ ;  /* 0x0000000a06417c24 */ /* 0x000fe2000f8e02ff */
[C---:B------:R-:W-:Y:S01]  /*e4c0*/  SEL R214, R7.reuse, R214, !P5 ;  /* 0x000000d607d67207 */ /* 0x040fe20006800000 */
[----:B------:R-:W4:Y:S01]  /*e4d0*/  LDL.LU R9, [R1+0x34] ;  /* 0x0000340001097983 */ /* 0x000f220000300800 */
[----:B------:R-:W-:-:S03]  /*e4e0*/  SEL R246, R7, R246, !P5 ;  /* 0x000000f607f67207 */ /* 0x000fc60006800000 */
[----:B------:R-:W4:Y:S01]  /*e4f0*/  LDL.LU R8, [R1+0x30] ;  /* 0x0000300001087983 */ /* 0x000f220000300800 */
[----:B------:R-:W-:-:S03]  /*e500*/  IMAD R61, R167, UR10, RZ ;  /* 0x0000000aa73d7c24 */ /* 0x000fc6000f8e02ff */
[----:B------:R-:W4:Y:S01]  /*e510*/  LDL.LU R7, [R1+0x2c] ;  /* 0x00002c0001077983 */ /* 0x000f220000300800 */
[----:B------:R-:W-:-:S03]  /*e520*/  IMAD R57, R2, UR10, RZ ;  /* 0x0000000a02397c24 */ /* 0x000fc6000f8e02ff */
[----:B------:R-:W4:Y:S01]  /*e530*/  LDL.LU R6, [R1+0x28] ;  /* 0x0000280001067983 */ /* 0x000f220000300800 */
[----:B------:R-:W-:Y:S02]  /*e540*/  IMAD R53, R4, UR10, RZ ;  /* 0x0000000a04357c24 */ /* 0x000fe4000f8e02ff */
[----:B---3--:R-:W-:Y:S02]  /*e550*/  IMAD R49, R164, UR10, RZ ;  /* 0x0000000aa4317c24 */ /* 0x008fe4000f8e02ff */
[----:B------:R-:W3:Y:S04]  /*e560*/  LDL.LU R164, [R1+0x24] ;  /* 0x0000240001a47983 */ /* 0x000ee80000300800 */
[----:B------:R-:W4:Y:S04]  /*e570*/  LDL.LU R167, [R1+0x4] ;  /* 0x0000040001a77983 */ /* 0x000f280000300800 */
[----:B------:R-:W3:Y:S04]  /*e580*/  LDL.LU R2, [R1+0x10] ;  /* 0x0000100001027983 */ /* 0x000ee80000300800 */
[----:B------:R-:W3:Y:S01]  /*e590*/  LDL.LU R4, [R1+0x1c] ;  /* 0x00001c0001047983 */ /* 0x000ee20000300800 */
[----:B--2---:R-:W-:-:S03]  /*e5a0*/  IMAD R45, R5, UR10, RZ ;  /* 0x0000000a052d7c24 */ /* 0x004fc6000f8e02ff */
[----:B------:R-:W2:Y:S04]  /*e5b0*/  LDL.LU R5, [R1+0x20] ;  /* 0x0000200001057983 */ /* 0x000ea80000300800 */
[----:B------:R-:W2:Y:S04]  /*e5c0*/  LDL.LU R3, [R1+0x18] ;  /* 0x0000180001037983 */ /* 0x000ea80000300800 */
[----:B------:R-:W2:Y:S01]  /*e5d0*/  LDL.LU R0, [R1+0x14] ;  /* 0x0000140001007983 */ /* 0x000ea20000300800 */
[----:B----4-:R-:W-:Y:S02]  /*e5e0*/  IMAD R167, R167, UR10, RZ ;  /* 0x0000000aa7a77c24 */ /* 0x010fe4000f8e02ff */
[----:B---3--:R-:W-:-:S03]  /*e5f0*/  IMAD R2, R2, UR10, RZ ;  /* 0x0000000a02027c24 */ /* 0x008fc6000f8e02ff */
[----:B------:R0:W-:Y:S01]  /*e600*/  STL [R1+0x4], R167 ;  /* 0x000004a701007387 */ /* 0x0001e20000100800 */
[----:B------:R-:W-:-:S03]  /*e610*/  IMAD R4, R4, UR10, RZ ;  /* 0x0000000a04047c24 */ /* 0x000fc6000f8e02ff */
[----:B0-----:R-:W3:Y:S01]  /*e620*/  LDL.LU R167, [R1+0xf74] ;  /* 0x000f740001a77983 */ /* 0x001ee20000300800 */
[----:B--2---:R-:W-:-:S03]  /*e630*/  IMAD R5, R5, UR10, RZ ;  /* 0x0000000a05057c24 */ /* 0x004fc6000f8e02ff */
[----:B------:R0:W-:Y:S04]  /*e640*/  STL [R1+0x10], R2 ;  /* 0x0000100201007387 */ /* 0x0001e80000100800 */
[----:B0-----:R-:W2:Y:S04]  /*e650*/  LDL.LU R2, [R1+0xf70] ;  /* 0x000f700001027983 */ /* 0x001ea80000300800 */
[----:B------:R0:W-:Y:S04]  /*e660*/  STL [R1+0x1c], R4 ;  /* 0x00001c0401007387 */ /* 0x0001e80000100800 */
[----:B0-----:R-:W4:Y:S04]  /*e670*/  LDL.LU R4, [R1+0xf6c] ;  /* 0x000f6c0001047983 */ /* 0x001f280000300800 */
[----:B------:R0:W-:Y:S04]  /*e680*/  STL [R1+0x20], R5 ;  /* 0x0000200501007387 */ /* 0x0001e80000100800 */
[----:B0-----:R-:W3:Y:S01]  /*e690*/  LDL.LU R5, [R1+0xf68] ;  /* 0x000f680001057983 */ /* 0x001ee20000300800 */
[----:B------:R-:W-:-:S05]  /*e6a0*/  IMAD R3, R3, UR10, RZ ;  /* 0x0000000a03037c24 */ /* 0x000fca000f8e02ff */
[----:B------:R3:W-:Y:S02]  /*e6b0*/  STL [R1+0x18], R3 ;  /* 0x0000180301007387 */ /* 0x0007e40000100800 */
[----:B---3--:R-:W-:Y:S02]  /*e6c0*/  IMAD R3, R5, UR10, RZ ;  /* 0x0000000a05037c24 */ /* 0x008fe4000f8e02ff */
[----:B------:R-:W3:Y:S01]  /*e6d0*/  LDL.LU R5, [R1+0xf64] ;  /* 0x000f640001057983 */ /* 0x000ee20000300800 */
[----:B------:R-:W-:-:S05]  /*e6e0*/  IMAD R0, R0, UR10, RZ ;  /* 0x0000000a00007c24 */ /* 0x000fca000f8e02ff */
[----:B------:R3:W-:Y:S02]  /*e6f0*/  STL [R1+0x14], R0 ;  /* 0x0000140001007387 */ /* 0x0007e40000100800 */
[----:B---3--:R-:W-:-:S05]  /*e700*/  LEA R0, P5, R160, R5, 0x1 ;  /* 0x00000005a0007211 */ /* 0x008fca00078a08ff */
[----:B------:R0:W-:Y:S02]  /*e710*/  STL [R1+0x2fc], R0 ;  /* 0x0002fc0001007387 */ /* 0x0001e40000100800 */
[----:B0-----:R-:W-:-:S05]  /*e720*/  LEA R0, P3, R156, R5, 0x1 ;  /* 0x000000059c007211 */ /* 0x001fca00078608ff */
        /* <DEDUP_REMOVED lines=10> */
[----:B------:R0:W-:Y:S04]  /*e7d0*/  STL [R1+0x32c], R0 ;  /* 0x00032c0001007387 */ /* 0x0001e80000100800 */
[----:B0-----:R-:W3:Y:S01]  /*e7e0*/  LDL.LU R0, [R1+0xf60] ;  /* 0x000f600001007983 */ /* 0x001ee20000300800 */
[----:B------:R-:W-:Y:S02]  /*e7f0*/  IMAD R127, R127, UR10, RZ ;  /* 0x0000000a7f7f7c24 */ /* 0x000fe4000f8e02ff */
[----:B------:R-:W-:Y:S02]  /*e800*/  IMAD R117, R117, UR10, RZ ;  /* 0x0000000a75757c24 */ /* 0x000fe4000f8e02ff */
[----:B------:R-:W-:Y:S02]  /*e810*/  IMAD R113, R113, UR10, RZ ;  /* 0x0000000a71717c24 */ /* 0x000fe4000f8e02ff */
[----:B------:R-:W-:-:S02]  /*e820*/  IMAD R111, R111, UR10, RZ ;  /* 0x0000000a6f6f7c24 */ /* 0x000fc4000f8e02ff */
[----:B------:R-:W-:Y:S02]  /*e830*/  IMAD R109, R109, UR10, RZ ;  /* 0x0000000a6d6d7c24 */ /* 0x000fe4000f8e02ff */
[----:B------:R-:W-:Y:S02]  /*e840*/  IMAD R107, R107, UR10, RZ ;  /* 0x0000000a6b6b7c24 */ /* 0x000fe4000f8e02ff */
        /* <DEDUP_REMOVED lines=30> */
[----:B------:R-:W-:Y:S01]  /*ea30*/  IMAD R15, R15, UR10, RZ ;  /* 0x0000000a0f0f7c24 */ /* 0x000fe2000f8e02ff */
[-C--:B---3--:R-:W-:Y:S02]  /*ea40*/  LEA.HI.X.SX32 R160, R160, R0.reuse, 0x1, P5 ;  /* 0x00000000a0a07211 */ /* 0x088fe400028f0eff */
[----:B------:R-:W-:-:S03]  /*ea50*/  LEA.HI.X.SX32 R156, R156, R0, 0x1, P3 ;  /* 0x000000009c9c7211 */ /* 0x000fc600018f0eff */
[----:B------:R0:W-:Y:S01]  /*ea60*/  STL [R1+0x2f8], R160 ;  /* 0x0002f8a001007387 */ /* 0x0001e20000100800 */
[----:B------:R-:W-:Y:S02]  /*ea70*/  LEA.HI.X.SX32 R146, R146, R0, 0x1, P1 ;  /* 0x0000000092927211 */ /* 0x000fe400008f0eff */
[----:B0-----:R-:W-:-:S05]  /*ea80*/  LEA R160, P5, R136, R5, 0x1 ;  /* 0x0000000588a07211 */ /* 0x001fca00078a08ff */
[----:B------:R0:W-:Y:S04]  /*ea90*/  STL [R1+0x334], R160 ;  /* 0x000334a001007387 */ /* 0x0001e80000100800 */
[----:B------:R1:W-:Y:S01]  /*eaa0*/  STL [R1+0x300], R156 ;  /* 0x0003009c01007387 */ /* 0x0003e20000100800 */
[-C--:B0-----:R-:W-:Y:S02]  /*eab0*/  LEA R160, P3, R128, R5.reuse, 0x1 ;  /* 0x0000000580a07211 */ /* 0x081fe400078608ff */
[----:B-1----:R-:W-:Y:S02]  /*eac0*/  LEA.HI.X.SX32 R156, R151, R0, 0x1, P2 ;  /* 0x00000000979c7211 */ /* 0x002fe400010f0eff */
[-C--:B------:R-:W-:Y:S01]  /*ead0*/  LEA R151, P2, R127, R5.reuse, 0x1 ;  /* 0x000000057f977211 */ /* 0x080fe200078408ff */
[----:B------:R-:W-:Y:S04]  /*eae0*/  STL [R1+0x33c], R160 ;  /* 0x00033ca001007387 */ /* 0x000fe80000100800 */
[----:B------:R0:W-:Y:S04]  /*eaf0*/  STL [R1+0x308], R156 ;  /* 0x0003089c01007387 */ /* 0x0001e80000100800 */
[----:B------:R1:W-:Y:S04]  /*eb00*/  STL [R1+0x344], R151 ;  /* 0x0003449701007387 */ /* 0x0003e80000100800 */
[----:B------:R3:W-:Y:S01]  /*eb10*/  STL [R1+0x310], R146 ;  /* 0x0003109201007387 */ /* 0x0007e20000100800 */
[----:B0-----:R-:W-:-:S02]  /*eb20*/  LEA R156, P1, R120, R5, 0x1 ;  /* 0x00000005789c7211 */ /* 0x001fc400078208ff */
[-C--:B-1----:R-:W-:Y:S02]  /*eb30*/  LEA.HI.X.SX32 R151, R142, R0.reuse, 0x1, P0 ;  /* 0x000000008e977211 */ /* 0x082fe400000f0eff */
[-C--:B------:R-:W-:Y:S02]  /*eb40*/  LEA.HI.X.SX32 R142, R140, R0.reuse, 0x1, P4 ;  /* 0x000000008c8e7211 */ /* 0x080fe400020f0eff */
[-C--:B---3--:R-:W-:Y:S01]  /*eb50*/  LEA R146, P0, R117, R5.reuse, 0x1 ;  /* 0x0000000575927211 */ /* 0x088fe200078008ff */
[----:B------:R-:W-:Y:S01]  /*eb60*/  STL [R1+0x34c], R156 ;  /* 0x00034c9c01007387 */ /* 0x000fe20000100800 */
[-C--:B------:R-:W-:Y:S02]  /*eb70*/  LEA R140, P4, R113, R5.reuse, 0x1 ;  /* 0x00000005718c7211 */ /* 0x080fe400078808ff */
[----:B------:R-:W-:Y:S01]  /*eb80*/  LEA.HI.X.SX32 R138, R138, R0, 0x1, P6 ;  /* 0x000000008a8a7211 */ /* 0x000fe200030f0eff */
[----:B------:R-:W-:Y:S04]  /*eb90*/  STL [R1+0x318], R151 ;  /* 0x0003189701007387 */ /* 0x000fe80000100800 */
        /* <DEDUP_REMOVED lines=197> */
[----:B-1----:R-:W-:-:S03]  /*f7f0*/  LEA.HI.X.SX32 R38, R34, R0, 0x1, P6 ;  /* 0x0000000022267211 */ /* 0x002fc600030f0eff */
[----:B------:R-:W-:Y:S01]  /*f800*/  STL [R1+0x4e8], R39 ;  /* 0x0004e82701007387 */ /* 0x000fe20000100800 */
[-C--:B------:R-:W-:Y:S02]  /*f810*/  LEA.HI.X.SX32 R34, R30, R0.reuse, 0x1, P5 ;  /* 0x000000001e227211 */ /* 0x080fe400028f0eff */
[-C--:B---3--:R-:W-:Y:S01]  /*f820*/  LEA R37, P6, R18, R5.reuse, 0x1 ;  /* 0x0000000512257211 */ /* 0x088fe200078c08ff */
[----:B------:R-:W-:Y:S01]  /*f830*/  STL [R1+0x4b4], R38 ;  /* 0x0004b42601007387 */ /* 0x000fe20000100800 */
[-C--:B------:R-:W-:Y:S02]  /*f840*/  LEA R30, P5, R17, R5.reuse, 0x1 ;  /* 0x00000005111e7211 */ /* 0x080fe400078a08ff */
[----:B------:R-:W-:Y:S01]  /*f850*/  LEA.HI.X.SX32 R26, R26, R0, 0x1, P3 ;  /* 0x000000001a1a7211 */ /* 0x000fe200018f0eff */
[----:B------:R-:W-:Y:S04]  /*f860*/  STL [R1+0x4f0], R37 ;  /* 0x0004f02501007387 */ /* 0x000fe80000100800 */
[----:B------:R-:W3:Y:S04]  /*f870*/  LDL.LU R140, [R1+0x4] ;  /* 0x00000400018c7983 */ /* 0x000ee80000300800 */
[----:B------:R-:W-:Y:S04]  /*f880*/  STL [R1+0x4bc], R34 ;  /* 0x0004bc2201007387 */ /* 0x000fe80000100800 */
[----:B------:R0:W-:Y:S04]  /*f890*/  STL [R1+0x4f8], R30 ;  /* 0x0004f81e01007387 */ /* 0x0001e80000100800 */
[----:B------:R-:W3:Y:S04]  /*f8a0*/  LDL.LU R142, [R1+0x10] ;  /* 0x00001000018e7983 */ /* 0x000ee80000300800 */
[----:B------:R1:W-:Y:S01]  /*f8b0*/  STL [R1+0x4c4], R26 ;  /* 0x0004c41a01007387 */ /* 0x0003e20000100800 */
[----:B0-----:R-:W-:-:S03]  /*f8c0*/  LEA R30, P3, R16, R5, 0x1 ;  /* 0x00000005101e7211 */ /* 0x001fc600078608ff */
[----:B------:R-:W3:Y:S01]  /*f8d0*/  LDL.LU R146, [R1+0x1c] ;  /* 0x00001c0001927983 */ /* 0x000ee20000300800 */
[----:B-1----:R-:W-:-:S03]  /*f8e0*/  LEA.HI.X.SX32 R26, R24, R0, 0x1, P2 ;  /* 0x00000000181a7211 */ /* 0x002fc600010f0eff */
[----:B------:R-:W-:Y:S01]  /*f8f0*/  STL [R1+0x500], R30 ;  /* 0x0005001e01007387 */ /* 0x000fe20000100800 */
[----:B------:R-:W-:-:S03]  /*f900*/  LEA R24, P2, R15, R5, 0x1 ;  /* 0x000000050f187211 */ /* 0x000fc600078408ff */
[----:B------:R-:W3:Y:S04]  /*f910*/  LDL.LU R151, [R1+0x20] ;  /* 0x0000200001977983 */ /* 0x000ee80000300800 */
[----:B------:R0:W-:Y:S04]  /*f920*/  STL [R1+0x4cc], R26 ;  /* 0x0004cc1a01007387 */ /* 0x0001e80000100800 */
[----:B------:R-:W3:Y:S04]  /*f930*/  LDL.LU R156, [R1+0x18] ;  /* 0x00001800019c7983 */ /* 0x000ee80000300800 */
[----:B------:R1:W-:Y:S04]  /*f940*/  STL [R1+0x508], R24 ;  /* 0x0005081801007387 */ /* 0x0003e80000100800 */
[----:B------:R-:W3:Y:S01]  /*f950*/  LDL.LU R160, [R1+0x14] ;  /* 0x0000140001a07983 */ /* 0x000ee20000300800 */
[----:B------:R-:W-:Y:S01]  /*f960*/  IMAD R14, R14, UR10, RZ ;  /* 0x0000000a0e0e7c24 */ /* 0x000fe2000f8e02ff */
[----:B------:R-:W-:Y:S01]  /*f970*/  LEA.HI.X.SX32 R22, R22, R0, 0x1, P1 ;  /* 0x0000000016167211 */ /* 0x000fe200008f0eff */
[----:B------:R-:W-:-:S02]  /*f980*/  IMAD R13, R13, UR10, RZ ;  /* 0x0000000a0d0d7c24 */ /* 0x000fc4000f8e02ff */
[----:B------:R-:W-:Y:S01]  /*f990*/  IMAD R12, R12, UR10, RZ ;  /* 0x0000000a0c0c7c24 */ /* 0x000fe2000f8e02ff */
[-C--:B0-----:R-:W-:Y:S01]  /*f9a0*/  LEA R26, P1, R14, R5.reuse, 0x1 ;  /* 0x000000050e1a7211 */ /* 0x081fe200078208ff */
[----:B------:R0:W-:Y:S01]  /*f9b0*/  STL [R1+0x4d4], R22 ;  /* 0x0004d41601007387 */ /* 0x0001e20000100800 */
[-C--:B-1----:R-:W-:Y:S01]  /*f9c0*/  LEA.HI.X.SX32 R24, R20, R0.reuse, 0x1, P0 ;  /* 0x0000000014187211 */ /* 0x082fe200000f0eff */
[----:B------:R-:W-:Y:S01]  /*f9d0*/  IMAD R11, R11, UR10, RZ ;  /* 0x0000000a0b0b7c24 */ /* 0x000fe2000f8e02ff */
[-C--:B------:R-:W-:Y:S01]  /*f9e0*/  LEA.HI.X.SX32 R20, R19, R0.reuse, 0x1, P4 ;  /* 0x0000000013147211 */ /* 0x080fe200020f0eff */
[----:B------:R-:W-:Y:S01]  /*f9f0*/  STL [R1+0x510], R26 ;  /* 0x0005101a01007387 */ /* 0x000fe20000100800 */
[-C--:B------:R-:W-:Y:S01]  /*fa00*/  LEA R19, P4, R12, R5.reuse, 0x1 ;  /* 0x000000050c137211 */ /* 0x080fe200078808ff */
[----:B------:R-:W-:Y:S01]  /*fa10*/  IMAD R10, R10, UR10, RZ ;  /* 0x0000000a0a0a7c24 */ /* 0x000fe2000f8e02ff */
[----:B------:R-:W-:Y:S02]  /*fa20*/  LEA.HI.X.SX32 R18, R18, R0, 0x1, P6 ;  /* 0x0000000012127211 */ /* 0x000fe400030f0eff */
[----:B0-----:R-:W-:Y:S01]  /*fa30*/  LEA R22, P0, R13, R5, 0x1 ;  /* 0x000000050d167211 */ /* 0x001fe200078008ff */
[----:B------:R-:W-:Y:S01]  /*fa40*/  STL [R1+0x4dc], R24 ;  /* 0x0004dc1801007387 */ /* 0x000fe20000100800 */
[----:B------:R-:W-:-:S03]  /*fa50*/  IMAD R9, R9, UR10, RZ ;  /* 0x0000000a09097c24 */ /* 0x000fc6000f8e02ff */
[----:B------:R-:W-:Y:S04]  /*fa60*/  STL [R1+0x518], R22 ;  /* 0x0005181601007387 */ /* 0x000fe80000100800 */
[----:B------:R0:W-:Y:S04]  /*fa70*/  STL [R1+0x4e4], R20 ;  /* 0x0004e41401007387 */ /* 0x0001e80000100800 */
[----:B------:R1:W-:Y:S01]  /*fa80*/  STL [R1+0x520], R19 ;  /* 0x0005201301007387 */ /* 0x0003e20000100800 */
[----:B------:R-:W-:-:S03]  /*fa90*/  IMAD R8, R8, UR10, RZ ;  /* 0x0000000a08087c24 */ /* 0x000fc6000f8e02ff */
[----:B------:R2:W-:Y:S01]  /*faa0*/  STL [R1+0x4ec], R18 ;  /* 0x0004ec1201007387 */ /* 0x0005e20000100800 */
[-C--:B0-----:R-:W-:Y:S02]  /*fab0*/  LEA R20, P6, R11, R5.reuse, 0x1 ;  /* 0x000000050b147211 */ /* 0x081fe400078c08ff */
[-C--:B-1----:R-:W-:Y:S02]  /*fac0*/  LEA.HI.X.SX32 R19, R17, R0.reuse, 0x1, P5 ;  /* 0x0000000011137211 */ /* 0x082fe400028f0eff */
[-C--:B------:R-:W-:Y:S02]  /*fad0*/  LEA.HI.X.SX32 R17, R16, R0.reuse, 0x1, P3 ;  /* 0x0000000010117211 */ /* 0x080fe400018f0eff */
[-C--:B--2---:R-:W-:Y:S01]  /*fae0*/  LEA R18, P5, R10, R5.reuse, 0x1 ;  /* 0x000000050a127211 */ /* 0x084fe200078a08ff */
[----:B------:R-:W-:Y:S01]  /*faf0*/  STL [R1+0x528], R20 ;  /* 0x0005281401007387 */ /* 0x000fe20000100800 */
[----:B------:R-:W-:Y:S01]  /*fb00*/  LEA R16, P3, R9, R5, 0x1 ;  /* 0x0000000509107211 */ /* 0x000fe200078608ff */
[----:B------:R-:W-:Y:S01]  /*fb10*/  IMAD R7, R7, UR10, RZ ;  /* 0x0000000a07077c24 */ /* 0x000fe2000f8e02ff */
[----:B------:R-:W-:Y:S01]  /*fb20*/  LEA.HI.X.SX32 R15, R15, R0, 0x1, P2 ;  /* 0x000000000f0f7211 */ /* 0x000fe200010f0eff */
        /* <DEDUP_REMOVED lines=21> */
[-C--:B------:R-:W-:Y:S01]  /*fc80*/  LEA.HI.X.SX32 R11, R10, R0.reuse, 0x1, P5 ;  /* 0x000000000a0b7211 */ /* 0x080fe200028f0eff */
[----:B------:R-:W-:Y:S01]  /*fc90*/  STL [R1+0x558], R14 ;  /* 0x0005580e01007387 */ /* 0x000fe20000100800 */
[----:B------:R-:W-:-:S03]  /*fca0*/  LEA.HI.X.SX32 R9, R9, R0, 0x1, P3 ;  /* 0x0000000009097211 */ /* 0x000fc600018f0eff */
[----:B------:R-:W-:Y:S01]  /*fcb0*/  STL [R1+0x524], R13 ;  /* 0x0005240d01007387 */ /* 0x000fe20000100800 */
[----:B------:R-:W-:Y:S01]  /*fcc0*/  LEA.HI.X.SX32 R6, R6, R0, 0x1, P0 ;  /* 0x0000000006067211 */ /* 0x000fe200000f0eff */
[----:B----4-:R-:W-:Y:S02]  /*fcd0*/  IMAD R4, R4, UR10, RZ ;  /* 0x0000000a04047c24 */ /* 0x010fe4000f8e02ff */
        /* <DEDUP_REMOVED lines=19> */
[----:B---3--:R-:W-:-:S05]  /*fe10*/  LEA R12, P6, R140, R5, 0x1 ;  /* 0x000000058c0c7211 */ /* 0x008fca00078c08ff */
[----:B------:R-:W-:Y:S01]  /*fe20*/  STL [R1+0x560], R12 ;  /* 0x0005600c01007387 */ /* 0x000fe20000100800 */
[----:B------:R-:W-:-:S03]  /*fe30*/  LEA R10, P5, R142, R5, 0x1 ;  /* 0x000000058e0a7211 */ /* 0x000fc600078a08ff */
[----:B------:R0:W-:Y:S04]  /*fe40*/  STL [R1+0x52c], R11 ;  /* 0x00052c0b01007387 */ /* 0x0001e80000100800 */
[----:B------:R1:W-:Y:S04]  /*fe50*/  STL [R1+0x568], R10 ;  /* 0x0005680a01007387 */ /* 0x0003e80000100800 */
[----:B------:R2:W-:Y:S01]  /*fe60*/  STL [R1+0x534], R9 ;  /* 0x0005340901007387 */ /* 0x0005e20000100800 */
[----:B0-----:R-:W-:Y:S02]  /*fe70*/  LEA R11, P3, R146, R5, 0x1 ;  /* 0x00000005920b7211 */ /* 0x001fe400078608ff */
[----:B-1----:R-:W-:-:S02]  /*fe80*/  LEA.HI.X.SX32 R10, R8, R0, 0x1, P2 ;  /* 0x00000000080a7211 */ /* 0x002fc400010f0eff */
[----:B------:R-:W-:Y:S02]  /*fe90*/  LEA.HI.X.SX32 R8, R7, R0, 0x1, P1 ;  /* 0x0000000007087211 */ /* 0x000fe400008f0eff */
[-C--:B--2---:R-:W-:Y:S01]  /*fea0*/  LEA R9, P2, R151, R5.reuse, 0x1 ;  /* 0x0000000597097211 */ /* 0x084fe200078408ff */
[----:B------:R-:W-:Y:S04]  /*feb0*/  STL [R1+0x570], R11 ;  /* 0x0005700b01007387 */ /* 0x000fe80000100800 */
[----:B------:R-:W-:Y:S01]  /*fec0*/  STL [R1+0x53c], R10 ;  /* 0x00053c0a01007387 */ /* 0x000fe20000100800 */
[----:B------:R-:W-:-:S03]  /*fed0*/  LEA R7, P1, R156, R5, 0x1 ;  /* 0x000000059c077211 */ /* 0x000fc600078208ff */
[----:B------:R-:W-:Y:S04]  /*fee0*/  STL [R1+0x578], R9 ;  /* 0x0005780901007387 */ /* 0x000fe80000100800 */
[----:B------:R0:W-:Y:S04]  /*fef0*/  STL [R1+0x544], R8 ;  /* 0x0005440801007387 */ /* 0x0001e80000100800 */
[----:B------:R1:W-:Y:S04]  /*ff00*/  STL [R1+0x580], R7 ;  /* 0x0005800701007387 */ /* 0x0003e80000100800 */
[----:B------:R2:W-:Y:S01]  /*ff10*/  STL [R1+0x54c], R6 ;  /* 0x00054c0601007387 */ /* 0x0005e20000100800 */
[----:B0-----:R-:W-:-:S02]  /*ff20*/  LEA R8, P0, R160, R5, 0x1 ;  /* 0x00000005a0087211 */ /* 0x001fc400078008ff */
[----:B-1----:R-:W-:-:S03]  /*ff30*/  LEA.HI.X.SX32 R7, R164, R0, 0x1, P4 ;  /* 0x00000000a4077211 */ /* 0x002fc600020f0eff */
[----:B------:R0:W-:Y:S01]  /*ff40*/  STL [R1+0x588], R8 ;  /* 0x0005880801007387 */ /* 0x0001e20000100800 */
[----:B--2---:R-:W-:-:S03]  /*ff50*/  LEA R6, P4, R3, R5, 0x1 ;  /* 0x0000000503067211 */ /* 0x004fc600078808ff */
[----:B------:R1:W-:Y:S04]  /*ff60*/  STL [R1+0x554], R7 ;  /* 0x0005540701007387 */ /* 0x0003e80000100800 */
[----:B------:R2:W-:Y:S01]  /*ff70*/  STL [R1+0x590], R6 ;  /* 0x0005900601007387 */ /* 0x0005e20000100800 */
[----:B0-----:R-:W-:Y:S02]  /*ff80*/  LEA.HI.X.SX32 R8, R140, R0, 0x1, P6 ;  /* 0x000000008c087211 */ /* 0x001fe400030f0eff */
[----:B-1----:R-:W-:-:S03]  /*ff90*/  LEA R7, P6, R4, R5, 0x1 ;  /* 0x0000000504077211 */ /* 0x002fc600078c08ff */
[----:B------:R0:W-:Y:S01]  /*ffa0*/  STL [R1+0x55c], R8 ;  /* 0x00055c0801007387 */ /* 0x0001e20000100800 */
[----:B--2---:R-:W-:-:S03]  /*ffb0*/  LEA.HI.X.SX32 R6, R142, R0, 0x1, P5 ;  /* 0x000000008e067211 */ /* 0x004fc600028f0eff */
[----:B------:R1:W-:Y:S04]  /*ffc0*/  STL [R1+0x598], R7 ;  /* 0x0005980701007387 */ /* 0x0003e80000100800 */
[----:B------:R2:W-:Y:S01]  /*ffd0*/  STL [R1+0x564], R6 ;  /* 0x0005640601007387 */ /* 0x0005e20000100800 */
[----:B0-----:R-:W-:Y:S02]  /*ffe0*/  LEA R8, P5, R2, R5, 0x1 ;  /* 0x0000000502087211 */ /* 0x001fe400078a08ff */
        /* <DEDUP_REMOVED lines=15> */
[----:B------:R1:W-:Y:S01]  /*100e0*/  STL [R1+0x584], R7 ;  /* 0x0005840701007387 */ /* 0x0003e20000100800 */
[----:B0-----:R-:W-:-:S03]  /*100f0*/  LEA.HI.X.SX32 R8, R3, R0, 0x1, P4 ;  /* 0x0000000003087211 */ /* 0x001fc600020f0eff */
[----:B------:R-:W2:Y:S04]  /*10100*/  LDL.LU R3, [R1+0xf5c] ;  /* 0x000f5c0001037983 */ /* 0x000ea80000300800 */
[----:B------:R0:W-:Y:S01]  /*10110*/  STL [R1+0x5c0], R6 ;  /* 0x0005c00601007387 */ /* 0x0001e20000100800 */
[----:B-1----:R-:W-:-:S03]  /*10120*/  LEA.HI.X.SX32 R7, R4, R0, 0x1, P6 ;  /* 0x0000000004077211 */ /* 0x002fc600030f0eff */
[----:B------:R1:W-:Y:S04]  /*10130*/  STL [R1+0x58c], R8 ;  /* 0x00058c0801007387 */ /* 0x0003e80000100800 */
[----:B------:R3:W5:Y:S01]  /*10140*/  LDL.LU R4, [R1+0xf58] ;  /* 0x000f580001047983 */ /* 0x0007620000300800 */
[----:B0-----:R-:W-:-:S05]  /*10150*/  LEA R6, P4, R175, R5, 0x1 ;  /* 0x00000005af067211 */ /* 0x001fca00078808ff */
[----:B------:R0:W-:Y:S01]  /*10160*/  STL [R1+0x5c8], R6 ;  /* 0x0005c80601007387 */ /* 0x0001e20000100800 */
[----:B-1----:R-:W-:-:S03]  /*10170*/  LEA.HI.X.SX32 R8, R2, R0, 0x1, P5 ;  /* 0x0000000002087211 */ /* 0x002fc600028f0eff */
[----:B------:R1:W-:Y:S04]  /*10180*/  STL [R1+0x594], R7 ;  /* 0x0005940701007387 */ /* 0x0003e80000100800 */
[----:B------:R-:W4:Y:S01]  /*10190*/  LDL.LU R2, [R1+0xf54] ;  /* 0x000f540001027983 */ /* 0x000f220000300800 */
[-C--:B0-----:R-:W-:Y:S02]  /*101a0*/  LEA R6, P6, R177, R5.reuse, 0x1 ;  /* 0x00000005b1067211 */ /* 0x081fe400078c08ff */
[----:B-1----:R-:W-:-:S03]  /*101b0*/  LEA R7, P5, R179, R5, 0x1 ;  /* 0x00000005b3077211 */ /* 0x002fc600078a08ff */
[----:B------:R0:W-:Y:S04]  /*101c0*/  STL [R1+0x5d0], R6 ;  /* 0x0005d00601007387 */ /* 0x0001e80000100800 */
[----:B------:R1:W-:Y:S01]  /*101d0*/  STL [R1+0x59c], R8 ;  /* 0x00059c0801007387 */ /* 0x0003e20000100800 */
[----:B0-----:R-:W-:-:S03]  /*101e0*/  LEA.HI.X.SX32 R6, R167, R0, 0x1, P3 ;  /* 0x00000000a7067211 */ /* 0x001fc600018f0eff */
[----:B------:R0:W-:Y:S01]  /*101f0*/  STL [R1+0x5d8], R7 ;  /* 0x0005d80701007387 */ /* 0x0001e20000100800 */
[----:B-1----:R-:W-:-:S03]  /*10200*/  LEA R8, P3, R181, R5, 0x1 ;  /* 0x00000005b5087211 */ /* 0x002fc600078608ff */
[----:B------:R1:W-:Y:S01]  /*10210*/  STL [R1+0x5a4], R6 ;  /* 0x0005a40601007387 */ /* 0x0003e20000100800 */
[----:B0-----:R-:W-:-:S03]  /*10220*/  LEA.HI.X.SX32 R7, R169, R0, 0x1, P2 ;  /* 0x00000000a9077211 */ /* 0x001fc600010f0eff */
[----:B------:R0:W-:Y:S01]  /*10230*/  STL [R1+0x5e0], R8 ;  /* 0x0005e00801007387 */ /* 0x0001e20000100800 */
[----:B-1----:R-:W-:-:S03]  /*10240*/  LEA R6, P2, R183, R5, 0x1 ;  /* 0x00000005b7067211 */ /* 0x002fc600078408ff */
[----:B------:R1:W-:Y:S04]  /*10250*/  STL [R1+0x5ac], R7 ;  /* 0x0005ac0701007387 */ /* 0x0003e80000100800 */
[----:B------:R3:W-:Y:S01]  /*10260*/  STL [R1+0x5e8], R6 ;  /* 0x0005e80601007387 */ /* 0x0007e20000100800 */
[----:B0-----:R-:W-:Y:S02]  /*10270*/  LEA.HI.X.SX32 R8, R171, R0, 0x1, P1 ;  /* 0x00000000ab087211 */ /* 0x001fe400008f0eff */
[----:B-1----:R-:W-:-:S03]  /*10280*/  LEA R7, P1, R185, R5, 0x1 ;  /* 0x00000005b9077211 */ /* 0x002fc600078208ff */
[----:B------:R0:W-:Y:S01]  /*10290*/  STL [R1+0x5b4], R8 ;  /* 0x0005b40801007387 */ /* 0x0001e20000100800 */
[----:B---3--:R-:W-:-:S03]  /*102a0*/  LEA.HI.X.SX32 R6, R173, R0, 0x1, P0 ;  /* 0x00000000ad067211 */ /* 0x008fc600000f0eff */
[----:B------:R1:W-:Y:S04]  /*102b0*/  STL [R1+0x5f0], R7 ;  /* 0x0005f00701007387 */ /* 0x0003e80000100800 */
[----:B------:R3:W-:Y:S01]  /*102c0*/  STL [R1+0x5bc], R6 ;  /* 0x0005bc0601007387 */ /* 0x0007e20000100800 */
[----:B0-----:R-:W-:Y:S02]  /*102d0*/  LEA R8, P0, R187, R5, 0x1 ;  /* 0x00000005bb087211 */ /* 0x001fe400078008ff */
[----:B-1----:R-:W-:-:S03]  /*102e0*/  LEA.HI.X.SX32 R7, R175, R0, 0x1, P4 ;  /* 0x00000000af077211 */ /* 0x002fc600020f0eff */
[----:B------:R0:W-:Y:S01]  /*102f0*/  STL [R1+0x5f8], R8 ;  /* 0x0005f80801007387 */ /* 0x0001e20000100800 */
[----:B---3--:R-:W-:-:S03]  /*10300*/  LEA R6, P4, R189, R5, 0x1 ;  /* 0x00000005bd067211 */ /* 0x008fc600078808ff */
        /* <DEDUP_REMOVED lines=18> */
[----:B------:R1:W-:Y:S01]  /*10430*/  STL [R1+0x620], R7 ;  /* 0x0006200701007387 */ /* 0x0003e20000100800 */
[----:B------:R-:W-:-:S03]  /*10440*/  IMAD R203, R203, UR10, RZ ;  /* 0x0000000acbcb7c24 */ /* 0x000fc6000f8e02ff */
[----:B------:R3:W-:Y:S01]  /*10450*/  STL [R1+0x5ec], R6 ;  /* 0x0005ec0601007387 */ /* 0x0007e20000100800 */
[----:B0-----:R-:W-:Y:S02]  /*10460*/  LEA R8, P1, R199, R5, 0x1 ;  /* 0x00000005c7087211 */ /* 0x001fe400078208ff */
[----:B-1----:R-:W-:-:S03]  /*10470*/  LEA.HI.X.SX32 R7, R187, R0, 0x1, P0 ;  /* 0x00000000bb077211 */ /* 0x002fc600000f0eff */
[----:B------:R0:W-:Y:S01]  /*10480*/  STL [R1+0x628], R8 ;  /* 0x0006280801007387 */ /* 0x0001e20000100800 */
[----:B---3--:R-:W-:-:S03]  /*10490*/  LEA R6, P0, R201, R5, 0x1 ;  /* 0x00000005c9067211 */ /* 0x008fc600078008ff */
[----:B------:R1:W-:Y:S01]  /*104a0*/  STL [R1+0x5f4], R7 ;  /* 0x0005f40701007387 */ /* 0x0003e20000100800 */
[----:B------:R-:W-:-:S03]  /*104b0*/  IMAD R205, R205, UR10, RZ ;  /* 0x0000000acdcd7c24 */ /* 0x000fc6000f8e02ff */
[----:B------:R3:W-:Y:S01]  /*104c0*/  STL [R1+0x630], R6 ;  /* 0x0006300601007387 */ /* 0x0007e20000100800 */
[----:B0-----:R-:W-:Y:S01]  /*104d0*/  LEA.HI.X.SX32 R8, R189, R0, 0x1, P4 ;  /* 0x00000000bd087211 */ /* 0x001fe200020f0eff */
[----:B------:R-:W-:Y:S01]  /*104e0*/  IMAD R207, R207, UR10, RZ ;  /* 0x0000000acfcf7c24 */ /* 0x000fe2000f8e02ff */
        /* <DEDUP_REMOVED lines=753> */
[----:B------:R1:W-:Y:S04]  /*13400*/  STL [R1+0xee8], R7 ;  /* 0x000ee80701007387 */ /* 0x0003e80000100800 */
[----:B------:R3:W-:Y:S01]  /*13410*/  STL [R1+0xecc], R6 ;  /* 0x000ecc0601007387 */ /* 0x0007e20000100800 */
[----:B0-----:R-:W-:Y:S02]  /*13420*/  LEA R8, P2, R162, R5, 0x1 ;  /* 0x00000005a2087211 */ /* 0x001fe400078408ff */
[----:B-1----:R-:W-:-:S03]  /*13430*/  LEA.HI.X.SX32 R7, R154, R0, 0x1, P1 ;  /* 0x000000009a077211 */ /* 0x002fc600008f0eff */
[----:B------:R-:W-:Y:S01]  /*13440*/  STL [R1+0xeec], R8 ;  /* 0x000eec0801007387 */ /* 0x000fe20000100800 */
[----:B---3--:R-:W-:Y:S02]  /*13450*/  LEA R6, P1, R166, R5, 0x1 ;  /* 0x00000005a6067211 */ /* 0x008fe400078208ff */
[-C--:B------:R-:W-:Y:S01]  /*13460*/  LEA.HI.X.SX32 R5, R158, R0.reuse, 0x1, P0 ;  /* 0x000000009e057211 */ /* 0x080fe200000f0eff */
[----:B------:R-:W-:Y:S04]  /*13470*/  STL [R1+0xed4], R7 ;  /* 0x000ed40701007387 */ /* 0x000fe80000100800 */
[----:B------:R0:W-:Y:S04]  /*13480*/  STL [R1+0xae8], R6 ;  /* 0x000ae80601007387 */ /* 0x0001e80000100800 */
[----:B------:R1:W-:Y:S01]  /*13490*/  STL [R1+0xad4], R5 ;  /* 0x000ad40501007387 */ /* 0x0003e20000100800 */
[----:B0-----:R-:W-:-:S02]  /*134a0*/  LEA.HI.X.SX32 R6, R182, R0, 0x1, P4 ;  /* 0x00000000b6067211 */ /* 0x001fc400020f0eff */
[----:B-1----:R-:W-:-:S03]  /*134b0*/  LEA.HI.X.SX32 R5, R198, R0, 0x1, P6 ;  /* 0x00000000c6057211 */ /* 0x002fc600030f0eff */
[----:B------:R0:W-:Y:S01]  /*134c0*/  STL [R1+0xad8], R6 ;  /* 0x000ad80601007387 */ /* 0x0001e20000100800 */
[----:B------:R-:W-:-:S03]  /*134d0*/  LEA.HI.X.SX32 R7, R246, R0, 0x1, P5 ;  /* 0x00000000f6077211 */ /* 0x000fc600028f0eff */
[----:B------:R1:W-:Y:S01]  /*134e0*/  STL [R1+0xadc], R5 ;  /* 0x000adc0501007387 */ /* 0x0003e20000100800 */
[C---:B--2---:R-:W-:Y:S02]  /*134f0*/  LEA R16, P0, R3.reuse, UR8, 0x1 ;  /* 0x0000000803107c11 */ /* 0x044fe4000f8008ff */
[-C--:B0-----:R-:W-:Y:S01]  /*13500*/  LEA.HI.X.SX32 R6, R214, R0.reuse, 0x1, P3 ;  /* 0x00000000d6067211 */ /* 0x081fe200018f0eff */
[----:B------:R-:W-:Y:S01]  /*13510*/  STL [R1+0xaec], R7 ;  /* 0x000aec0701007387 */ /* 0x000fe20000100800 */
[-C--:B-1----:R-:W-:Y:S02]  /*13520*/  LEA.HI.X.SX32 R5, R162, R0.reuse, 0x1, P2 ;  /* 0x00000000a2057211 */ /* 0x082fe400010f0eff */
[----:B------:R-:W-:Y:S01]  /*13530*/  LEA.HI.X.SX32 R0, R166, R0, 0x1, P1 ;  /* 0x00000000a6007211 */ /* 0x000fe200008f0eff */
[----:B------:R-:W-:Y:S01]  /*13540*/  STL [R1+0xae0], R6 ;  /* 0x000ae00601007387 */ /* 0x000fe20000100800 */
[----:B------:R-:W-:-:S03]  /*13550*/  LEA.HI.X.SX32 R15, R3, UR9, 0x1, P0 ;  /* 0x00000009030f7c11 */ /* 0x000fc600080f0eff */
[----:B------:R0:W-:Y:S04]  /*13560*/  STL [R1+0xae4], R5 ;  /* 0x000ae40501007387 */ /* 0x0001e80000100800 */
[----:B------:R1:W-:Y:S04]  /*13570*/  STL [R1+0x6d8], R0 ;  /* 0x0006d80001007387 */ /* 0x0003e80000100800 */
[----:B------:R-:W2:Y:S01]  /*13580*/  LDL.LU R3, [R1+0xf50] ;  /* 0x000f500001037983 */ /* 0x000ea20000300800 */
[----:B0-----:R-:W0:Y:S03]  /*13590*/  LDC R5, c[0x0][0x238] ;  /* 0x00008e00ff057b82 */ /* 0x001e260000000800 */
[----:B------:R-:W-:Y:S04]  /*135a0*/  STL [R1+0x2f4], RZ ;  /* 0x0002f4ff01007387 */ /* 0x000fe80000100800 */
[----:B------:R-:W-:Y:S04]  /*135b0*/  STL [R1], RZ ;  /* 0x000000ff01007387 */ /* 0x000fe80000100800 */
[----:B------:R-:W-:Y:S04]  /*135c0*/  STL [R1+0x4], RZ ;  /* 0x000004ff01007387 */ /* 0x000fe80000100800 */
        /* <DEDUP_REMOVED lines=125> */
[----:B------:R-:W-:Y:S01]  /*13da0*/  STL [R1+0x1fc], RZ ;  /* 0x0001fcff01007387 */ /* 0x000fe20000100800 */
[----:B------:R-:W-:Y:S01]  /*13db0*/  UIADD3 UR5, UR4, 0x10000, URZ ;  /* 0x0001000004057890 */ /* 0x000fe2000fffe03f */
        /* <DEDUP_REMOVED lines=40> */
[----:B------:R-:W-:Y:S01]  /*14040*/  CS2R R104, SRZ ;  /* 0x0000000000687805 */ /* 0x000fe2000001ff00 */
[----:B------:R-:W-:Y:S01]  /*14050*/  USHF.R.U32.HI UR38, URZ, 0x4, UR4 ;  /* 0x000000043f267899 */ /* 0x000fe20008011604 */
[----:B------:R-:W-:Y:S01]  /*14060*/  UMOV UR8, URZ ;  /* 0x0000003f00087c82 */ /* 0x000fe20008000000 */
[----:B------:R-:W-:Y:S01]  /*14070*/  UMOV UR9, URZ ;  /* 0x0000003f00097c82 */ /* 0x000fe20008000000 */
[----:B------:R-:W-:-:S02]  /*14080*/  USHF.L.U32 UR60, UR60, 0x7, URZ ;  /* 0x000000073c3c7899 */ /* 0x000fc4000800063f */
[----:B------:R-:W-:Y:S01]  /*14090*/  USHF.R.U32.HI UR5, URZ, 0x4, UR5 ;  /* 0x000000043f057899 */ /* 0x000fe20008011605 */
[----:B-1----:R-:W1:Y:S01]  /*140a0*/  LDC R0, c[0x0][0x230] ;  /* 0x00008c00ff007b82 */ /* 0x002e620000000800 */
[C---:B0-----:R-:W-:Y:S01]  /*140b0*/  IMAD R151, R5.reuse, 0xfe, RZ ;  /* 0x000000fe05977824 */ /* 0x041fe200078e02ff */
[----:B------:R-:W-:Y:S01]  /*140c0*/  USGXT.U32 UR38, UR38, 0xe ;  /* 0x0000000e2626789a */ /* 0x000fe20008000000 */
[C---:B------:R-:W-:Y:S01]  /*140d0*/  IMAD R152, R5.reuse, 0xfa, RZ ;  /* 0x000000fa05987824 */ /* 0x040fe200078e02ff */
[----:B------:R-:W-:Y:S01]  /*140e0*/  USGXT.U32 UR36, UR5, 0xe ;  /* 0x0000000e0524789a */ /* 0x000fe20008000000 */
[C---:B------:R-:W-:Y:S01]  /*140f0*/  IMAD R153, R5.reuse, 0xf6, RZ ;  /* 0x000000f605997824 */ /* 0x040fe200078e02ff */
[----:B------:R-:W-:Y:S01]  /*14100*/  UIADD3 UR13, UP0, UR38, 0x2, URZ ;  /* 0x00000002260d7890 */ /* 0x000fe2000ff1e03f */
[C---:B------:R-:W-:Y:S01]  /*14110*/  IMAD R154, R5.reuse, 0xf2, RZ ;  /* 0x000000f2059a7824 */ /* 0x040fe200078e02ff */
[----:B------:R-:W-:Y:S01]  /*14120*/  USHF.R.S32.HI UR10, URZ, 0x1f, UR60 ;  /* 0x0000001f3f0a7899 */ /* 0x000fe2000801143c */
[C---:B------:R-:W-:Y:S01]  /*14130*/  IMAD R155, R5.reuse, 0xee, RZ ;  /* 0x000000ee059b7824 */ /* 0x040fe200078e02ff */
[----:B------:R-:W-:Y:S01]  /*14140*/  UIADD3.X UR11, UR9, 0x40000040, URZ, UP0, !UPT ;  /* 0x40000040090b7890 */ /* 0x000fe200087fe43f */
[C---:B------:R-:W-:Y:S01]  /*14150*/  IMAD R156, R5.reuse, 0xea, RZ ;  /* 0x000000ea059c7824 */ /* 0x040fe200078e02ff */
[----:B------:R-:W-:Y:S01]  /*14160*/  UIADD3 UR12, UP0, UR36, 0x80, URZ ;  /* 0x00000080240c7890 */ /* 0x000fe2000ff1e03f */
[C---:B------:R-:W-:Y:S01]  /*14170*/  IMAD R157, R5.reuse, 0xe6, RZ ;  /* 0x000000e6059d7824 */ /* 0x040fe200078e02ff */
[----:B------:R-:W-:Y:S01]  /*14180*/  USHF.L.U32 UR5, UR60, 0x1, URZ ;  /* 0x000000013c057899 */ /* 0x000fe2000800063f */
[C---:B------:R-:W-:Y:S01]  /*14190*/  IMAD R158, R5.reuse, 0x7f, RZ ;  /* 0x0000007f059e7824 */ /* 0x040fe200078e02ff */
[----:B------:R-:W-:Y:S01]  /*141a0*/  UIADD3.X UR9, UR8, 0x40000040, URZ, UP0, !UPT ;  /* 0x4000004008097890 */ /* 0x000fe200087fe43f */
[C---:B------:R-:W-:Y:S01]  /*141b0*/  IMAD R159, R5.reuse, 0xe2, RZ ;  /* 0x000000e2059f7824 */ /* 0x040fe200078e02ff */
[----:B------:R-:W-:Y:S01]  /*141c0*/  USHF.L.U64.HI UR60, UR60, 0x1, UR10 ;  /* 0x000000013c3c7899 */ /* 0x000fe2000801020a */
[C---:B------:R-:W-:Y:S01]  /*141d0*/  IMAD R160, R5.reuse, 0x7d, RZ ;  /* 0x0000007d05a07824 */ /* 0x040fe200078e02ff */
[----:B------:R-:W-:Y:S01]  /*141e0*/  UMOV UR8, UR12 ;  /* 0x0000000c00087c82 */ /* 0x000fe20008000000 */
[C---:B------:R-:W-:Y:S01]  /*141f0*/  IMAD R161, R5.reuse, 0xde, RZ ;  /* 0x000000de05a17824 */ /* 0x040fe200078e02ff */
[----:B------:R-:W-:Y:S01]  /*14200*/  UMOV UR10, UR13 ;  /* 0x0000000d000a7c82 */ /* 0x000fe20008000000 */
[C---:B------:R-:W-:Y:S01]  /*14210*/  IMAD R162, R5.reuse, 0x7b, RZ ;  /* 0x0000007b05a27824 */ /* 0x040fe200078e02ff */
[----:B------:R-:W-:Y:S01]  /*14220*/  UIADD3.64 UR42, UR8, 0x380, URZ ;  /* 0x00000380082a7897 */ /* 0x000fe2000fffe03f */
[----:B-1----:R-:W-:Y:S01]  /*14230*/  VIADD R0, R0, 0x7f ;  /* 0x0000007f00007836 */ /* 0x002fe20000000000 */
[----:B------:R-:W-:Y:S01]  /*14240*/  UIADD3.64 UR40, UR8, 0x400, URZ ;  /* 0x0000040008287897 */ /* 0x000fe2000fffe03f */
[C---:B------:R-:W-:Y:S01]  /*14250*/  IMAD R163, R5.reuse, 0xda, RZ ;  /* 0x000000da05a37824 */ /* 0x040fe200078e02ff */
[----:B------:R-:W-:Y:S01]  /*14260*/  UIADD3.64 UR14, UR10, 0x2, URZ ;  /* 0x000000020a0e7897 */ /* 0x000fe2000fffe03f */
[C---:B------:R-:W-:Y:S01]  /*14270*/  IMAD R164, R5.reuse, 0x79, RZ ;  /* 0x0000007905a47824 */ /* 0x040fe200078e02ff */
[----:B------:R-:W-:Y:S01]  /*14280*/  SHF.R.S32.HI R7, RZ, 0x1f, R0 ;  /* 0x0000001fff077819 */ /* 0x000fe20000011400 */
[C---:B------:R-:W-:Y:S01]  /*14290*/  IMAD R165, R5.reuse, 0xd6, RZ ;  /* 0x000000d605a57824 */ /* 0x040fe200078e02ff */
[----:B------:R-:W-:Y:S01]  /*142a0*/  UIADD3.64 UR18, UR10, 0x4, URZ ;  /* 0x000000040a127897 */ /* 0x000fe2000fffe03f */
[----:B------:R-:W-:Y:S01]  /*142b0*/  IMAD R166, R5, 0x77, RZ ;  /* 0x0000007705a67824 */ /* 0x000fe200078e02ff */
[----:B------:R-:W-:Y:S01]  /*142c0*/  LEA.HI R7, R7, R0, RZ, 0x7 ;  /* 0x0000000007077211 */ /* 0x000fe200078f38ff */
[C---:B------:R-:W-:Y:S01]  /*142d0*/  IMAD R167, R5.reuse, 0xd2, RZ ;  /* 0x000000d205a77824 */ /* 0x040fe200078e02ff */
[----:B------:R-:W-:Y:S01]  /*142e0*/  UIADD3.64 UR22, UR10, 0x7fe, URZ ;  /* 0x000007fe0a167897 */ /* 0x000fe2000fffe03f */
[C---:B------:R-:W-:Y:S01]  /*142f0*/  IMAD R168, R5.reuse, 0x75, RZ ;  /* 0x0000007505a87824 */ /* 0x040fe200078e02ff */
[----:B------:R-:W-:Y:S01]  /*14300*/  SHF.R.S32.HI R6, RZ, 0x7, R7 ;  /* 0x00000007ff067819 */ /* 0x000fe20000011407 */
[----:B------:R-:W-:Y:S01]  /*14310*/  IMAD R169, R5, 0xce, RZ ;  /* 0x000000ce05a97824 */ /* 0x000fe200078e02ff */
[-C--:B------:R-:W-:Y:S01]  /*14320*/  IADD3 R6, P2, R151, R16.reuse, RZ ;  /* 0x0000001097067210 */ /* 0x080fe20007f5e0ff */
[C---:B------:R-:W-:Y:S01]  /*14330*/  IMAD R170, R5.reuse, 0x73, RZ ;  /* 0x0000007305aa7824 */ /* 0x040fe200078e02ff */
[-C--:B------:R-:W-:Y:S01]  /*14340*/  IADD3 R7, P4, R152, R16.reuse, RZ ;  /* 0x0000001098077210 */ /* 0x080fe20007f9e0ff */
[----:B------:R-:W-:Y:S01]  /*14350*/  IMAD R171, R5, 0xca, RZ ;  /* 0x000000ca05ab7824 */ /* 0x000fe200078e02ff */
[-C--:B------:R-:W-:Y:S01]  /*14360*/  IADD3 R151, P5, R153, R16.reuse, RZ ;  /* 0x0000001099977210 */ /* 0x080fe20007fbe0ff */
[----:B------:R0:W-:Y:S01]  /*14370*/  STL [R1+0x6e0], R6 ;  /* 0x0006e00601007387 */ /* 0x0001e20000100800 */
[C---:B------:R-:W-:Y:S01]  /*14380*/  IMAD R172, R5.reuse, 0x71, RZ ;  /* 0x0000007105ac7824 */ /* 0x040fe200078e02ff */
[----:B------:R-:W-:Y:S01]  /*14390*/  UIADD3.64 UR26, UR10, 0x800, URZ ;  /* 0x000008000a1a7897 */ /* 0x000fe2000fffe03f */
[C---:B------:R-:W-:Y:S01]  /*143a0*/  IMAD R173, R5.reuse, 0xc6, RZ ;  /* 0x000000c605ad7824 */ /* 0x040fe200078e02ff */
[----:B------:R1:W-:Y:S01]  /*143b0*/  STL [R1+0x6f0], R7 ;  /* 0x0006f00701007387 */ /* 0x0003e20000100800 */
[C---:B------:R-:W-:Y:S01]  /*143c0*/  IMAD R174, R5.reuse, 0x6f, RZ ;  /* 0x0000006f05ae7824 */ /* 0x040fe200078e02ff */
[----:B------:R-:W-:Y:S01]  /*143d0*/  UIADD3.64 UR30, UR10, 0x802, URZ ;  /* 0x000008020a1e7897 */ /* 0x000fe2000fffe03f */
[C---:B------:R-:W-:Y:S01]  /*143e0*/  IMAD R175, R5.reuse, 0xc2, RZ ;  /* 0x000000c205af7824 */ /* 0x040fe200078e02ff */
[----:B------:R3:W-:Y:S01]  /*143f0*/  STL [R1+0x700], R151 ;  /* 0x0007009701007387 */ /* 0x0007e20000100800 */
[C---:B------:R-:W-:Y:S01]  /*14400*/  IMAD R176, R5.reuse, 0x6d, RZ ;  /* 0x0000006d05b07824 */ /* 0x040fe200078e02ff */
[-C--:B0-----:R-:W-:Y:S01]  /*14410*/  IADD3 R6, P6, R154, R16.reuse, RZ ;  /* 0x000000109a067210 */ /* 0x081fe20007fde0ff */
[C---:B------:R-:W-:Y:S01]  /*14420*/  IMAD R177, R5.reuse, 0xbe, RZ ;  /* 0x000000be05b17824 */ /* 0x040fe200078e02ff */
[----:B------:R-:W-:Y:S01]  /*14430*/  UIADD3.64 UR34, UR10, 0x804, URZ ;  /* 0x000008040a227897 */ /* 0x000fe2000fffe03f */
[----:B------:R-:W-:Y:S01]  /*14440*/  IMAD R178, R5, 0x6b, RZ ;  /* 0x0000006b05b27824 */ /* 0x000fe200078e02ff */
[-C--:B-1----:R-:W-:Y:S01]  /*14450*/  IADD3 R7, P0, R155, R16.reuse, RZ ;  /* 0x000000109b077210 */ /* 0x082fe20007f1e0ff */
[----:B------:R0:W-:Y:S01]  /*14460*/  STL [R1+0x710], R6 ;  /* 0x0007100601007387 */ /* 0x0001e20000100800 */
[C---:B------:R-:W-:Y:S01]  /*14470*/  IMAD R179, R5.reuse, 0xba, RZ ;  /* 0x000000ba05b37824 */ /* 0x040fe200078e02ff */
[----:B------:R-:W-:Y:S01]  /*14480*/  UIADD3.64 UR12, UR8, 0x80, URZ ;  /* 0x00000080080c7897 */ /* 0x000fe2000fffe03f */
[-C--:B---3--:R-:W-:Y:S01]  /*14490*/  IADD3 R151, P3, R156, R16.reuse, RZ ;  /* 0x000000109c977210 */ /* 0x088fe20007f7e0ff */
[----:B------:R1:W-:Y:S01]  /*144a0*/  STL [R1+0x720], R7 ;  /* 0x0007200701007387 */ /* 0x0003e20000100800 */
[C---:B------:R-:W-:Y:S01]  /*144b0*/  IMAD R180, R5.reuse, 0x69, RZ ;  /* 0x0000006905b47824 */ /* 0x040fe200078e02ff */
[----:B------:R-:W-:Y:S01]  /*144c0*/  UIADD3.64 UR16, UR8, 0x100, URZ ;  /* 0x0000010008107897 */ /* 0x000fe2000fffe03f */
[C---:B------:R-:W-:Y:S01]  /*144d0*/  IMAD R181, R5.reuse, 0xb6, RZ ;  /* 0x000000b605b57824 */ /* 0x040fe200078e02ff */
[----:B------:R3:W-:Y:S01]  /*144e0*/  STL [R1+0x730], R151 ;  /* 0x0007309701007387 */ /* 0x0007e20000100800 */
[----:B------:R-:W-:Y:S01]  /*144f0*/  IMAD R182, R5, 0x67, RZ ;  /* 0x0000006705b67824 */ /* 0x000fe200078e02ff */
[-C--:B0-----:R-:W-:Y:S01]  /*14500*/  IADD3 R6, P1, R157, R16.reuse, RZ ;  /* 0x000000109d067210 */ /* 0x081fe20007f3e0ff */
[C---:B------:R-:W-:Y:S01]  /*14510*/  IMAD R183, R5.reuse, 0xb2, RZ ;  /* 0x000000b205b77824 */ /* 0x040fe200078e02ff */
[----:B------:R-:W-:Y:S01]  /*14520*/  UIADD3.64 UR20, UR8, 0x180, URZ ;  /* 0x0000018008147897 */ /* 0x000fe2000fffe03f */
[C---:B------:R-:W-:Y:S01]  /*14530*/  IMAD R184, R5.reuse, 0x65, RZ ;  /* 0x0000006505b87824 */ /* 0x040fe200078e02ff */
[-C--:B-1----:R-:W-:Y:S01]  /*14540*/  LEA.HI.X.SX32 R7, R158, R15.reuse, 0x1, P2 ;  /* 0x0000000f9e077211 */ /* 0x082fe200010f0eff */
[----:B------:R0:W-:Y:S01]  /*14550*/  STL [R1+0x740], R6 ;  /* 0x0007400601007387 */ /* 0x0001e20000100800 */
[----:B------:R-:W-:Y:S01]  /*14560*/  IMAD R185, R5, 0xae, RZ ;  /* 0x000000ae05b97824 */ /* 0x000fe200078e02ff */
[----:B------:R-:W-:Y:S01]  /*14570*/  UIADD3.64 UR24, UR8, 0x200, URZ ;  /* 0x0000020008187897 */ /* 0x000fe2000fffe03f */
[-C--:B---3--:R-:W-:Y:S01]  /*14580*/  IADD3 R151, P2, R159, R16.reuse, RZ ;  /* 0x000000109f977210 */ /* 0x088fe20007f5e0ff */
[----:B------:R1:W-:Y:S01]  /*14590*/  STL [R1+0x6dc], R7 ;  /* 0x0006dc0701007387 */ /* 0x0003e20000100800 */
[C---:B------:R-:W-:Y:S01]  /*145a0*/  IMAD R186, R5.reuse, 0x63, RZ ;  /* 0x0000006305ba7824 */ /* 0x040fe200078e02ff */
[----:B------:R-:W-:Y:S01]  /*145b0*/  UIADD3.64 UR28, UR8, 0x280, URZ ;  /* 0x00000280081c7897 */ /* 0x000fe2000fffe03f */
[C---:B------:R-:W-:Y:S01]  /*145c0*/  IMAD R187, R5.reuse, 0xaa, RZ ;  /* 0x000000aa05bb7824 */ /* 0x040fe200078e02ff */
[----:B------:R3:W-:Y:S01]  /*145d0*/  STL [R1+0x750], R151 ;  /* 0x0007509701007387 */ /* 0x0007e20000100800 */
[C---:B------:R-:W-:Y:S01]  /*145e0*/  IMAD R188, R5.reuse, 0x61, RZ ;  /* 0x0000006105bc7824 */ /* 0x040fe200078e02ff */
[-C--:B0-----:R-:W-:Y:S01]  /*145f0*/  LEA.HI.X.SX32 R6, R160, R15.reuse, 0x1, P4 ;  /* 0x0000000fa0067211 */ /* 0x081fe200020f0eff */
[C---:B------:R-:W-:Y:S01]  /*14600*/  IMAD R189, R5.reuse, 0xa6, RZ ;  /* 0x000000a605bd7824 */ /* 0x040fe200078e02ff */
[----:B------:R-:W-:Y:S01]  /*14610*/  UIADD3.64 UR32, UR8, 0x300, URZ ;  /* 0x0000030008207897 */ /* 0x000fe2000fffe03f */
[----:B------:R-:W-:Y:S01]  /*14620*/  IMAD R190, R5, 0x5f, RZ ;  /* 0x0000005f05be7824 */ /* 0x000fe200078e02ff */
[-C--:B-1----:R-:W-:Y:S01]  /*14630*/  IADD3 R7, P4, R161, R16.reuse, RZ ;  /* 0x00000010a1077210 */ /* 0x082fe20007f9e0ff */
[----:B------:R0:W-:Y:S01]  /*14640*/  STL [R1+0x6ec], R6 ;  /* 0x0006ec0601007387 */ /* 0x0001e20000100800 */
[C---:B------:R-:W-:Y:S01]  /*14650*/  IMAD R191, R5.reuse, 0xa2, RZ ;  /* 0x000000a205bf7824 */ /* 0x040fe200078e02ff */
[----:B------:R-:W-:Y:S01]  /*14660*/  UIADD3.64 UR42, UR8, 0x480, URZ ;  /* 0x00000480082a7897 */ /* 0x000fe2000fffe03f */
[-C--:B---3--:R-:W-:Y:S01]  /*14670*/  LEA.HI.X.SX32 R151, R162, R15.reuse, 0x1, P5 ;  /* 0x0000000fa2977211 */ /* 0x088fe200028f0eff */
        /* <DEDUP_REMOVED lines=25> */
[----:B-1----:R-:W-:Y:S01]  /*14810*/  IADD3 R7, P0, R167, R16, RZ ;  /* 0x00000010a7077210 */ /* 0x002fe20007f1e0ff */
[----:B------:R0:W-:Y:S01]  /*14820*/  STL [R1+0x71c], R6 ;  /* 0x00071c0601007387 */ /* 0x0001e20000100800 */
[C---:B------:R-:W-:Y:S01]  /*14830*/  IMAD R203, R5.reuse, 0x8a, RZ ;  /* 0x0000008a05cb7824 */ /* 0x040fe200078e02ff */
[----:B------:R-:W-:Y:S01]  /*14840*/  UMOV UR39, 0x40000040 ;  /* 0x4000004000277882 */ /* 0x000fe20000000000 */
[----:B---3--:R-:W-:Y:S01]  /*14850*/  LEA.HI.X.SX32 R151, R168, R15, 0x1, P3 ;  /* 0x0000000fa8977211 */ /* 0x008fe200018f0eff */
[----:B------:R1:W-:Y:S01]  /*14860*/  STL [R1+0x790], R7 ;  /* 0x0007900701007387 */ /* 0x0003e20000100800 */
[----:B------:R-:W-:-:S02]  /*14870*/  IMAD R204, R5, 0x51, RZ ;  /* 0x0000005105cc7824 */ /* 0x000fc400078e02ff */
[C---:B------:R-:W-:Y:S01]  /*14880*/  IMAD R205, R5.reuse, 0x86, RZ ;  /* 0x0000008605cd7824 */ /* 0x040fe200078e02ff */
[----:B------:R3:W-:Y:S01]  /*14890*/  STL [R1+0x72c], R151 ;  /* 0x00072c9701007387 */ /* 0x0007e20000100800 */
[----:B------:R-:W-:Y:S01]  /*148a0*/  IMAD R206, R5, 0x4f, RZ ;  /* 0x0000004f05ce7824 */ /* 0x000fe200078e02ff */
[-C--:B0-----:R-:W-:Y:S01]  /*148b0*/  IADD3 R6, P3, R169, R16.reuse, RZ ;  /* 0x00000010a9067210 */ /* 0x081fe20007f7e0ff */
[C---:B------:R-:W-:Y:S02]  /*148c0*/  IMAD R207, R5.reuse, 0x82, RZ ;  /* 0x0000008205cf7824 */ /* 0x040fe400078e02ff */
[C---:B------:R-:W-:Y:S01]  /*148d0*/  IMAD R208, R5.reuse, 0x4d, RZ ;  /* 0x0000004d05d07824 */ /* 0x040fe200078e02ff */
[----:B-1----:R-:W-:Y:S01]  /*148e0*/  LEA.HI.X.SX32 R7, R170, R15, 0x1, P1 ;  /* 0x0000000faa077211 */ /* 0x002fe200008f0eff */
[----:B------:R0:W-:Y:S01]  /*148f0*/  STL [R1+0x7a0], R6 ;  /* 0x0007a00601007387 */ /* 0x0001e20000100800 */
[----:B------:R-:W-:Y:S01]  /*14900*/  IMAD R209, R5, 0xfc, RZ ;  /* 0x000000fc05d17824 */ /* 0x000fe200078e02ff */
[----:B---3--:R-:W-:-:S02]  /*14910*/  IADD3 R151, P1, R171, R16, RZ ;  /* 0x00000010ab977210 */ /* 0x008fc40007f3e0ff */
[----:B------:R1:W-:Y:S01]  /*14920*/  STL [R1+0x73c], R7 ;  /* 0x00073c0701007387 */ /* 0x0003e20000100800 */
[C---:B------:R-:W-:Y:S02]  /*14930*/  IMAD R210, R5.reuse, 0x4b, RZ ;  /* 0x0000004b05d27824 */ /* 0x040fe400078e02ff */
[C---:B------:R-:W-:Y:S01]  /*14940*/  IMAD R211, R5.reuse, 0xf4, RZ ;  /* 0x000000f405d37824 */ /* 0x040fe200078e02ff */
[----:B------:R3:W-:Y:S01]  /*14950*/  STL [R1+0x7b0], R151 ;  /* 0x0007b09701007387 */ /* 0x0007e20000100800 */
[C---:B------:R-:W-:Y:S01]  /*14960*/  IMAD R212, R5.reuse, 0x49, RZ ;  /* 0x0000004905d47824 */ /* 0x040fe200078e02ff */
[-C--:B0-----:R-:W-:Y:S01]  /*14970*/  LEA.HI.X.SX32 R6, R172, R15.reuse, 0x1, P2 ;  /* 0x0000000fac067211 */ /* 0x081fe200010f0eff */
[C---:B------:R-:W-:Y:S02]  /*14980*/  IMAD R213, R5.reuse, 0xec, RZ ;  /* 0x000000ec05d57824 */ /* 0x040fe400078e02ff */
[----:B------:R-:W-:Y:S01]  /*14990*/  IMAD R214, R5, 0x47, RZ ;  /* 0x0000004705d67824 */ /* 0x000fe200078e02ff */
[----:B-1----:R-:W-:Y:S01]  /*149a0*/  IADD3 R7, P2, R173, R16, RZ ;  /* 0x00000010ad077210 */ /* 0x002fe20007f5e0ff */
[----:B------:R0:W-:Y:S01]  /*149b0*/  STL [R1+0x74c], R6 ;  /* 0x00074c0601007387 */ /* 0x0001e20000100800 */
[----:B------:R-:W-:Y:S01]  /*149c0*/  IMAD R215, R5, 0xe4, RZ ;  /* 0x000000e405d77824 */ /* 0x000fe200078e02ff */
[----:B---3--:R-:W-:-:S02]  /*149d0*/  LEA.HI.X.SX32 R151, R174, R15, 0x1, P4 ;  /* 0x0000000fae977211 */ /* 0x008fc400020f0eff */
[----:B------:R1:W-:Y:S01]  /*149e0*/  STL [R1+0x7c0], R7 ;  /* 0x0007c00701007387 */ /* 0x0003e20000100800 */
[C---:B------:R-:W-:Y:S02]  /*149f0*/  IMAD R216, R5.reuse, 0x45, RZ ;  /* 0x0000004505d87824 */ /* 0x040fe400078e02ff */
        /* <DEDUP_REMOVED lines=179> */
[-C--:B------:R-:W-:Y:S01]  /*15530*/  LEA.HI.X.SX32 R9, R9, R15.reuse, 0x1, P0 ;  /* 0x0000000f09097211 */ /* 0x080fe200000f0eff */
[C---:B------:R-:W-:Y:S02]  /*15540*/  IMAD R146, R5.reuse, 0x30, RZ ;  /* 0x0000003005927824 */ /* 0x040fe400078e02ff */
[----:B------:R3:W-:Y:S01]  /*15550*/  STL [R1+0x8e0], R151 ;  /* 0x0008e09701007387 */ /* 0x0007e20000100800 */
[----:B------:R-:W-:Y:S01]  /*15560*/  IMAD R147, R5, 0x18, RZ ;  /* 0x0000001805937824 */ /* 0x000fe200078e02ff */
[----:B0-----:R-:W-:Y:S01]  /*15570*/  LEA.HI.X.SX32 R6, R219, R15, 0x1, P6 ;  /* 0x0000000fdb067211 */ /* 0x001fe200030f0eff */
[C---:B------:R-:W-:Y:S02]  /*15580*/  IMAD R148, R5.reuse, 0xc, RZ ;  /* 0x0000000c05947824 */ /* 0x040fe400078e02ff */
[C---:B------:R-:W-:Y:S01]  /*15590*/  IMAD R149, R5.reuse, 0x6, RZ ;  /* 0x0000000605957824 */ /* 0x040fe200078e02ff */
[----:B-1----:R-:W-:Y:S01]  /*155a0*/  IADD3 R7, P6, R220, R16, RZ ;  /* 0x00000010dc077210 */ /* 0x002fe20007fde0ff */
[----:B------:R0:W-:Y:S01]  /*155b0*/  STL [R1+0x8cc], R6 ;  /* 0x0008cc0601007387 */ /* 0x0001e20000100800 */
[----:B------:R-:W-:-:S02]  /*155c0*/  IMAD.SHL.U32 R150, R5, 0x2, RZ ;  /* 0x0000000205967824 */ /* 0x000fc400078e00ff */
[C---:B------:R-:W-:Y:S01]  /*155d0*/  IMAD.SHL.U32 R152, R5.reuse, 0x20, RZ ;  /* 0x0000002005987824 */ /* 0x040fe200078e00ff */
[----:B------:R1:W-:Y:S01]  /*155e0*/  STL [R1+0x788], R7 ;  /* 0x0007880701007387 */ /* 0x0003e20000100800 */
[C---:B---3--:R-:W-:Y:S02]  /*155f0*/  IMAD.SHL.U32 R151, R5.reuse, 0x10, RZ ;  /* 0x0000001005977824 */ /* 0x048fe400078e00ff */
[----:B------:R-:W-:Y:S01]  /*15600*/  IMAD.SHL.U32 R8, R5, 0x80, RZ ;  /* 0x0000008005087824 */ /* 0x000fe200078e00ff */
[----:B------:R3:W-:Y:S01]  /*15610*/  STL [R1+0x6e4], R9 ;  /* 0x0006e40901007387 */ /* 0x0007e20000100800 */
[----:B0-----:R-:W-:-:S03]  /*15620*/  IADD3 R6, P0, R10, R16, RZ ;  /* 0x000000100a067210 */ /* 0x001fc60007f1e0ff */
[----:B------:R-:W-:Y:S02]  /*15630*/  SHF.R.S32.HI R0, RZ, 0x1f, R8 ;  /* 0x0000001fff007819 */ /* 0x000fe40000011408 */
[-C--:B-1----:R-:W-:Y:S01]  /*15640*/  LEA.HI.X.SX32 R7, R221, R15.reuse, 0x1, P5 ;  /* 0x0000000fdd077211 */ /* 0x082fe200028f0eff */
[----:B------:R0:W-:Y:S01]  /*15650*/  STL [R1+0x8f0], R6 ;  /* 0x0008f00601007387 */ /* 0x0001e20000100800 */
[C---:B------:R-:W-:Y:S01]  /*15660*/  SHF.L.U64.HI R0, R8.reuse, 0x1, R0 ;  /* 0x0000000108007819 */ /* 0x040fe20000010200 */
[----:B------:R-:W-:Y:S01]  /*15670*/  IMAD.SHL.U32 R8, R8, 0x2, RZ ;  /* 0x0000000208087824 */ /* 0x000fe200078e00ff */
[----:B---3--:R-:W-:Y:S01]  /*15680*/  IADD3 R9, P5, R222, R16, RZ ;  /* 0x00000010de097210 */ /* 0x008fe20007fbe0ff */
[----:B------:R1:W-:Y:S04]  /*15690*/  STL [R1+0x8dc], R7 ;  /* 0x0008dc0701007387 */ /* 0x0003e80000100800 */
[----:B------:R3:W-:Y:S01]  /*156a0*/  STL [R1+0x7a8], R9 ;  /* 0x0007a80901007387 */ /* 0x0007e20000100800 */
[----:B0-----:R-:W-:-:S02]  /*156b0*/  LEA.HI.X.SX32 R6, R10, R15, 0x1, P3 ;  /* 0x0000000f0a067211 */ /* 0x001fc400018f0eff */
[----:B-1----:R-:W-:-:S03]  /*156c0*/  IADD3 R7, P3, R11, R16, RZ ;  /* 0x000000100b077210 */ /* 0x002fc60007f7e0ff */
[----:B------:R0:W-:Y:S01]  /*156d0*/  STL [R1+0x704], R6 ;  /* 0x0007040601007387 */ /* 0x0001e20000100800 */
[----:B---3--:R-:W-:-:S03]  /*156e0*/  LEA.HI.X.SX32 R9, R223, R15, 0x1, P0 ;  /* 0x0000000fdf097211 */ /* 0x008fc600000f0eff */
[----:B------:R1:W-:Y:S04]  /*156f0*/  STL [R1+0x900], R7 ;  /* 0x0009000701007387 */ /* 0x0003e80000100800 */
[----:B------:R3:W-:Y:S01]  /*15700*/  STL [R1+0x8ec], R9 ;  /* 0x0008ec0901007387 */ /* 0x0007e20000100800 */
[----:B0-----:R-:W-:Y:S02]  /*15710*/  IADD3 R6, P0, R224, R16, RZ ;  /* 0x00000010e0067210 */ /* 0x001fe40007f1e0ff */
[----:B-1----:R-:W-:-:S03]  /*15720*/  LEA.HI.X.SX32 R7, R11, R15, 0x1, P1 ;  /* 0x0000000f0b077211 */ /* 0x002fc600008f0eff */
[----:B------:R0:W-:Y:S01]  /*15730*/  STL [R1+0x7c8], R6 ;  /* 0x0007c80601007387 */ /* 0x0001e20000100800 */
[----:B---3--:R-:W-:-:S03]  /*15740*/  IADD3 R9, P1, R12, R16, RZ ;  /* 0x000000100c097210 */ /* 0x008fc60007f3e0ff */
[----:B------:R1:W-:Y:S04]  /*15750*/  STL [R1+0x724], R7 ;  /* 0x0007240701007387 */ /* 0x0003e80000100800 */
[----:B------:R3:W-:Y:S01]  /*15760*/  STL [R1+0x910], R9 ;  /* 0x0009100901007387 */ /* 0x0007e20000100800 */
[----:B0-----:R-:W-:Y:S02]  /*15770*/  LEA.HI.X.SX32 R6, R225, R15, 0x1, P3 ;  /* 0x0000000fe1067211 */ /* 0x001fe400018f0eff */
        /* <DEDUP_REMOVED lines=92> */
[----:B------:R-:W-:Y:S02]  /*15d40*/  CS2R R106, SRZ ;  /* 0x00000000006a7805 */ /* 0x000fe4000001ff00 */
[-C--:B---3--:R-:W-:Y:S01]  /*15d50*/  IADD3 R9, P0, R108, R16.reuse, RZ ;  /* 0x000000106c097210 */ /* 0x088fe20007f1e0ff */
        /* <DEDUP_REMOVED lines=13> */
[----:B------:R-:W-:Y:S01]  /*15e30*/  STL [R1+0x9e0], R9 ;  /* 0x0009e00901007387 */ /* 0x000fe20000100800 */
[-C--:B0-----:R-:W-:Y:S02]  /*15e40*/  LEA.HI.X.SX32 R6, R109, R15.reuse, 0x1, P1 ;  /* 0x0000000f6d067211 */ /* 0x081fe400008f0eff */
[----:B------:R-:W-:Y:S02]  /*15e50*/  CS2R R108, SRZ ;  /* 0x00000000006c7805 */ /* 0x000fe4000001ff00 */
[----:B------:R-:W-:Y:S01]  /*15e60*/  IADD3 R10, P1, R252, R16, RZ ;  /* 0x00000010fc0a7210 */ /* 0x000fe20007f3e0ff */
[----:B-1----:R-:W-:Y:S01]  /*15e70*/  IMAD R7, R5, 0x1f, RZ ;  /* 0x0000001f05077824 */ /* 0x002fe200078e02ff */
[----:B------:R0:W-:Y:S04]  /*15e80*/  STL [R1+0x6f4], R6 ;  /* 0x0006f40601007387 */ /* 0x0001e80000100800 */
[----:B------:R1:W-:Y:S01]  /*15e90*/  STL [R1+0x838], R10 ;  /* 0x0008380a01007387 */ /* 0x0003e20000100800 */
[----:B------:R-:W-:-:S02]  /*15ea0*/  LEA.HI.X.SX32 R7, R7, R15, 0x1, P0 ;  /* 0x0000000f07077211 */ /* 0x000fc400000f0eff */
[----:B0-----:R-:W-:Y:S02]  /*15eb0*/  LEA.HI.X.SX32 R6, R110, R15, 0x1, P3 ;  /* 0x0000000f6e067211 */ /* 0x001fe400018f0eff */
[-C--:B------:R-:W-:Y:S02]  /*15ec0*/  IADD3 R9, P3, R111, R16.reuse, RZ ;  /* 0x000000106f097210 */ /* 0x080fe40007f7e0ff */
[----:B-1----:R-:W-:Y:S01]  /*15ed0*/  IADD3 R10, P0, R112, R16, RZ ;  /* 0x00000010700a7210 */ /* 0x002fe20007f1e0ff */
[----:B------:R0:W-:Y:S04]  /*15ee0*/  STL [R1+0x8e4], R6 ;  /* 0x0008e40601007387 */ /* 0x0001e80000100800 */
[----:B------:R1:W-:Y:S04]  /*15ef0*/  STL [R1+0x908], R9 ;  /* 0x0009080901007387 */ /* 0x0003e80000100800 */
[----:B------:R3:W-:Y:S01]  /*15f00*/  STL [R1+0x9dc], R7 ;  /* 0x0009dc0701007387 */ /* 0x0007e20000100800 */
[----:B0-----:R-:W-:-:S03]  /*15f10*/  IMAD R6, R5, 0x98, RZ ;  /* 0x0000009805067824 */ /* 0x001fc600078e02ff */
[----:B------:R0:W-:Y:S01]  /*15f20*/  STL [R1+0x9f0], R10 ;  /* 0x0009f00a01007387 */ /* 0x0001e20000100800 */
[-C--:B-1----:R-:W-:Y:S02]  /*15f30*/  LEA.HI.X.SX32 R9, R111, R15.reuse, 0x1, P2 ;  /* 0x0000000f6f097211 */ /* 0x082fe400010f0eff */
[----:B------:R-:W-:Y:S01]  /*15f40*/  CS2R R110, SRZ ;  /* 0x00000000006e7805 */ /* 0x000fe2000001ff00 */
[----:B---3--:R-:W-:Y:S02]  /*15f50*/  IMAD R7, R5, 0x1d, RZ ;  /* 0x0000001d05077824 */ /* 0x008fe400078e02ff */
[----:B------:R1:W-:Y:S01]  /*15f60*/  STL [R1+0x734], R9 ;  /* 0x0007340901007387 */ /* 0x0003e20000100800 */
[-C--:B0-----:R-:W-:Y:S02]  /*15f70*/  IADD3 R10, P2, R6, R16.reuse, RZ ;  /* 0x00000010060a7210 */ /* 0x081fe40007f5e0ff */
[-C--:B------:R-:W-:Y:S02]  /*15f80*/  LEA.HI.X.SX32 R6, R112, R15.reuse, 0x1, P3 ;  /* 0x0000000f70067211 */ /* 0x080fe400018f0eff */
[----:B------:R-:W-:Y:S01]  /*15f90*/  LEA.HI.X.SX32 R7, R7, R15, 0x1, P0 ;  /* 0x0000000f07077211 */ /* 0x000fe200000f0eff */
[----:B------:R0:W-:Y:S01]  /*15fa0*/  STL [R1+0x878], R10 ;  /* 0x0008780a01007387 */ /* 0x0001e20000100800 */
[----:B-1----:R-:W-:-:S03]  /*15fb0*/  IADD3 R9, P3, R113, R16, RZ ;  /* 0x0000001071097210 */ /* 0x002fc60007f7e0ff */
[----:B------:R1:W-:Y:S04]  /*15fc0*/  STL [R1+0x904], R6 ;  /* 0x0009040601007387 */ /* 0x0003e80000100800 */
[----:B------:R3:W-:Y:S01]  /*15fd0*/  STL [R1+0x928], R9 ;  /* 0x0009280901007387 */ /* 0x0007e20000100800 */
[----:B0-----:R-:W-:-:S03]  /*15fe0*/  IADD3 R10, P0, R114, R16, RZ ;  /* 0x00000010720a7210 */ /* 0x001fc60007f1e0ff */
[----:B------:R0:W-:Y:S01]  /*15ff0*/  STL [R1+0x9ec], R7 ;  /* 0x0009ec0701007387 */ /* 0x0001e20000100800 */
[----:B-1----:R-:W-:-:S03]  /*16000*/  IMAD R6, R5, 0x88, RZ ;  /* 0x0000008805067824 */ /* 0x002fc600078e02ff */
[----:B------:R1:W-:Y:S01]  /*16010*/  STL [R1+0xa00], R10 ;  /* 0x000a000a01007387 */ /* 0x0003e20000100800 */
[-C--:B---3--:R-:W-:Y:S02]  /*16020*/  LEA.HI.X.SX32 R9, R113, R15.reuse, 0x1, P4 ;  /* 0x0000000f71097211 */ /* 0x088fe400020f0eff */
[----:B------:R-:W-:Y:S01]  /*16030*/  CS2R R112, SRZ ;  /* 0x0000000000707805 */ /* 0x000fe2000001ff00 */
[----:B0-----:R-:W-:Y:S02]  /*16040*/  IMAD R7, R5, 0x1b, RZ ;  /* 0x0000001b05077824 */ /* 0x001fe400078e02ff */
[----:B------:R0:W-:Y:S01]  /*16050*/  STL [R1+0x774], R9 ;  /* 0x0007740901007387 */ /* 0x0001e20000100800 */
[-C--:B-1----:R-:W-:Y:S02]  /*16060*/  IADD3 R10, P4, R6, R16.reuse, RZ ;  /* 0x00000010060a7210 */ /* 0x082fe40007f9e0ff */
[-C--:B------:R-:W-:Y:S02]  /*16070*/  LEA.HI.X.SX32 R6, R114, R15.reuse, 0x1, P3 ;  /* 0x0000000f72067211 */ /* 0x080fe400018f0eff */
[----:B------:R-:W-:Y:S01]  /*16080*/  LEA.HI.X.SX32 R7, R7, R15, 0x1, P0 ;  /* 0x0000000f07077211 */ /* 0x000fe200000f0eff */
[----:B------:R1:W-:Y:S01]  /*16090*/  STL [R1+0x8b8], R10 ;  /* 0x0008b80a01007387 */ /* 0x0003e20000100800 */
[----:B0-----:R-:W-:-:S03]  /*160a0*/  IADD3 R9, P3, R115, R16, RZ ;  /* 0x0000001073097210 */ /* 0x001fc60007f7e0ff */
[----:B------:R0:W-:Y:S04]  /*160b0*/  STL [R1+0x924], R6 ;  /* 0x0009240601007387 */ /* 0x0001e80000100800 */
[----:B------:R3:W-:Y:S01]  /*160c0*/  STL [R1+0x948], R9 ;  /* 0x0009480901007387 */ /* 0x0007e20000100800 */
[----:B-1----:R-:W-:-:S03]  /*160d0*/  IADD3 R10, P0, R116, R16, RZ ;  /* 0x00000010740a7210 */ /* 0x002fc60007f1e0ff */
[----:B------:R1:W-:Y:S01]  /*160e0*/  STL [R1+0x9fc], R7 ;  /* 0x0009fc0701007387 */ /* 0x0003e20000100800 */
[----:B0-----:R-:W-:-:S03]  /*160f0*/  IMAD R6, R5, 0xf0, RZ ;  /* 0x000000f005067824 */ /* 0x001fc600078e02ff */
[----:B------:R0:W-:Y:S01]  /*16100*/  STL [R1+0xa10], R10 ;  /* 0x000a100a01007387 */ /* 0x0001e20000100800 */
[-C--:B---3--:R-:W-:Y:S02]  /*16110*/  LEA.HI.X.SX32 R9, R115, R15.reuse, 0x1, P6 ;  /* 0x0000000f73097211 */ /* 0x088fe400030f0eff */
[----:B------:R-:W-:Y:S01]  /*16120*/  CS2R R114, SRZ ;  /* 0x0000000000727805 */ /* 0x000fe2000001ff00 */
[----:B-1----:R-:W-:Y:S02]  /*16130*/  IMAD R7, R5, 0x19, RZ ;  /* 0x0000001905077824 */ /* 0x002fe400078e02ff */
        /* <DEDUP_REMOVED lines=56> */
[----:B------:R-:W-:Y:S01]  /*164c0*/  STL [R1+0xa50], R10 ;  /* 0x000a500a01007387 */ /* 0x000fe20000100800 */
[-C--:B---3--:R-:W-:Y:S02]  /*164d0*/  LEA.HI.X.SX32 R9, R123, R15.reuse, 0x1, P4 ;  /* 0x0000000f7b097211 */ /* 0x088fe400020f0eff */
[----:B------:R-:W-:Y:S02]  /*164e0*/  CS2R R122, SRZ ;  /* 0x00000000007a7805 */ /* 0x000fe4000001ff00 */
[----:B------:R-:W-:Y:S01]  /*164f0*/  IADD3 R6, P4, R6, R16, RZ ;  /* 0x0000001006067210 */ /* 0x000fe20007f9e0ff */
[----:B-1----:R-:W-:Y:S01]  /*16500*/  IMAD R7, R5, 0x11, RZ ;  /* 0x0000001105077824 */ /* 0x002fe200078e02ff */
[----:B------:R0:W-:Y:S04]  /*16510*/  STL [R1+0x8b4], R9 ;  /* 0x0008b40901007387 */ /* 0x0001e80000100800 */
[----:B------:R1:W-:Y:S01]  /*16520*/  STL [R1+0x758], R6 ;  /* 0x0007580601007387 */ /* 0x0003e20000100800 */
[----:B0-----:R-:W-:-:S02]  /*16530*/  LEA.HI.X.SX32 R9, R124, R15, 0x1, P3 ;  /* 0x0000000f7c097211 */ /* 0x001fc400018f0eff */
[-C--:B------:R-:W-:Y:S02]  /*16540*/  IADD3 R10, P3, R125, R16.reuse, RZ ;  /* 0x000000107d0a7210 */ /* 0x080fe40007f7e0ff */
[-C--:B-1----:R-:W-:Y:S01]  /*16550*/  LEA.HI.X.SX32 R6, R7, R15.reuse, 0x1, P0 ;  /* 0x0000000f07067211 */ /* 0x082fe200000f0eff */
[----:B------:R0:W-:Y:S01]  /*16560*/  STL [R1+0x9c4], R9 ;  /* 0x0009c40901007387 */ /* 0x0001e20000100800 */
[----:B------:R-:W-:Y:S02]  /*16570*/  LEA.HI.X.SX32 R7, R125, R15, 0x1, P6 ;  /* 0x0000000f7d077211 */ /* 0x000fe400030f0eff */
[----:B------:R-:W-:Y:S01]  /*16580*/  CS2R R124, SRZ ;  /* 0x00000000007c7805 */ /* 0x000fe2000001ff00 */
[----:B------:R1:W-:Y:S04]  /*16590*/  STL [R1+0x8f8], R10 ;  /* 0x0008f80a01007387 */ /* 0x0003e80000100800 */
[----:B------:R3:W-:Y:S01]  /*165a0*/  STL [R1+0xa4c], R6 ;  /* 0x000a4c0601007387 */ /* 0x0007e20000100800 */
[----:B0-----:R-:W-:-:S02]  /*165b0*/  IADD3 R9, P0, R126, R16, RZ ;  /* 0x000000107e097210 */ /* 0x001fc40007f1e0ff */
[----:B-1----:R-:W-:-:S03]  /*165c0*/  IADD3 R10, P6, R127, R16, RZ ;  /* 0x000000107f0a7210 */ /* 0x002fc60007fde0ff */
[----:B------:R0:W-:Y:S01]  /*165d0*/  STL [R1+0x9e8], R9 ;  /* 0x0009e80901007387 */ /* 0x0001e20000100800 */
[----:B---3--:R-:W-:-:S03]  /*165e0*/  IMAD R6, R5, 0xa0, RZ ;  /* 0x000000a005067824 */ /* 0x008fc600078e02ff */
[----:B------:R1:W-:Y:S04]  /*165f0*/  STL [R1+0x714], R7 ;  /* 0x0007140701007387 */ /* 0x0003e80000100800 */
[----:B------:R-:W-:Y:S01]  /*16600*/  STL [R1+0xa60], R10 ;  /* 0x000a600a01007387 */ /* 0x000fe20000100800 */
[-C--:B0-----:R-:W-:Y:S02]  /*16610*/  LEA.HI.X.SX32 R9, R126, R15.reuse, 0x1, P3 ;  /* 0x0000000f7e097211 */ /* 0x081fe400018f0eff */
[----:B------:R-:W-:Y:S01]  /*16620*/  IADD3 R6, P3, R6, R16, RZ ;  /* 0x0000001006067210 */ /* 0x000fe20007f7e0ff */
[----:B-1----:R-:W-:Y:S02]  /*16630*/  IMAD R7, R5, 0xf, RZ ;  /* 0x0000000f05077824 */ /* 0x002fe400078e02ff */
[----:B------:R0:W-:Y:S04]  /*16640*/  STL [R1+0x8f4], R9 ;  /* 0x0008f40901007387 */ /* 0x0001e80000100800 */
[----:B------:R1:W-:Y:S01]  /*16650*/  STL [R1+0x858], R6 ;  /* 0x0008580601007387 */ /* 0x0003e20000100800 */
[----:B0-----:R-:W-:-:S02]  /*16660*/  LEA.HI.X.SX32 R9, R127, R15, 0x1, P0 ;  /* 0x0000000f7f097211 */ /* 0x001fc400000f0eff */
[----:B------:R-:W-:Y:S02]  /*16670*/  CS2R R126, SRZ ;  /* 0x00000000007e7805 */ /* 0x000fe4000001ff00 */
[C---:B------:R-:W-:Y:S02]  /*16680*/  IADD3 R10, P0, R128.reuse, R16, RZ ;  /* 0x00000010800a7210 */ /* 0x040fe40007f1e0ff */
[-C--:B-1----:R-:W-:Y:S01]  /*16690*/  LEA.HI.X.SX32 R6, R7, R15.reuse, 0x1, P6 ;  /* 0x0000000f07067211 */ /* 0x082fe200030f0eff */
[----:B------:R0:W-:Y:S01]  /*166a0*/  STL [R1+0x9e4], R9 ;  /* 0x0009e40901007387 */ /* 0x0001e20000100800 */
[----:B------:R-:W-:-:S03]  /*166b0*/  LEA.HI.X.SX32 R7, R128, R15, 0x1, P5 ;  /* 0x0000000f80077211 */ /* 0x000fc600028f0eff */
[----:B------:R1:W-:Y:S04]  /*166c0*/  STL [R1+0x938], R10 ;  /* 0x0009380a01007387 */ /* 0x0003e80000100800 */
[----:B------:R3:W-:Y:S01]  /*166d0*/  STL [R1+0xa5c], R6 ;  /* 0x000a5c0601007387 */ /* 0x0007e20000100800 */
[C---:B0-----:R-:W-:Y:S02]  /*166e0*/  IADD3 R9, P6, R129.reuse, R16, RZ ;  /* 0x0000001081097210 */ /* 0x041fe40007fde0ff */
[----:B-1----:R-:W-:-:S03]  /*166f0*/  LEA.HI.X.SX32 R10, R129, R15, 0x1, P0 ;  /* 0x0000000f810a7211 */ /* 0x002fc600000f0eff */
[----:B------:R0:W-:Y:S01]  /*16700*/  STL [R1+0xa08], R9 ;  /* 0x000a080901007387 */ /* 0x0001e20000100800 */
[----:B------:R-:W-:Y:S01]  /*16710*/  CS2R R128, SRZ ;  /* 0x0000000000807805 */ /* 0x000fe2000001ff00 */
[C---:B---3--:R-:W-:Y:S02]  /*16720*/  IMAD R6, R5.reuse, 0xc0, RZ ;  /* 0x000000c005067824 */ /* 0x048fe400078e02ff */
[----:B------:R1:W-:Y:S01]  /*16730*/  STL [R1+0x794], R7 ;  /* 0x0007940701007387 */ /* 0x0003e20000100800 */
[----:B0-----:R-:W-:Y:S01]  /*16740*/  IADD3 R9, P5, R130, R16, RZ ;  /* 0x0000001082097210 */ /* 0x001fe20007fbe0ff */
[----:B-1----:R-:W-:-:S04]  /*16750*/  IMAD R7, R5, 0xd, RZ ;  /* 0x0000000d05077824 */ /* 0x002fc800078e02ff */
[----:B------:R0:W-:Y:S04]  /*16760*/  STL [R1+0xa70], R9 ;  /* 0x000a700901007387 */ /* 0x0001e80000100800 */
[----:B------:R1:W-:Y:S01]  /*16770*/  STL [R1+0x934], R10 ;  /* 0x0009340a01007387 */ /* 0x0003e20000100800 */
[-C--:B0-----:R-:W-:Y:S02]  /*16780*/  IADD3 R9, P0, R6, R16.reuse, RZ ;  /* 0x0000001006097210 */ /* 0x081fe40007f1e0ff */
[-C--:B------:R-:W-:Y:S02]  /*16790*/  LEA.HI.X.SX32 R6, R130, R15.reuse, 0x1, P6 ;  /* 0x0000000f82067211 */ /* 0x080fe400030f0eff */
[----:B-1----:R-:W-:Y:S01]  /*167a0*/  IADD3 R10, P6, R131, R16, RZ ;  /* 0x00000010830a7210 */ /* 0x002fe20007fde0ff */
[----:B------:R0:W-:Y:S04]  /*167b0*/  STL [R1+0x7d8], R9 ;  /* 0x0007d80901007387 */ /* 0x0001e80000100800 */
[----:B------:R1:W-:Y:S04]  /*167c0*/  STL [R1+0xa04], R6 ;  /* 0x000a040601007387 */ /* 0x0003e80000100800 */
[----:B------:R-:W-:Y:S01]  /*167d0*/  STL [R1+0x978], R10 ;  /* 0x0009780a01007387 */ /* 0x000fe20000100800 */
[----:B0-----:R-:W-:-:S02]  /*167e0*/  LEA.HI.X.SX32 R9, R7, R15, 0x1, P5 ;  /* 0x0000000f07097211 */ /* 0x001fc400028f0eff */
[----:B------:R-:W-:Y:S02]  /*167f0*/  LEA.HI.X.SX32 R7, R131, R15, 0x1, P1 ;  /* 0x0000000f83077211 */ /* 0x000fe400008f0eff */
[----:B------:R-:W-:Y:S02]  /*16800*/  CS2R R130, SRZ ;  /* 0x0000000000827805 */ /* 0x000fe4000001ff00 */
[-C--:B-1----:R-:W-:Y:S01]  /*16810*/  IADD3 R6, P5, R132, R16.reuse, RZ ;  /* 0x0000001084067210 */ /* 0x082fe20007fbe0ff */
[----:B------:R0:W-:Y:S04]  /*16820*/  STL [R1+0xa6c], R9 ;  /* 0x000a6c0901007387 */ /* 0x0001e80000100800 */
[----:B------:R1:W-:Y:S04]  /*16830*/  STL [R1+0xa28], R6 ;  /* 0x000a280601007387 */ /* 0x0003e80000100800 */
[----:B------:R3:W-:Y:S01]  /*16840*/  STL [R1+0x814], R7 ;  /* 0x0008140701007387 */ /* 0x0007e20000100800 */
[----:B0-----:R-:W-:-:S02]  /*16850*/  IADD3 R9, P1, R133, R16, RZ ;  /* 0x0000001085097210 */ /* 0x001fc40007f3e0ff */
[----:B-1----:R-:W-:-:S03]  /*16860*/  LEA.HI.X.SX32 R6, R132, R15, 0x1, P6 ;  /* 0x0000000f84067211 */ /* 0x002fc600030f0eff */
[----:B------:R0:W-:Y:S01]  /*16870*/  STL [R1+0xa80], R9 ;  /* 0x000a800901007387 */ /* 0x0001e20000100800 */
[----:B---3--:R-:W-:-:S03]  /*16880*/  IMAD R7, R5, 0xb, RZ ;  /* 0x0000000b05077824 */ /* 0x008fc600078e02ff */
[----:B------:R1:W-:Y:S01]  /*16890*/  STL [R1+0x974], R6 ;  /* 0x0009740601007387 */ /* 0x0003e20000100800 */
[----:B0-----:R-:W-:Y:S02]  /*168a0*/  IADD3 R9, P6, R134, R16, RZ ;  /* 0x0000001086097210 */ /* 0x001fe40007fde0ff */
[----:B-1----:R-:W-:-:S03]  /*168b0*/  LEA.HI.X.SX32 R6, R133, R15, 0x1, P5 ;  /* 0x0000000f85067211 */ /* 0x002fc600028f0eff */
[----:B------:R0:W-:Y:S01]  /*168c0*/  STL [R1+0x9b8], R9 ;  /* 0x0009b80901007387 */ /* 0x0001e20000100800 */
[----:B------:R-:W-:Y:S02]  /*168d0*/  IADD3 R10, P5, R135, R16, RZ ;  /* 0x00000010870a7210 */ /* 0x000fe40007fbe0ff */
[----:B------:R-:W-:Y:S01]  /*168e0*/  CS2R R132, SRZ ;  /* 0x0000000000847805 */ /* 0x000fe2000001ff00 */
[----:B------:R1:W-:Y:S04]  /*168f0*/  STL [R1+0xa24], R6 ;  /* 0x000a240601007387 */ /* 0x0003e80000100800 */
[----:B------:R3:W-:Y:S01]  /*16900*/  STL [R1+0xa48], R10 ;  /* 0x000a480a01007387 */ /* 0x0007e20000100800 */
[-C--:B0-----:R-:W-:Y:S02]  /*16910*/  LEA.HI.X.SX32 R9, R7, R15.reuse, 0x1, P1 ;  /* 0x0000000f07097211 */ /* 0x081fe400008f0eff */
[----:B------:R-:W-:-:S02]  /*16920*/  LEA.HI.X.SX32 R7, R134, R15, 0x1, P2 ;  /* 0x0000000f86077211 */ /* 0x000fc400010f0eff */
[C---:B-1----:R-:W-:Y:S01]  /*16930*/  IADD3 R6, P1, R136.reuse, R16, RZ ;  /* 0x0000001088067210 */ /* 0x042fe20007f3e0ff */
[----:B------:R0:W-:Y:S01]  /*16940*/  STL [R1+0xa7c], R9 ;  /* 0x000a7c0901007387 */ /* 0x0001e20000100800 */
[----:B---3--:R-:W-:-:S03]  /*16950*/  LEA.HI.X.SX32 R10, R136, R15, 0x1, P5 ;  /* 0x0000000f880a7211 */ /* 0x008fc600028f0eff */
[----:B------:R1:W-:Y:S04]  /*16960*/  STL [R1+0xa90], R6 ;  /* 0x000a900601007387 */ /* 0x0003e80000100800 */
[----:B------:R3:W-:Y:S01]  /*16970*/  STL [R1+0x894], R7 ;  /* 0x0008940701007387 */ /* 0x0007e20000100800 */
[----:B0-----:R-:W-:Y:S02]  /*16980*/  IADD3 R9, P2, R137, R16, RZ ;  /* 0x0000001089097210 */ /* 0x001fe40007f5e0ff */
[----:B-1----:R-:W-:-:S03]  /*16990*/  LEA.HI.X.SX32 R6, R135, R15, 0x1, P6 ;  /* 0x0000000f87067211 */ /* 0x002fc600030f0eff */
[----:B------:R0:W-:Y:S01]  /*169a0*/  STL [R1+0x918], R9 ;  /* 0x0009180901007387 */ /* 0x0001e20000100800 */
[----:B------:R-:W-:Y:S01]  /*169b0*/  CS2R R134, SRZ ;  /* 0x0000000000867805 */ /* 0x000fe2000001ff00 */
[----:B---3--:R-:W-:Y:S02]  /*169c0*/  IMAD R7, R5, 0x9, RZ ;  /* 0x0000000905077824 */ /* 0x008fe400078e02ff */
[----:B------:R1:W-:Y:S01]  /*169d0*/  STL [R1+0x9b4], R6 ;  /* 0x0009b40601007387 */ /* 0x0003e20000100800 */
[-C--:B0-----:R-:W-:Y:S02]  /*169e0*/  IADD3 R9, P6, R138, R16.reuse, RZ ;  /* 0x000000108a097210 */ /* 0x081fe40007fde0ff */
[----:B-1----:R-:W-:-:S03]  /*169f0*/  IADD3 R6, P5, R139, R16, RZ ;  /* 0x000000108b067210 */ /* 0x002fc60007fbe0ff */
[----:B------:R0:W-:Y:S04]  /*16a00*/  STL [R1+0x9f8], R9 ;  /* 0x0009f80901007387 */ /* 0x0001e80000100800 */
[----:B------:R1:W-:Y:S04]  /*16a10*/  STL [R1+0xa44], R10 ;  /* 0x000a440a01007387 */ /* 0x0003e80000100800 */
[----:B------:R3:W-:Y:S01]  /*16a20*/  STL [R1+0xa68], R6 ;  /* 0x000a680601007387 */ /* 0x0007e20000100800 */
[----:B0-----:R-:W-:Y:S02]  /*16a30*/  LEA.HI.X.SX32 R9, R7, R15, 0x1, P1 ;  /* 0x0000000f07097211 */ /* 0x001fe400008f0eff */
[----:B------:R-:W-:-:S02]  /*16a40*/  IADD3 R7, P1, R140, R16, RZ ;  /* 0x000000108c077210 */ /* 0x000fc40007f3e0ff */
[-C--:B-1----:R-:W-:Y:S01]  /*16a50*/  LEA.HI.X.SX32 R10, R140, R15.reuse, 0x1, P5 ;  /* 0x0000000f8c0a7211 */ /* 0x082fe200028f0eff */
[----:B------:R0:W-:Y:S01]  /*16a60*/  STL [R1+0xa8c], R9 ;  /* 0x000a8c0901007387 */ /* 0x0001e20000100800 */
[----:B---3--:R-:W-:-:S03]  /*16a70*/  LEA.HI.X.SX32 R6, R137, R15, 0x1, P4 ;  /* 0x0000000f89067211 */ /* 0x008fc600020f0eff */
[----:B------:R1:W-:Y:S01]  /*16a80*/  STL [R1+0xaa0], R7 ;  /* 0x000aa00701007387 */ /* 0x0003e20000100800 */
[----:B------:R-:W-:-:S03]  /*16a90*/  CS2R R136, SRZ ;  /* 0x0000000000887805 */ /* 0x000fc6000001ff00 */
        /* <DEDUP_REMOVED lines=8> */
[----:B------:R-:W-:Y:S01]  /*16b20*/  CS2R R138, SRZ ;  /* 0x00000000008a7805 */ /* 0x000fe2000001ff00 */
[----:B-1----:R-:W-:Y:S02]  /*16b30*/  IMAD R7, R5, 0x7, RZ ;  /* 0x0000000705077824 */ /* 0x002fe400078e02ff */
[----:B------:R0:W-:Y:S01]  /*16b40*/  STL [R1+0x9f4], R9 ;  /* 0x0009f40901007387 */ /* 0x0001e20000100800 */
[----:B---3--:R-:W-:-:S05]  /*16b50*/  IADD3 R6, P6, R143, R16, RZ ;  /* 0x000000108f067210 */ /* 0x008fca0007fde0ff */
[----:B------:R1:W-:Y:S01]  /*16b60*/  STL [R1+0xa88], R6 ;  /* 0x000a880601007387 */ /* 0x0003e20000100800 */
[----:B0-----:R-:W-:-:S03]  /*16b70*/  IADD3 R9, P5, R144, R16, RZ ;  /* 0x0000001090097210 */ /* 0x001fc60007fbe0ff */
[----:B------:R-:W-:Y:S04]  /*16b80*/  STL [R1+0xa64], R10 ;  /* 0x000a640a01007387 */ /* 0x000fe80000100800 */
[----:B------:R0:W-:Y:S01]  /*16b90*/  STL [R1+0xab0], R9 ;  /* 0x000ab00901007387 */ /* 0x0001e20000100800 */
[----:B-1----:R-:W-:Y:S02]  /*16ba0*/  LEA.HI.X.SX32 R6, R7, R15, 0x1, P1 ;  /* 0x0000000f07067211 */ /* 0x002fe400008f0eff */
[----:B------:R-:W-:-:S03]  /*16bb0*/  IADD3 R7, P1, R145, R16, RZ ;  /* 0x0000001091077210 */ /* 0x000fc60007f3e0ff */
[----:B------:R1:W-:Y:S01]  /*16bc0*/  STL [R1+0xa9c], R6 ;  /* 0x000a9c0601007387 */ /* 0x0003e20000100800 */
[----:B0-----:R-:W-:-:S03]  /*16bd0*/  LEA.HI.X.SX32 R9, R141, R15, 0x1, P3 ;  /* 0x0000000f8d097211 */ /* 0x001fc600018f0eff */
[----:B------:R0:W-:Y:S01]  /*16be0*/  STL [R1+0x958], R7 ;  /* 0x0009580701007387 */ /* 0x0001e20000100800 */
[----:B------:R-:W-:-:S03]  /*16bf0*/  CS2R R140, SRZ ;  /* 0x00000000008c7805 */ /* 0x000fc6000001ff00 */
[----:B------:R3:W-:Y:S01]  /*16c00*/  STL [R1+0x854], R9 ;  /* 0x0008540901007387 */ /* 0x0007e20000100800 */
[----:B-1----:R-:W-:Y:S02]  /*16c10*/  IADD3 R6, P3, R146, R16, RZ ;  /* 0x0000001092067210 */ /* 0x002fe40007f7e0ff */
[----:B0-----:R-:W-:-:S03]  /*16c20*/  LEA.HI.X.SX32 R7, R142, R15, 0x1, P4 ;  /* 0x0000000f8e077211 */ /* 0x001fc600020f0eff */
        /* <DEDUP_REMOVED lines=9> */
[-C--:B------:R-:W-:Y:S01]  /*16cc0*/  LEA.HI.X.SX32 R7, R7, R15.reuse, 0x1, P5 ;  /* 0x0000000f07077211 */ /* 0x080fe200028f0eff */
[----:B------:R-:W-:Y:S01]  /*16cd0*/  STL [R1+0xaa8], R10 ;  /* 0x000aa80a01007387 */ /* 0x000fe20000100800 */
[----:B0-----:R-:W-:-:S02]  /*16ce0*/  LEA.HI.X.SX32 R6, R144, R15, 0x1, P6 ;  /* 0x0000000f90067211 */ /* 0x001fc400030f0eff */
[----:B------:R-:W-:-:S03]  /*16cf0*/  IADD3 R9, P6, R149, R16, RZ ;  /* 0x0000001095097210 */ /* 0x000fc60007fde0ff */
[----:B------:R0:W-:Y:S04]  /*16d00*/  STL [R1+0xa84], R6 ;  /* 0x000a840601007387 */ /* 0x0001e80000100800 */
[----:B------:R1:W-:Y:S04]  /*16d10*/  STL [R1+0xac0], R9 ;  /* 0x000ac00901007387 */ /* 0x0003e80000100800 */
[----:B------:R3:W-:Y:S01]  /*16d20*/  STL [R1+0xaac], R7 ;  /* 0x000aac0701007387 */ /* 0x0007e20000100800 */
[----:B0-----:R-:W-:Y:S02]  /*16d30*/  LEA R6, P5, R5, R16, 0x7 ;  /* 0x0000001005067211 */ /* 0x001fe400078a38ff */
[----:B-1----:R-:W-:-:S03]  /*16d40*/  LEA.HI.X.SX32 R9, R145, R15, 0x1, P0 ;  /* 0x0000000f91097211 */ /* 0x002fc600000f0eff */
[----:B------:R0:W-:Y:S01]  /*16d50*/  STL [R1+0x8d8], R6 ;  /* 0x0008d80601007387 */ /* 0x0001e20000100800 */
[----:B------:R-:W-:Y:S02]  /*16d60*/  CS2R R144, SRZ ;  /* 0x0000000000907805 */ /* 0x000fe4000001ff00 */
[CC--:B---3--:R-:W-:Y:S01]  /*16d70*/  LEA R7, P0, R5.reuse, R16.reuse, 0x6 ;  /* 0x0000001005077211 */ /* 0x0c8fe200078030ff */
[----:B------:R1:W-:Y:S04]  /*16d80*/  STL [R1+0x7d4], R9 ;  /* 0x0007d40901007387 */ /* 0x0003e80000100800 */
[----:B------:R3:W-:Y:S01]  /*16d90*/  STL [R1+0x9d8], R7 ;  /* 0x0009d80701007387 */ /* 0x0007e20000100800 */
[----:B0-----:R-:W-:Y:S02]  /*16da0*/  LEA.HI.X.SX32 R6, R146, R15, 0x1, P1 ;  /* 0x0000000f92067211 */ /* 0x001fe400008f0eff */
[----:B-1----:R-:W-:-:S03]  /*16db0*/  LEA R9, P1, R5, R16, 0x5 ;  /* 0x0000001005097211 */ /* 0x002fc600078228ff */
[----:B------:R0:W-:Y:S01]  /*16dc0*/  STL [R1+0x954], R6 ;  /* 0x0009540601007387 */ /* 0x0001e20000100800 */
[----:B---3--:R-:W-:-:S03]  /*16dd0*/  LEA.HI.X.SX32 R7, R147, R15, 0x1, P3 ;  /* 0x0000000f93077211 */ /* 0x008fc600018f0eff */
[----:B------:R1:W-:Y:S01]  /*16de0*/  STL [R1+0xa58], R9 ;  /* 0x000a580901007387 */ /* 0x0003e20000100800 */
[----:B------:R-:W-:-:S03]  /*16df0*/  CS2R R146, SRZ ;  /* 0x0000000000927805 */ /* 0x000fc6000001ff00 */
[----:B------:R3:W-:Y:S01]  /*16e00*/  STL [R1+0xa14], R7 ;  /* 0x000a140701007387 */ /* 0x0007e20000100800 */
[----:B0-----:R-:W-:Y:S02]  /*16e10*/  LEA R6, P3, R5, R16, 0x4 ;  /* 0x0000001005067211 */ /* 0x001fe400078620ff */
[----:B-1----:R-:W-:-:S03]  /*16e20*/  LEA.HI.X.SX32 R9, R148, R15, 0x1, P4 ;  /* 0x0000000f94097211 */ /* 0x002fc600020f0eff */
[----:B------:R0:W-:Y:S01]  /*16e30*/  STL [R1+0xa98], R6 ;  /* 0x000a980601007387 */ /* 0x0001e20000100800 */
[----:B---3--:R-:W-:-:S03]  /*16e40*/  LEA R7, P4, R5, R16, 0x3 ;  /* 0x0000001005077211 */ /* 0x008fc600078818ff */
[----:B------:R1:W-:Y:S04]  /*16e50*/  STL [R1+0xa74], R9 ;  /* 0x000a740901007387 */ /* 0x0003e80000100800 */
[----:B------:R3:W-:Y:S01]  /*16e60*/  STL [R1+0xab8], R7 ;  /* 0x000ab80701007387 */ /* 0x0007e20000100800 */
[----:B0-----:R-:W-:Y:S01]  /*16e70*/  IMAD R6, R5, 0x3, RZ ;  /* 0x0000000305067824 */ /* 0x001fe200078e02ff */
[-C--:B-1----:R-:W-:Y:S02]  /*16e80*/  LEA.HI.X.SX32 R9, R149, R15.reuse, 0x1, P2 ;  /* 0x0000000f95097211 */ /* 0x082fe400010f0eff */
[----:B------:R-:W-:Y:S02]  /*16e90*/  CS2R R148, SRZ ;  /* 0x0000000000947805 */ /* 0x000fe4000001ff00 */
[----:B------:R-:W-:Y:S01]  /*16ea0*/  IADD3 R11, P2, R150, R16, RZ ;  /* 0x00000010960b7210 */ /* 0x000fe20007f5e0ff */
[----:B---3--:R-:W-:Y:S01]  /*16eb0*/  IMAD.SHL.U32 R7, R5, 0x40, RZ ;  /* 0x0000004005077824 */ /* 0x008fe200078e00ff */
[----:B------:R0:W-:Y:S01]  /*16ec0*/  STL [R1+0xaa4], R9 ;  /* 0x000aa40901007387 */ /* 0x0001e20000100800 */
[----:B------:R-:W-:-:S03]  /*16ed0*/  LEA.HI.X.SX32 R10, R6, R15, 0x1, P6 ;  /* 0x0000000f060a7211 */ /* 0x000fc600030f0eff */
[----:B------:R-:W-:Y:S01]  /*16ee0*/  LEA.HI.X.SX32 R6, R7, R15, 0x1, P5 ;  /* 0x0000000f07067211 */ /* 0x000fe200028f0eff */
[----:B------:R1:W-:Y:S01]  /*16ef0*/  STL [R1+0xad0], R11 ;  /* 0x000ad00b01007387 */ /* 0x0003e20000100800 */
[----:B------:R-:W-:-:S03]  /*16f00*/  IMAD.SHL.U32 R7, R5, 0x4, RZ ;  /* 0x0000000405077824 */ /* 0x000fc600078e00ff */
[----:B------:R3:W-:Y:S01]  /*16f10*/  STL [R1+0xabc], R10 ;  /* 0x000abc0a01007387 */ /* 0x0007e20000100800 */
[----:B0-----:R-:W-:Y:S02]  /*16f20*/  LEA R9, P6, R5, R16, 0x2 ;  /* 0x0000001005097211 */ /* 0x001fe400078c10ff */
[----:B------:R-:W-:-:S03]  /*16f30*/  LEA.HI.X.SX32 R7, R7, R15, 0x1, P4 ;  /* 0x0000000f07077211 */ /* 0x000fc600020f0eff */
[----:B------:R-:W-:Y:S01]  /*16f40*/  STL [R1+0xac8], R9 ;  /* 0x000ac80901007387 */ /* 0x000fe20000100800 */
[----:B-1----:R-:W-:-:S03]  /*16f50*/  LEA.HI.X.SX32 R11, R152, R15, 0x1, P0 ;  /* 0x0000000f980b7211 */ /* 0x002fc600000f0eff */
[----:B------:R0:W-:Y:S01]  /*16f60*/  STL [R1+0x8d4], R6 ;  /* 0x0008d40601007387 */ /* 0x0001e20000100800 */
[----:B---3--:R-:W-:-:S03]  /*16f70*/  LEA.HI.X.SX32 R10, R151, R15, 0x1, P1 ;  /* 0x0000000f970a7211 */ /* 0x008fc600008f0eff */
[----:B------:R-:W-:Y:S04]  /*16f80*/  STL [R1+0x9d4], R11 ;  /* 0x0009d40b01007387 */ /* 0x000fe80000100800 */
[----:B------:R-:W-:Y:S01]  /*16f90*/  STL [R1+0xa54], R10 ;  /* 0x000a540a01007387 */ /* 0x000fe20000100800 */
[----:B0-----:R-:W-:-:S05]  /*16fa0*/  IMAD.SHL.U32 R6, R5, 0x8, RZ ;  /* 0x0000000805067824 */ /* 0x001fca00078e00ff */
[-C--:B------:R-:W-:Y:S02]  /*16fb0*/  LEA.HI.X.SX32 R9, R6, R15.reuse, 0x1, P3 ;  /* 0x0000000f06097211 */ /* 0x080fe400018f0eff */
[-C--:B------:R-:W-:Y:S02]  /*16fc0*/  LEA.HI.X.SX32 R6, R5, R15.reuse, 0x1, P2 ;  /* 0x0000000f05067211 */ /* 0x080fe400010f0eff */
[----:B------:R-:W-:Y:S01]  /*16fd0*/  LEA.HI.X.SX32 R5, R150, R15, 0x1, P6 ;  /* 0x0000000f96057211 */ /* 0x000fe200030f0eff */
[----:B------:R-:W-:Y:S01]  /*16fe0*/  STL [R1+0xa94], R9 ;  /* 0x000a940901007387 */ /* 0x000fe20000100800 */
[----:B------:R-:W-:-:S03]  /*16ff0*/  CS2R R150, SRZ ;  /* 0x0000000000967805 */ /* 0x000fc6000001ff00 */
[----:B------:R2:W-:Y:S04]  /*17000*/  STL [R1+0xab4], R7 ;  /* 0x000ab40701007387 */ /* 0x0005e80000100800 */
[----:B------:R0:W-:Y:S04]  /*17010*/  STL [R1+0xacc], R6 ;  /* 0x000acc0601007387 */ /* 0x0001e80000100800 */
[----:B------:R1:W-:Y:S01]  /*17020*/  STL [R1+0xac4], R5 ;  /* 0x000ac40501007387 */ /* 0x0003e20000100800 */
[C---:B--2---:R-:W-:Y:S02]  /*17030*/  LOP3.LUT R7, R3.reuse, 0x30, RZ, 0x3c, !PT ;  /* 0x0000003003077812 */ /* 0x044fe400078e3cff */
[----:B------:R-:W-:-:S02]  /*17040*/  LOP3.LUT R7, R3, 0x60, RZ, 0x3c, !PT ;  /* 0x0000006003077812 */ /* 0x000fc400078e3cff */
[C---:B0-----:R-:W-:Y:S02]  /*17050*/  LOP3.LUT R6, R3.reuse, 0x10, RZ, 0x3c, !PT ;  /* 0x0000001003067812 */ /* 0x041fe400078e3cff */
[C---:B------:R-:W-:Y:S02]  /*17060*/  LOP3.LUT R6, R3.reuse, 0x40, RZ, 0x3c, !PT ;  /* 0x0000004003067812 */ /* 0x040fe400078e3cff */
[C---:B-1----:R-:W-:Y:S02]  /*17070*/  LOP3.LUT R5, R3.reuse, 0x20, RZ, 0x3c, !PT ;  /* 0x0000002003057812 */ /* 0x042fe400078e3cff */
[C---:B------:R-:W-:Y:S02]  /*17080*/  LOP3.LUT R5, R3.reuse, 0x50, RZ, 0x3c, !PT ;  /* 0x0000005003057812 */ /* 0x040fe400078e3cff */
[----:B------:R-:W-:Y:S02]  /*17090*/  LOP3.LUT R6, R3, 0x70, RZ, 0x3c, !PT ;  /* 0x0000007003067812 */ /* 0x000fe400078e3cff */
[----:B----4-:R-:W-:-:S02]  /*170a0*/  LOP3.LUT R5, R2, 0x10, RZ, 0x3c, !PT ;  /* 0x0000001002057812 */ /* 0x010fc400078e3cff */
[C---:B------:R-:W-:Y:S02]  /*170b0*/  LOP3.LUT R7, R2.reuse, 0x20, RZ, 0x3c, !PT ;  /* 0x0000002002077812 */ /* 0x040fe400078e3cff */
[C---:B------:R-:W-:Y:S02]  /*170c0*/  LOP3.LUT R6, R2.reuse, 0x30, RZ, 0x3c, !PT ;  /* 0x0000003002067812 */ /* 0x040fe400078e3cff */
[C---:B------:R-:W-:Y:S02]  /*170d0*/  LOP3.LUT R5, R2.reuse, 0x40, RZ, 0x3c, !PT ;  /* 0x0000004002057812 */ /* 0x040fe400078e3cff */
[C---:B------:R-:W-:Y:S02]  /*170e0*/  LOP3.LUT R7, R2.reuse, 0x50, RZ, 0x3c, !PT ;  /* 0x0000005002077812 */ /* 0x040fe400078e3cff */
[C---:B------:R-:W-:Y:S02]  /*170f0*/  LOP3.LUT R6, R2.reuse, 0x60, RZ, 0x3c, !PT ;  /* 0x0000006002067812 */ /* 0x040fe400078e3cff */
[----:B------:R-:W-:-:S07]  /*17100*/  LOP3.LUT R5, R2, 0x70, RZ, 0x3c, !PT ;  /* 0x0000007002057812 */ /* 0x000fce00078e3cff */
.L_x_1:
[----:B-----5:R-:W-:Y:S04]  /*17110*/  STL [R1+0x140c], R2 ;  /* 0x00140c0201007387 */ /* 0x020fe80000100800 */
[----:B------:R-:W-:Y:S04]  /*17120*/  STL [R1+0x1408], R130 ;  /* 0x0014088201007387 */ /* 0x000fe80000100800 */
        /* <DEDUP_REMOVED lines=142> */
[----:B------:R-:W2:Y:S01]  /*17a10*/  LDL.LU R8, [R1+0x2f4] ;  /* 0x0002f40001087983 */ /* 0x000ea20000300800 */
[----:B------:R-:W-:-:S02]  /*17a20*/  MOV R5, UR49 ;  /* 0x0000003100057c02 */ /* 0x000fc40008000f00 */
[----:B------:R-:W-:Y:S01]  /*17a30*/  MOV R7, UR53 ;  /* 0x0000003500077c02 */ /* 0x000fe20008000f00 */
[----:B------:R0:W-:Y:S01]  /*17a40*/  STL [R1+0xfe0], R0 ;  /* 0x000fe00001007387 */ /* 0x0001e20000100800 */
[----:B------:R-:W-:-:S03]  /*17a50*/  MOV R6, UR52 ;  /* 0x0000003400067c02 */ /* 0x000fc60008000f00 */
[----:B0-----:R-:W3:Y:S01]  /*17a60*/  LDL.LU R0, [R1+0xab8] ;  /* 0x000ab80001007983 */ /* 0x001ee20000300800 */
[----:B------:R-:W-:Y:S02]  /*17a70*/  PRMT R14, RZ, 0x7610, R14 ;  /* 0x00007610ff0e7816 */ /* 0x000fe4000000000e */
[----:B------:R-:W-:Y:S01]  /*17a80*/  PRMT R61, RZ, 0x7610, R61 ;  /* 0x00007610ff3d7816 */ /* 0x000fe2000000003d */
[----:B-----5:R-:W-:Y:S01]  /*17a90*/  STL [R1+0xf50], R4 ;  /* 0x000f500401007387 */ /* 0x020fe20000100800 */
[----:B------:R-:W-:Y:S02]  /*17aa0*/  PRMT R130, RZ, 0x7610, R130 ;  /* 0x00007610ff827816 */ /* 0x000fe40000000082 */
[----:B------:R-:W-:Y:S01]  /*17ab0*/  PRMT R121, RZ, 0x7610, R121 ;  /* 0x00007610ff797816 */ /* 0x000fe20000000079 */
[----:B------:R0:W-:Y:S01]  /*17ac0*/  STL [R1+0xf08], R5 ;  /* 0x000f080501007387 */ /* 0x0001e20000100800 */
[----:B------:R-:W-:Y:S02]  /*17ad0*/  PRMT R111, RZ, 0x7610, R111 ;  /* 0x00007610ff6f7816 */ /* 0x000fe4000000006f */
[----:B------:R-:W-:Y:S01]  /*17ae0*/  PRMT R101, RZ, 0x7610, R101 ;  /* 0x00007610ff657816 */ /* 0x000fe20000000065 */
[----:B------:R-:W-:Y:S01]  /*17af0*/  STL [R1+0xf00], R7 ;  /* 0x000f000701007387 */ /* 0x000fe20000100800 */
[----:B------:R-:W-:-:S02]  /*17b00*/  PRMT R88, RZ, 0x7610, R88 ;  /* 0x00007610ff587816 */ /* 0x000fc40000000058 */
[----:B------:R-:W-:Y:S01]  /*17b10*/  PRMT R78, RZ, 0x7610, R78 ;  /* 0x00007610ff4e7816 */ /* 0x000fe2000000004e */
[----:B------:R-:W4:Y:S01]  /*17b20*/  LDL R146, [R1+0xad0] ;  /* 0x000ad00001927983 */ /* 0x000f220000100800 */
[----:B------:R-:W-:Y:S02]  /*17b30*/  PRMT R13, RZ, 0x7610, R13 ;  /* 0x00007610ff0d7816 */ /* 0x000fe4000000000d */
[----:B0-----:R-:W-:Y:S01]  /*17b40*/  MOV R5, UR57 ;  /* 0x0000003900057c02 */ /* 0x001fe20008000f00 */
[----:B------:R-:W-:Y:S01]  /*17b50*/  STL [R1+0xefc], R6 ;  /* 0x000efc0601007387 */ /* 0x000fe20000100800 */
[----:B------:R-:W-:Y:S02]  /*17b60*/  PRMT R60, RZ, 0x7610, R60 ;  /* 0x00007610ff3c7816 */ /* 0x000fe4000000003c */
[----:B------:R-:W-:Y:S01]  /*17b70*/  PRMT R131, RZ, 0x7610, R131 ;  /* 0x00007610ff837816 */ /* 0x000fe20000000083 */
[----:B------:R-:W3:Y:S01]  /*17b80*/  LDL R135, [R1+0xac8] ;  /* 0x000ac80001877983 */ /* 0x000ee20000100800 */
[----:B------:R-:W-:-:S02]  /*17b90*/  PRMT R118, RZ, 0x7610, R118 ;  /* 0x00007610ff767816 */ /* 0x000fc40000000076 */
[----:B------:R-:W-:Y:S01]  /*17ba0*/  PRMT R108, RZ, 0x7610, R108 ;  /* 0x00007610ff6c7816 */ /* 0x000fe2000000006c */
[----:B------:R0:W-:Y:S01]  /*17bb0*/  STL [R1+0xef8], R5 ;  /* 0x000ef80501007387 */ /* 0x0001e20000100800 */
[----:B------:R-:W-:Y:S02]  /*17bc0*/  PRMT R98, RZ, 0x7610, R98 ;  /* 0x00007610ff627816 */ /* 0x000fe40000000062 */
[----:B------:R-:W-:Y:S01]  /*17bd0*/  PRMT R89, RZ, 0x7610, R89 ;  /* 0x00007610ff597816 */ /* 0x000fe20000000059 */
[----:B------:R-:W3:Y:S01]  /*17be0*/  LDL R148, [R1+0xacc] ;  /* 0x000acc0001947983 */ /* 0x000ee20000100800 */
[----:B------:R-:W-:Y:S02]  /*17bf0*/  PRMT R79, RZ, 0x7610, R79 ;  /* 0x00007610ff4f7816 */ /* 0x000fe4000000004f */
[----:B------:R-:W-:Y:S01]  /*17c00*/  PRMT R12, RZ, 0x7610, R12 ;  /* 0x00007610ff0c7816 */ /* 0x000fe2000000000c */
[----:B------:R-:W3:Y:S01]  /*17c10*/  LDL R141, [R1+0xac4] ;  /* 0x000ac400018d7983 */ /* 0x000ee20000100800 */
[----:B------:R-:W-:-:S02]  /*17c20*/  PRMT R63, RZ, 0x7610, R63 ;  /* 0x00007610ff3f7816 */ /* 0x000fc4000000003f */
[----:B0-----:R-:W-:Y:S02]  /*17c30*/  MOV R5, UR56 ;  /* 0x0000003800057c02 */ /* 0x001fe40008000f00 */
[----:B------:R-:W-:Y:S02]  /*17c40*/  PRMT R128, RZ, 0x7610, R128 ;  /* 0x00007610ff807816 */ /* 0x000fe40000000080 */
[----:B------:R-:W-:Y:S01]  /*17c50*/  PRMT R119, RZ, 0x7610, R119 ;  /* 0x00007610ff777816 */ /* 0x000fe20000000077 */
[----:B------:R0:W-:Y:S01]  /*17c60*/  STL [R1+0xef4], R5 ;  /* 0x000ef40501007387 */ /* 0x0001e20000100800 */
[----:B------:R-:W-:Y:S02]  /*17c70*/  PRMT R109, RZ, 0x7610, R109 ;  /* 0x00007610ff6d7816 */ /* 0x000fe4000000006d */
[----:B------:R-:W-:Y:S01]  /*17c80*/  PRMT R99, RZ, 0x7610, R99 ;  /* 0x00007610ff637816 */ /* 0x000fe20000000063 */
[----:B------:R-:W3:Y:S01]  /*17c90*/  LDL R133, [R1+0xabc] ;  /* 0x000abc0001857983 */ /* 0x000ee20000100800 */
[----:B------:R-:W-:-:S02]  /*17ca0*/  PRMT R86, RZ, 0x7610, R86 ;  /* 0x00007610ff567816 */ /* 0x000fc40000000056 */
[----:B------:R-:W-:Y:S02]  /*17cb0*/  PRMT R76, RZ, 0x7610, R76 ;  /* 0x00007610ff4c7816 */ /* 0x000fe4000000004c */
[----:B------:R-:W-:Y:S01]  /*17cc0*/  PRMT R11, RZ, 0x7610, R11 ;  /* 0x00007610ff0b7816 */ /* 0x000fe2000000000b */
[----:B0-----:R-:W2:Y:S01]  /*17cd0*/  LDC R5, c[0x0][0x230] ;  /* 0x00008c00ff057b82 */ /* 0x001ea20000000800 */
[----:B------:R-:W-:Y:S02]  /*17ce0*/  PRMT R62, RZ, 0x7610, R62 ;  /* 0x00007610ff3e7816 */ /* 0x000fe4000000003e */
[----:B------:R-:W-:Y:S02]  /*17cf0*/  PRMT R129, RZ, 0x7610, R129 ;  /* 0x00007610ff817816 */ /* 0x000fe40000000081 */
[----:B------:R-:W-:Y:S02]  /*17d00*/  PRMT R116, RZ, 0x7610, R116 ;  /* 0x00007610ff747816 */ /* 0x000fe40000000074 */
[----:B------:R-:W-:-:S02]  /*17d10*/  PRMT R106, RZ, 0x7610, R106 ;  /* 0x00007610ff6a7816 */ /* 0x000fc4000000006a */
[----:B------:R-:W-:Y:S02]  /*17d20*/  PRMT R96, RZ, 0x7610, R96 ;  /* 0x00007610ff607816 */ /* 0x000fe40000000060 */
[----:B------:R-:W-:Y:S02]  /*17d30*/  PRMT R87, RZ, 0x7610, R87 ;  /* 0x00007610ff577816 */ /* 0x000fe40000000057 */
        /* <DEDUP_REMOVED lines=109> */
[----:B------:R-:W-:Y:S01]  /*18410*/  PRMT R195, RZ, 0x7610, R195 ;  /* 0x00007610ffc37816 */ /* 0x000fe200000000c3 */
[----:B--2---:R-:W-:Y:S01]  /*18420*/  IMAD R5, R8, -0x80, R5 ;  /* 0xffffff8008057824 */ /* 0x004fe200078e0205 */
[----:B------:R-:W-:Y:S02]  /*18430*/  PRMT R194, RZ, 0x7610, R194 ;  /* 0x00007610ffc27816 */ /* 0x000fe400000000c2 */
[----:B------:R-:W-:-:S02]  /*18440*/  PRMT R193, RZ, 0x7610, R193 ;  /* 0x00007610ffc17816 */ /* 0x000fc400000000c1 */
[----:B------:R-:W-:Y:S01]  /*18450*/  ISETP.GT.AND P0, PT, R5, RZ, PT ;  /* 0x000000ff0500720c */ /* 0x000fe20003f04270 */
[----:B------:R-:W-:Y:S01]  /*18460*/  STL [R1+0x1238], R8 ;  /* 0x0012380801007387 */ /* 0x000fe20000100800 */
[----:B------:R-:W-:Y:S02]  /*18470*/  PRMT R192, RZ, 0x7610, R192 ;  /* 0x00007610ffc07816 */ /* 0x000fe400000000c0 */
[----:B------:R-:W-:Y:S01]  /*18480*/  PRMT R191, RZ, 0x7610, R191 ;  /* 0x00007610ffbf7816 */ /* 0x000fe200000000bf */
[----:B------:R-:W-:Y:S01]  /*18490*/  STL [R1+0x123c], R16 ;  /* 0x00123c1001007387 */ /* 0x000fe20000100800 */
[----:B------:R-:W-:Y:S02]  /*184a0*/  PRMT R190, RZ, 0x7610, R190 ;  /* 0x00007610ffbe7816 */ /* 0x000fe400000000be */
[----:B------:R-:W-:Y:S01]  /*184b0*/  PRMT R189, RZ, 0x7610, R189 ;  /* 0x00007610ffbd7816 */ /* 0x000fe200000000bd */
[----:B------:R0:W-:Y:S01]  /*184c0*/  STL [R1+0xfe4], R15 ;  /* 0x000fe40f01007387 */ /* 0x0001e20000100800 */
[----:B------:R-:W-:-:S02]  /*184d0*/  PRMT R188, RZ, 0x7610, R188 ;  /* 0x00007610ffbc7816 */ /* 0x000fc400000000bc */
[----:B------:R-:W-:Y:S01]  /*184e0*/  PRMT R187, RZ, 0x7610, R187 ;  /* 0x00007610ffbb7816 */ /* 0x000fe200000000bb */
[----:B------:R-:W-:Y:S01]  /*184f0*/  @P0 IMAD.MOV.U32 R7, RZ, RZ, R15 ;  /* 0x000000ffff070224 */ /* 0x000fe200078e000f */
[----:B------:R-:W-:Y:S02]  /*18500*/  PRMT R186, RZ, 0x7610, R186 ;  /* 0x00007610ffba7816 */ /* 0x000fe400000000ba */
[----:B------:R-:W-:Y:S02]  /*18510*/  PRMT R185, RZ, 0x7610, R185 ;  /* 0x00007610ffb97816 */ /* 0x000fe400000000b9 */
[----:B------:R-:W-:Y:S01]  /*18520*/  PRMT R184, RZ, 0x7610, R184 ;  /* 0x00007610ffb87816 */ /* 0x000fe200000000b8 */
[----:B0-----:R-:W2:Y:S01]  /*18530*/  LDL.LU R15, [R1+0xac0] ;  /* 0x000ac000010f7983 */ /* 0x001ea20000300800 */
[C---:B------:R-:W-:Y:S01]  /*18540*/  ISETP.GT.AND P1, PT, R5.reuse, 0x1, PT ;  /* 0x000000010500780c */ /* 0x040fe20003f24270 */
[----:B------:R-:W-:Y:S01]  /*18550*/  @P0 IMAD.MOV.U32 R6, RZ, RZ, R16 ;  /* 0x000000ffff060224 */ /* 0x000fe200078e0010 */
[----:B------:R-:W-:-:S02]  /*18560*/  ISETP.GT.AND P2, PT, R5, 0x2, PT ;  /* 0x000000020500780c */ /* 0x000fc40003f44270 */
[----:B------:R-:W-:Y:S02]  /*18570*/  ISETP.GT.AND P3, PT, R5, 0x3, PT ;  /* 0x000000030500780c */ /* 0x000fe40003f64270 */
[----:B------:R4:W2:Y:S01]  /*18580*/  @P0 LDG.E.U16 R14, desc[UR6][R6.64] ;  /* 0x00000006060e0981 */ /* 0x0008a2000c1e1500 */
[----:B------:R-:W-:Y:S02]  /*18590*/  PRMT R183, RZ, 0x7610, R183 ;  /* 0x00007610ffb77816 */ /* 0x000fe400000000b7 */
[----:B------:R-:W-:Y:S02]  /*185a0*/  PRMT R182, RZ, 0x7610, R182 ;  /* 0x00007610ffb67816 */ /* 0x000fe400000000b6 */
[----:B------:R-:W-:Y:S02]  /*185b0*/  PRMT R181, RZ, 0x7610, R181 ;  /* 0x00007610ffb57816 */ /* 0x000fe400000000b5 */
[----:B------:R-:W-:Y:S02]  /*185c0*/  PRMT R180, RZ, 0x7610, R180 ;  /* 0x00007610ffb47816 */ /* 0x000fe400000000b4 */
[----:B------:R-:W-:Y:S01]  /*185d0*/  PRMT R179, RZ, 0x7610, R179 ;  /* 0x00007610ffb37816 */ /* 0x000fe200000000b3 */
[----:B----4-:R-:W-:Y:S01]  /*185e0*/  @P1 IMAD.MOV.U32 R6, RZ, RZ, R146 ;  /* 0x000000ffff061224 */ /* 0x010fe200078e0092 */
[----:B------:R-:W-:Y:S01]  /*185f0*/  PRMT R178, RZ, 0x7610, R178 ;  /* 0x00007610ffb27816 */ /* 0x000fe200000000b2 */
[----:B------:R-:W4:Y:S01]  /*18600*/  LDL R146, [R1+0xab0] ;  /* 0x000ab00001927983 */ /* 0x000f220000100800 */
[----:B------:R-:W-:Y:S01]  /*18610*/  PRMT R177, RZ, 0x7610, R177 ;  /* 0x00007610ffb17816 */ /* 0x000fe200000000b1 */
[----:B---3--:R-:W-:Y:S01]  /*18620*/  @P1 IMAD.MOV.U32 R7, RZ, RZ, R148 ;  /* 0x000000ffff071224 */ /* 0x008fe200078e0094 */
[----:B------:R-:W-:Y:S01]  /*18630*/  PRMT R176, RZ, 0x7610, R176 ;  /* 0x00007610ffb07816 */ /* 0x000fe200000000b0 */
[----:B------:R-:W3:Y:S01]  /*18640*/  LDL R148, [R1+0xaac] ;  /* 0x000aac0001947983 */ /* 0x000ee20000100800 */
[----:B------:R-:W-:-:S02]  /*18650*/  PRMT R175, RZ, 0x7610, R175 ;  /* 0x00007610ffaf7816 */ /* 0x000fc400000000af */
[----:B------:R-:W-:Y:S01]  /*18660*/  PRMT R174, RZ, 0x7610, R174 ;  /* 0x00007610ffae7816 */ /* 0x000fe200000000ae */
[----:B------:R0:W3:Y:S01]  /*18670*/  @P1 LDG.E.U16 R61, desc[UR6][R6.64] ;  /* 0x00000006063d1981 */ /* 0x0000e2000c1e1500 */
[----:B------:R-:W-:Y:S02]  /*18680*/  PRMT R173, RZ, 0x7610, R173 ;  /* 0x00007610ffad7816 */ /* 0x000fe400000000ad */
[----:B------:R-:W-:Y:S02]  /*18690*/  PRMT R172, RZ, 0x7610, R172 ;  /* 0x00007610ffac7816 */ /* 0x000fe400000000ac */
[----:B------:R-:W-:Y:S02]  /*186a0*/  PRMT R171, RZ, 0x7610, R171 ;  /* 0x00007610ffab7816 */ /* 0x000fe400000000ab */
[----:B------:R-:W-:Y:S02]  /*186b0*/  PRMT R170, RZ, 0x7610, R170 ;  /* 0x00007610ffaa7816 */ /* 0x000fe400000000aa */
[----:B------:R-:W-:Y:S01]  /*186c0*/  PRMT R169, RZ, 0x7610, R169 ;  /* 0x00007610ffa97816 */ /* 0x000fe200000000a9 */
[----:B0-----:R-:W-:Y:S01]  /*186d0*/  @P2 IMAD.MOV.U32 R6, RZ, RZ, R135 ;  /* 0x000000ffff062224 */ /* 0x001fe200078e0087 */
[----:B------:R-:W-:Y:S01]  /*186e0*/  PRMT R168, RZ, 0x7610, R168 ;  /* 0x00007610ffa87816 */ /* 0x000fe200000000a8 */
[----:B------:R-:W-:Y:S01]  /*186f0*/  @P2 IMAD.MOV.U32 R7, RZ, RZ, R141 ;  /* 0x000000ffff072224 */ /* 0x000fe200078e008d */
[----:B------:R-:W3:Y:S01]  /*18700*/  LDL R135, [R1+0xa9c] ;  /* 0x000a9c0001877983 */ /* 0x000ee20000100800 */
[----:B------:R-:W-:-:S02]  /*18710*/  PRMT R167, RZ, 0x7610, R167 ;  /* 0x00007610ffa77816 */ /* 0x000fc400000000a7 */
[----:B------:R-:W-:Y:S01]  /*18720*/  PRMT R166, RZ, 0x7610, R166 ;  /* 0x00007610ffa67816 */ /* 0x000fe200000000a6 */
[----:B------:R0:W3:Y:S01]  /*18730*/  @P2 LDG.E.U16 R130, desc[UR6][R6.64] ;  /* 0x0000000606822981 */ /* 0x0000e2000c1e1500 */
[----:B------:R-:W-:Y:S02]  /*18740*/  PRMT R165, RZ, 0x7610, R165 ;  /* 0x00007610ffa57816 */ /* 0x000fe400000000a5 */
[----:B------:R-:W-:Y:S01]  /*18750*/  PRMT R164, RZ, 0x7610, R164 ;  /* 0x00007610ffa47816 */ /* 0x000fe200000000a4 */
[----:B------:R-:W3:Y:S01]  /*18760*/  LDL R141, [R1+0xaa8] ;  /* 0x000aa800018d7983 */ /* 0x000ee20000100800 */
[----:B------:R-:W-:Y:S02]  /*18770*/  PRMT R163, RZ, 0x7610, R163 ;  /* 0x00007610ffa37816 */ /* 0x000fe400000000a3 */
[----:B------:R-:W-:Y:S02]  /*18780*/  PRMT R162, RZ, 0x7610, R162 ;  /* 0x00007610ffa27816 */ /* 0x000fe400000000a2 */
[----:B------:R-:W-:Y:S01]  /*18790*/  PRMT R161, RZ, 0x7610, R161 ;  /* 0x00007610ffa17816 */ /* 0x000fe200000000a1 */
[----:B0-----:R-:W-:Y:S01]  /*187a0*/  @P3 IMAD.MOV.U32 R7, RZ, RZ, R133 ;  /* 0x000000ffff073224 */ /* 0x001fe200078e0085 */
[----:B------:R-:W-:Y:S01]  /*187b0*/  PRMT R160, RZ, 0x7610, R160 ;  /* 0x00007610ffa07816 */ /* 0x000fe200000000a0 */
[----:B------:R-:W3:Y:S01]  /*187c0*/  LDL R133, [R1+0xaa0] ;  /* 0x000aa00001857983 */ /* 0x000ee20000100800 */
        /* <DEDUP_REMOVED lines=61> */
[----:B------:R-:W-:Y:S01]  /*18ba0*/  MOV R151, UR48 ;  /* 0x0000003000977c02 */ /* 0x000fe20008000f00 */
[----:B--2---:R-:W-:Y:S01]  /*18bb0*/  @P3 IMAD.MOV.U32 R6, RZ, RZ, R15 ;  /* 0x000000ffff063224 */ /* 0x004fe200078e000f */
[----:B------:R-:W-:Y:S04]  /*18bc0*/  STL [R1+0x1240], R15 ;  /* 0x0012400f01007387 */ /* 0x000fe80000100800 */
[----:B------:R0:W2:Y:S04]  /*18bd0*/  @P3 LDG.E.U16 R121, desc[UR6][R6.64] ;  /* 0x0000000606793981 */ /* 0x0000a8000c1e1500 */
[----:B------:R-:W4:Y:S01]  /*18be0*/  LDL R7, [R1+0xab4] ;  /* 0x000ab40001077983 */ /* 0x000f220000100800 */
[----:B------:R-:W-:-:S02]  /*18bf0*/  ISETP.GT.AND P0, PT, R5, 0x4, PT ;  /* 0x000000040500780c */ /* 0x000fc40003f04270 */
[----:B------:R-:W-:-:S11]  /*18c00*/  ISETP.GT.AND P1, PT, R5, 0x5, PT ;  /* 0x000000050500780c */ /* 0x000fd60003f24270 */
[----:B0-----:R-:W-:Y:S01]  /*18c10*/  @P0 IMAD.MOV.U32 R6, RZ, RZ, R0 ;  /* 0x000000ffff060224 */ /* 0x001fe200078e0000 */
[----:B------:R-:W-:Y:S04]  /*18c20*/  STL [R1+0x1244], R0 ;  /* 0x0012440001007387 */ /* 0x000fe80000100800 */
[----:B----4-:R0:W4:Y:S02]  /*18c30*/  @P0 LDG.E.U16 R111, desc[UR6][R6.64] ;  /* 0x00000006066f0981 */ /* 0x010124000c1e1500 */
[----:B0-----:R-:W-:Y:S02]  /*18c40*/  @P1 IMAD.MOV.U32 R6, RZ, RZ, R146 ;  /* 0x000000ffff061224 */ /* 0x001fe400078e0092 */
[----:B---3--:R-:W-:Y:S01]  /*18c50*/  @P1 IMAD.MOV.U32 R7, RZ, RZ, R148 ;  /* 0x000000ffff071224 */ /* 0x008fe200078e0094 */
[C---:B------:R-:W-:Y:S01]  /*18c60*/  ISETP.GT.AND P2, PT, R5.reuse, 0x6, PT ;  /* 0x000000060500780c */ /* 0x040fe20003f44270 */
[----:B------:R-:W3:Y:S04]  /*18c70*/  LDL R148, [R1+0xa8c] ;  /* 0x000a8c0001947983 */ /* 0x000ee80000100800 */
[----:B------:R0:W4:Y:S01]  /*18c80*/  @P1 LDG.E.U16 R101, desc[UR6][R6.64] ;  /* 0x0000000606651981 */ /* 0x000122000c1e1500 */
[----:B------:R-:W-:-:S03]  /*18c90*/  ISETP.GT.AND P3, PT, R5, 0x7, PT ;  /* 0x000000070500780c */ /* 0x000fc60003f64270 */
[----:B------:R-:W2:Y:S04]  /*18ca0*/  LDL R146, [R1+0xa90] ;  /* 0x000a900001927983 */ /* 0x000ea80000100800 */
[----:B------:R-:W3:Y:S01]  /*18cb0*/  LDL R7, [R1+0xaa4] ;  /* 0x000aa40001077983 */ /* 0x000ee20000100800 */
[----:B0-----:R-:W-:Y:S01]  /*18cc0*/  @P2 IMAD.MOV.U32 R6, RZ, RZ, R141 ;  /* 0x000000ffff062224 */ /* 0x001fe200078e008d */
[C---:B------:R-:W-:Y:S02]  /*18cd0*/  ISETP.GT.AND P0, PT, R5.reuse, 0x8, PT ;  /* 0x000000080500780c */ /* 0x040fe40003f04270 */
[----:B------:R-:W-:Y:S01]  /*18ce0*/  ISETP.GT.AND P1, PT, R5, 0x9, PT ;  /* 0x000000090500780c */ /* 0x000fe20003f24270 */
[----:B------:R-:W4:Y:S04]  /*18cf0*/  LDL R141, [R1+0xa88] ;  /* 0x000a8800018d7983 */ /* 0x000f280000100800 */
[----:B---3--:R0:W3:Y:S02]  /*18d00*/  @P2 LDG.E.U16 R88, desc[UR6][R6.64] ;  /* 0x0000000606582981 */ /* 0x0080e4000c1e1500 */
[----:B0-----:R-:W-:-:S02]  /*18d10*/  @P3 IMAD.MOV.U32 R6, RZ, RZ, R133 ;  /* 0x000000ffff063224 */ /* 0x001fc400078e0085 */
[----:B------:R-:W-:Y:S01]  /*18d20*/  @P3 IMAD.MOV.U32 R7, RZ, RZ, R135 ;  /* 0x000000ffff073224 */ /* 0x000fe200078e0087 */
[----:B------:R-:W3:Y:S04]  /*18d30*/  LDL R133, [R1+0xa80] ;  /* 0x000a800001857983 */ /* 0x000ee80000100800 */
[----:B------:R0:W3:Y:S04]  /*18d40*/  @P3 LDG.E.U16 R78, desc[UR6][R6.64] ;  /* 0x00000006064e3981 */ /* 0x0000e8000c1e1500 */
[----:B------:R-:W3:Y:S04]  /*18d50*/  LDL R135, [R1+0xa7c] ;  /* 0x000a7c0001877983 */ /* 0x000ee80000100800 */
[----:B------:R-:W0:Y:S04]  /*18d60*/  LDL R6, [R1+0xa94] ;  /* 0x000a940001067983 */ /* 0x000e280000100800 */
[----:B------:R-:W0:Y:S02]  /*18d70*/  LDL R7, [R1+0xa98] ;  /* 0x000a980001077983 */ /* 0x000e240000100800 */
[----:B0-----:R-:W-:-:S04]  /*18d80*/  @P0 LOP3.LUT R7, R7, R6, RZ, 0x3c, !PT ;  /* 0x0000000607070212 */ /* 0x001fc800078e3cff */
[----:B------:R-:W-:-:S04]  /*18d90*/  @P0 LOP3.LUT R6, R7, R6, RZ, 0x3c, !PT ;  /* 0x0000000607060212 */ /* 0x000fc800078e3cff */
[----:B------:R-:W-:-:S05]  /*18da0*/  @P0 LOP3.LUT R7, R7, R6, RZ, 0x3c, !PT ;  /* 0x0000000607070212 */ /* 0x000fca00078e3cff */
[----:B------:R2:W3:Y:S02]  /*18db0*/  @P0 LDG.E.U16 R13, desc[UR6][R6.64] ;  /* 0x00000006060d0981 */ /* 0x0004e4000c1e1500 */
[----:B--2---:R-:W-:Y:S02]  /*18dc0*/  @P1 IMAD.MOV.U32 R6, RZ, RZ, R146 ;  /* 0x000000ffff061224 */ /* 0x004fe400078e0092 */
[----:B------:R-:W-:Y:S01]  /*18dd0*/  @P1 IMAD.MOV.U32 R7, RZ, RZ, R148 ;  /* 0x000000ffff071224 */ /* 0x000fe200078e0094 */
[C---:B------:R-:W-:Y:S01]  /*18de0*/  ISETP.GT.AND P2, PT, R5.reuse, 0xa, PT ;  /* 0x0000000a0500780c */ /* 0x040fe20003f44270 */
[----:B------:R-:W2:Y:S04]  /*18df0*/  LDL R148, [R1+0xa6c] ;  /* 0x000a6c0001947983 */ /* 0x000ea80000100800 */
[----:B------:R4:W2:Y:S01]  /*18e00*/  @P1 LDG.E.U16 R60, desc[UR6][R6.64] ;  /* 0x00000006063c1981 */ /* 0x0008a2000c1e1500 */
[----:B------:R-:W-:-:S03]  /*18e10*/  ISETP.GT.AND P3, PT, R5, 0xb, PT ;  /* 0x0000000b0500780c */ /* 0x000fc60003f64270 */
[----:B------:R-:W2:Y:S04]  /*18e20*/  LDL R146, [R1+0xa70] ;  /* 0x000a700001927983 */ /* 0x000ea80000100800 */
[----:B------:R-:W3:Y:S01]  /*18e30*/  LDL R7, [R1+0xa84] ;  /* 0x000a840001077983 */ /* 0x000ee20000100800 */
[----:B----4-:R-:W-:Y:S01]  /*18e40*/  @P2 IMAD.MOV.U32 R6, RZ, RZ, R141 ;  /* 0x000000ffff062224 */ /* 0x010fe200078e008d */
        /* <DEDUP_REMOVED lines=404> */
[----:B------:R-:W-:-:S02]  /*1a790*/  ISETP.GT.AND P3, PT, R5, 0x4f, PT ;  /* 0x0000004f0500780c */ /* 0x000fc40003f64270 */
[----:B------:R-:W-:Y:S01]  /*1a7a0*/  PRMT R4, RZ, 0x7610, R4 ;  /* 0x00007610ff047816 */ /* 0x000fe20000000004 */
        /* <DEDUP_REMOVED lines=201> */
[----:B------:R-:W-:Y:S01]  /*1b440*/  ISETP.GT.AND P4, PT, R5, 0x72, PT ;  /* 0x000000720500780c */ /* 0x000fe20003f84270 */
        /* <DEDUP_REMOVED lines=11> */
[----:B------:R-:W2:Y:S04]  /*1b500*/  LDL R146, [R1+0x730] ;  /* 0x0007300001927983 */ /* 0x000ea80000100800 */
[----:B------:R0:W2:Y:S04]  /*1b510*/  @P1 LDG.E.U16 R223, desc[UR6][R6.64] ;  /* 0x0000000606df1981 */ /* 0x0000a8000c1e1500 */
[----:B------:R-:W2:Y:S04]  /*1b520*/  LDL R148, [R1+0x72c] ;  /* 0x00072c0001947983 */ /* 0x000ea80000100800 */
[----:B------:R-:W0:Y:S04]  /*1b530*/  LDL R6, [R1+0x744] ;  /* 0x0007440001067983 */ /* 0x000e280000100800 */
[----:B------:R-:W0:Y:S01]  /*1b540*/  LDL R7, [R1+0x748] ;  /* 0x0007480001077983 */ /* 0x000e220000100800 */
[----:B------:R-:W-:-:S02]  /*1b550*/  ISETP.GT.AND P0, PT, R5, 0x73, PT ;  /* 0x000000730500780c */ /* 0x000fc40003f04270 */
[----:B0-----:R-:W-:-:S04]  /*1b560*/  @P4 LOP3.LUT R7, R7, R6, RZ, 0x3c, !PT ;  /* 0x0000000607074212 */ /* 0x001fc800078e3cff */
[----:B------:R-:W-:-:S04]  /*1b570*/  @P4 LOP3.LUT R6, R7, R6, RZ, 0x3c, !PT ;  /* 0x0000000607064212 */ /* 0x000fc800078e3cff */
[----:B------:R-:W-:-:S05]  /*1b580*/  @P4 LOP3.LUT R7, R7, R6, RZ, 0x3c, !PT ;  /* 0x0000000607074212 */ /* 0x000fca00078e3cff */
[----:B------:R4:W2:Y:S04]  /*1b590*/  @P4 LDG.E.U16 R222, desc[UR6][R6.64] ;  /* 0x0000000606de4981 */ /* 0x0008a8000c1e1500 */
[----:B------:R-:W3:Y:S01]  /*1b5a0*/  LDL R7, [R1+0x73c] ;  /* 0x00073c0001077983 */ /* 0x000ee20000100800 */
[C---:B------:R-:W-:Y:S01]  /*1b5b0*/  ISETP.GT.AND P1, PT, R5.reuse, 0x74, PT ;  /* 0x000000740500780c */ /* 0x040fe20003f24270 */
[----:B----4-:R-:W-:Y:S02]  /*1b5c0*/  @P0 IMAD.MOV.U32 R6, RZ, RZ, R141 ;  /* 0x000000ffff060224 */ /* 0x010fe400078e008d */
[----:B------:R-:W4:Y:S04]  /*1b5d0*/  LDL R141, [R1+0x720] ;  /* 0x00072000018d7983 */ /* 0x000f280000100800 */
[----:B---3--:R0:W3:Y:S01]  /*1b5e0*/  @P0 LDG.E.U16 R221, desc[UR6][R6.64] ;  /* 0x0000000606dd0981 */ /* 0x0080e2000c1e1500 */
[----:B------:R-:W-:-:S05]  /*1b5f0*/  ISETP.GT.AND P0, PT, R5, 0x75, PT ;  /* 0x000000750500780c */ /* 0x000fca0003f04270 */
[----:B0-----:R-:W-:Y:S02]  /*1b600*/  @P1 IMAD.MOV.U32 R6, RZ, RZ, R133 ;  /* 0x000000ffff061224 */ /* 0x001fe400078e0085 */
[----:B------:R-:W-:Y:S01]  /*1b610*/  @P1 IMAD.MOV.U32 R7, RZ, RZ, R135 ;  /* 0x000000ffff071224 */ /* 0x000fe200078e0087 */
[----:B------:R-:W3:Y:S04]  /*1b620*/  LDL R133, [R1+0x718] ;  /* 0x0007180001857983 */ /* 0x000ee80000100800 */
[----:B------:R2:W3:Y:S04]  /*1b630*/  @P1 LDG.E.U16 R220, desc[UR6][R6.64] ;  /* 0x0000000606dc1981 */ /* 0x0004e8000c1e1500 */
[----:B------:R-:W3:Y:S01]  /*1b640*/  LDL R135, [R1+0x714] ;  /* 0x0007140001877983 */ /* 0x000ee20000100800 */
[----:B--2---:R-:W-:-:S02]  /*1b650*/  @P0 IMAD.MOV.U32 R6, RZ, RZ, R146 ;  /* 0x000000ffff060224 */ /* 0x004fc400078e0092 */
[----:B------:R-:W-:Y:S01]  /*1b660*/  @P0 IMAD.MOV.U32 R7, RZ, RZ, R148 ;  /* 0x000000ffff070224 */ /* 0x000fe200078e0094 */
[C---:B------:R-:W-:Y:S01]  /*1b670*/  ISETP.GT.AND P1, PT, R5.reuse, 0x76, PT ;  /* 0x000000760500780c */ /* 0x040fe20003f24270 */
        /* <DEDUP_REMOVED lines=41> */
[----:B------:R-:W-:Y:S02]  /*1b910*/  @P1 IMAD.MOV.U32 R7, RZ, RZ, R135 ;  /* 0x000000ffff071224 */ /* 0x000fe400078e0087 */
[----:B------:R-:W4:Y:S04]  /*1b920*/  LDL R135, [R1+0xef0] ;  /* 0x000ef00001877983 */ /* 0x000f280000100800 */
[----:B------:R2:W3:Y:S02]  /*1b930*/  @P1 LDG.E.U16 R212, desc[UR6][R6.64] ;  /* 0x0000000606d41981 */ /* 0x0004e4000c1e1500 */
[----:B--2---:R-:W-:-:S02]  /*1b940*/  @P0 IMAD.MOV.U32 R6, RZ, RZ, R146 ;  /* 0x000000ffff060224 */ /* 0x004fc400078e0092 */
[----:B------:R-:W-:Y:S01]  /*1b950*/  @P0 IMAD.MOV.U32 R7, RZ, RZ, R148 ;  /* 0x000000ffff070224 */ /* 0x000fe200078e0094 */
[C---:B------:R-:W-:Y:S01]  /*1b960*/  ISETP.GT.AND P1, PT, R5.reuse, 0x7e, PT ;  /* 0x0000007e0500780c */ /* 0x040fe20003f24270 */
[----:B------:R-:W0:Y:S03]  /*1b970*/  S2R R133, SR_TID.X ;  /* 0x0000000000857919 */ /* 0x000e260000002100 */
[----:B------:R1:W2:Y:S01]  /*1b980*/  @P0 LDG.E.U16 R211, desc[UR6][R6.64] ;  /* 0x0000000606d30981 */ /* 0x0002a2000c1e1500 */
[----:B------:R-:W-:-:S03]  /*1b990*/  ISETP.GT.AND P2, PT, R5, 0x7f, PT ;  /* 0x0000007f0500780c */ /* 0x000fc60003f44270 */
[----:B------:R-:W3:Y:S04]  /*1b9a0*/  LDL R148, [R1+0xed0] ;  /* 0x000ed00001947983 */ /* 0x000ee80000100800 */
[----:B------:R-:W2:Y:S04]  /*1b9b0*/  LDL R146, [R1+0xe8c] ;  /* 0x000e8c0001927983 */ /* 0x000ea80000100800 */
[----:B------:R-:W1:Y:S04]  /*1b9c0*/  LDL R6, [R1+0x6e4] ;  /* 0x0006e40001067983 */ /* 0x000e680000100800 */
[----:B------:R-:W1:Y:S02]  /*1b9d0*/  LDL R7, [R1+0x6e8] ;  /* 0x0006e80001077983 */ /* 0x000e640000100800 */
[----:B-1----:R-:W-:-:S04]  /*1b9e0*/  @P1 LOP3.LUT R7, R7, R6, RZ, 0x3c, !PT ;  /* 0x0000000607071212 */ /* 0x002fc800078e3cff */
[----:B------:R-:W-:-:S04]  /*1b9f0*/  @P1 LOP3.LUT R6, R7, R6, RZ, 0x3c, !PT ;  /* 0x0000000607061212 */ /* 0x000fc800078e3cff */
[----:B------:R-:W-:-:S05]  /*1ba00*/  @P1 LOP3.LUT R7, R7, R6, RZ, 0x3c, !PT ;  /* 0x0000000607071212 */ /* 0x000fca00078e3cff */
[----:B------:R1:W2:Y:S04]  /*1ba10*/  @P1 LDG.E.U16 R210, desc[UR6][R6.64] ;  /* 0x0000000606d21981 */ /* 0x0002a8000c1e1500 */
[----:B------:R-:W1:Y:S04]  /*1ba20*/  LDL R6, [R1+0x6dc] ;  /* 0x0006dc0001067983 */ /* 0x000e680000100800 */
[----:B------:R-:W1:Y:S01]  /*1ba30*/  LDL R7, [R1+0x6e0] ;  /* 0x0006e00001077983 */ /* 0x000e620000100800 */
[----:B0-----:R-:W-:-:S04]  /*1ba40*/  LOP3.LUT R133, R133, 0x7f, RZ, 0xc0, !PT ;  /* 0x0000007f85857812 */ /* 0x001fc800078ec0ff */
[----:B------:R-:W-:Y:S02]  /*1ba50*/  ISETP.GE.AND P0, PT, R133, R5, PT ;  /* 0x000000058500720c */ /* 0x000fe40003f06270 */
[----:B------:R-:W2:Y:S01]  /*1ba60*/  LDL R133, [R1+0xe90] ;  /* 0x000e900001857983 */ /* 0x000ea20000100800 */
[----:B-1----:R-:W-:-:S04]  /*1ba70*/  @P2 LOP3.LUT R7, R7, R6, RZ, 0x3c, !PT ;  /* 0x0000000607072212 */ /* 0x002fc800078e3cff */
[----:B------:R-:W-:-:S04]  /*1ba80*/  @P2 LOP3.LUT R6, R7, R6, RZ, 0x3c, !PT ;  /* 0x0000000607062212 */ /* 0x000fc800078e3cff */
[----:B------:R-:W-:-:S05]  /*1ba90*/  @P2 LOP3.LUT R7, R7, R6, RZ, 0x3c, !PT ;  /* 0x0000000607072212 */ /* 0x000fca00078e3cff */
[----:B------:R4:W2:Y:S01]  /*1baa0*/  @P2 LDG.E.U16 R209, desc[UR6][R6.64] ;  /* 0x0000000606d12981 */ /* 0x0008a2000c1e1500 */
[----:B------:R-:W-:Y:S01]  /*1bab0*/  BAR.SYNC.DEFER_BLOCKING 0x0 ;  /* 0x0000000000007b1d */ /* 0x000fe20000010000 */
[----:B----4-:R-:W-:Y:S02]  /*1bac0*/  @!P0 IMAD.MOV.U32 R6, RZ, RZ, R135 ;  /* 0x000000ffff068224 */ /* 0x010fe400078e0087 */
[----:B------:R-:W-:-:S03]  /*1bad0*/  @!P0 IMAD.MOV.U32 R7, RZ, RZ, R141 ;  /* 0x000000ffff078224 */ /* 0x000fc600078e008d */
[----:B------:R-:W4:Y:S04]  /*1bae0*/  LDL R135, [R1+0xdd0] ;  /* 0x000dd00001877983 */ /* 0x000f280000100800 */
[----:B------:R-:W4:Y:S04]  /*1baf0*/  LDL R141, [R1+0xdcc] ;  /* 0x000dcc00018d7983 */ /* 0x000f280000100800 */
[----:B------:R3:W4:Y:S04]  /*1bb00*/  @!P0 LDG.E.U16 R208, desc[UR6][R6.64] ;  /* 0x0000000606d08981 */ /* 0x000728000c1e1500 */
[----:B------:R-:W2:Y:S01]  /*1bb10*/  LDL R7, [R1+0xecc] ;  /* 0x000ecc0001077983 */ /* 0x000ea20000100800 */
[----:B---3--:R-:W-:-:S03]  /*1bb20*/  @!P0 IMAD.MOV.U32 R6, RZ, RZ, R148 ;  /* 0x000000ffff068224 */ /* 0x008fc600078e0094 */
[----:B------:R-:W3:Y:S04]  /*1bb30*/  LDL R148, [R1+0xd90] ;  /* 0x000d900001947983 */ /* 0x000ee80000100800 */
[----:B--2---:R0:W2:Y:S02]  /*1bb40*/  @!P0 LDG.E.U16 R207, desc[UR6][R6.64] ;  /* 0x0000000606cf8981 */ /* 0x0040a4000c1e1500 */
[----:B0-----:R-:W-:Y:S02]  /*1bb50*/  @!P0 IMAD.MOV.U32 R6, RZ, RZ, R133 ;  /* 0x000000ffff068224 */ /* 0x001fe400078e0085 */
[----:B------:R-:W-:Y:S01]  /*1bb60*/  @!P0 IMAD.MOV.U32 R7, RZ, RZ, R146 ;  /* 0x000000ffff078224 */ /* 0x000fe200078e0092 */
[----:B------:R-:W2:Y:S04]  /*1bb70*/  LDL R133, [R1+0xd50] ;  /* 0x000d500001857983 */ /* 0x000ea80000100800 */
[----:B------:R0:W2:Y:S04]  /*1bb80*/  @!P0 LDG.E.U16 R206, desc[UR6][R6.64] ;  /* 0x0000000606ce8981 */ /* 0x0000a8000c1e1500 */
[----:B------:R-:W2:Y:S04]  /*1bb90*/  LDL R146, [R1+0xd4c] ;  /* 0x000d4c0001927983 */ /* 0x000ea80000100800 */
[----:B------:R-:W0:Y:S04]  /*1bba0*/  LDL R6, [R1+0xe4c] ;  /* 0x000e4c0001067983 */ /* 0x000e280000100800 */
[----:B------:R-:W0:Y:S02]  /*1bbb0*/  LDL R7, [R1+0xe50] ;  /* 0x000e500001077983 */ /* 0x000e240000100800 */
[----:B0-----:R-:W-:-:S04]  /*1bbc0*/  @!P0 LOP3.LUT R7, R7, R6, RZ, 0x3c, !PT ;  /* 0x0000000607078212 */ /* 0x001fc800078e3cff */
[----:B------:R-:W-:-:S04]  /*1bbd0*/  @!P0 LOP3.LUT R6, R7, R6, RZ, 0x3c, !PT ;  /* 0x0000000607068212 */ /* 0x000fc800078e3cff */
[----:B------:R-:W-:-:S05]  /*1bbe0*/  @!P0 LOP3.LUT R7, R7, R6, RZ, 0x3c, !PT ;  /* 0x0000000607078212 */ /* 0x000fca00078e3cff */
[----:B------:R0:W2:Y:S04]  /*1bbf0*/  @!P0 LDG.E.U16 R205, desc[UR6][R6.64] ;  /* 0x0000000606cd8981 */ /* 0x0000a8000c1e1500 */
[----:B------:R-:W0:Y:S04]  /*1bc00*/  LDL R6, [R1+0xe0c] ;  /* 0x000e0c0001067983 */ /* 0x000e280000100800 */
[----:B------:R-:W0:Y:S02]  /*1bc10*/  LDL R7, [R1+0xe10] ;  /* 0x000e100001077983 */ /* 0x000e240000100800 */
[----:B0-----:R-:W-:-:S04]  /*1bc20*/  @!P0 LOP3.LUT R7, R7, R6, RZ, 0x3c, !PT ;  /* 0x0000000607078212 */ /* 0x001fc800078e3cff */
[----:B------:R-:W-:-:S04]  /*1bc30*/  @!P0 LOP3.LUT R6, R7, R6, RZ, 0x3c, !PT ;  /* 0x0000000607068212 */ /* 0x000fc800078e3cff */
[----:B------:R-:W-:-:S05]  /*1bc40*/  @!P0 LOP3.LUT R7, R7, R6, RZ, 0x3c, !PT ;  /* 0x0000000607078212 */ /* 0x000fca00078e3cff */
[----:B------:R4:W2:Y:S02]  /*1bc50*/  @!P0 LDG.E.U16 R204, desc[UR6][R6.64] ;  /* 0x0000000606cc8981 */ /* 0x0008a4000c1e1500 */
[----:B----4-:R-:W-:Y:S02]  /*1bc60*/  @!P0 IMAD.MOV.U32 R6, RZ, RZ, R135 ;  /* 0x000000ffff068224 */ /* 0x010fe400078e0087 */
[----:B------:R-:W-:Y:S01]  /*1bc70*/  @!P0 IMAD.MOV.U32 R7, RZ, RZ, R141 ;  /* 0x000000ffff078224 */ /* 0x000fe200078e008d */
[----:B------:R-:W4:Y:S04]  /*1bc80*/  LDL R135, [R1+0xc90] ;  /* 0x000c900001877983 */ /* 0x000f280000100800 */
[----:B------:R3:W4:Y:S04]  /*1bc90*/  @!P0 LDG.E.U16 R203, desc[UR6][R6.64] ;  /* 0x0000000606cb8981 */ /* 0x000728000c1e1500 */
[----:B------:R-:W4:Y:S04]  /*1bca0*/  LDL R141, [R1+0xc8c] ;  /* 0x000c8c00018d7983 */ /* 0x000f280000100800 */
        /* <DEDUP_REMOVED lines=101> */
[----:B------:R-:W4:Y:S04]  /*1c300*/  LDL.LU R135, [R1+0x370] ;  /* 0x0003700001877983 */ /* 0x000f280000300800 */
[----:B------:R-:W4:Y:S04]  /*1c310*/  LDL.LU R141, [R1+0x334] ;  /* 0x00033400018d7983 */ /* 0x000f280000300800 */
        /* <DEDUP_REMOVED lines=21> */
[----:B------:R0:W2:Y:S04]  /*1c470*/  @!P0 LDG.E.U16 R179, desc[UR6][R6.64] ;  /* 0x0000000606b38981 */ /* 0x0000a8000c1e1500 */
[----:B------:R-:W0:Y:S02]  /*1c480*/  LDL R7, [R1+0x374] ;  /* 0x0003740001077983 */ /* 0x000e240000100800 */
[----:B0-----:R-:W-:Y:S02]  /*1c490*/  @!P0 IMAD.MOV.U32 R6, RZ, RZ, R7 ;  /* 0x000000ffff068224 */ /* 0x001fe400078e0007 */
[----:B----4-:R-:W-:-:S05]  /*1c4a0*/  @!P0 IMAD.MOV.U32 R7, RZ, RZ, R135 ;  /* 0x000000ffff078224 */ /* 0x010fca00078e0087 */
[----:B------:R0:W4:Y:S04]  /*1c4b0*/  @!P0 LDG.E.U16 R178, desc[UR6][R6.64] ;  /* 0x0000000606b28981 */ /* 0x000128000c1e1500 */
[----:B------:R-:W3:Y:S01]  /*1c4c0*/  LDL R7, [R1+0x330] ;  /* 0x0003300001077983 */ /* 0x000ee20000100800 */
[----:B0-----:R-:W-:-:S05]  /*1c4d0*/  @!P0 IMAD.MOV.U32 R6, RZ, RZ, R141 ;  /* 0x000000ffff068224 */ /* 0x001fca00078e008d */
[----:B---3--:R0:W3:Y:S04]  /*1c4e0*/  @!P0 LDG.E.U16 R177, desc[UR6][R6.64] ;  /* 0x0000000606b18981 */ /* 0x0080e8000c1e1500 */
[----:B------:R-:W2:Y:S01]  /*1c4f0*/  LDL R7, [R1+0x6d8] ;  /* 0x0006d80001077983 */ /* 0x000ea20000100800 */
[----:B0-----:R-:W-:-:S03]  /*1c500*/  @!P0 IMAD.MOV.U32 R6, RZ, RZ, R148 ;  /* 0x000000ffff068224 */ /* 0x001fc600078e0094 */
[----:B------:R-:W4:Y:S04]  /*1c510*/  LDL R148, [R1+0xd88] ;  /* 0x000d880001947983 */ /* 0x000f280000100800 */
[----:B--2---:R0:W2:Y:S02]  /*1c520*/  @!P0 LDG.E.U16 R176, desc[UR6][R6.64] ;  /* 0x0000000606b08981 */ /* 0x0040a4000c1e1500 */
[----:B0-----:R-:W-:Y:S02]  /*1c530*/  @!P0 IMAD.MOV.U32 R6, RZ, RZ, R133 ;  /* 0x000000ffff068224 */ /* 0x001fe400078e0085 */
[----:B------:R-:W-:Y:S01]  /*1c540*/  @!P0 IMAD.MOV.U32 R7, RZ, RZ, R146 ;  /* 0x000000ffff078224 */ /* 0x000fe200078e0092 */
[----:B------:R-:W3:Y:S04]  /*1c550*/  LDL R133, [R1+0xd48] ;  /* 0x000d480001857983 */ /* 0x000ee80000100800 */
        /* <DEDUP_REMOVED lines=26> */
[----:B------:R-:W3:Y:S01]  /*1c700*/  LDL R7, [R1+0xd84] ;  /* 0x000d840001077983 */ /* 0x000ee20000100800 */
[----:B----4-:R-:W-:-:S03]  /*1c710*/  @!P0 IMAD.MOV.U32 R6, RZ, RZ, R148 ;  /* 0x000000ffff068224 */ /* 0x010fc600078e0094 */
[----:B------:R-:W4:Y:S04]  /*1c720*/  LDL R148, [R1+0xc08] ;  /* 0x000c080001947983 */ /* 0x000f280000100800 */
[----:B---3--:R0:W3:Y:S02]  /*1c730*/  @!P0 LDG.E.U16 R170, desc[UR6][R6.64] ;  /* 0x0000000606aa8981 */ /* 0x0080e4000c1e1500 */
[----:B0-----:R-:W-:Y:S02]  /*1c740*/  @!P0 IMAD.MOV.U32 R6, RZ, RZ, R133 ;  /* 0x000000ffff068224 */ /* 0x001fe400078e0085 */
[----:B--2---:R-:W-:Y:S01]  /*1c750*/  @!P0 IMAD.MOV.U32 R7, RZ, RZ, R146 ;  /* 0x000000ffff078224 */ /* 0x004fe200078e0092 */
[----:B------:R-:W2:Y:S04]  /*1c760*/  LDL R133, [R1+0xbc8] ;  /* 0x000bc80001857983 */ /* 0x000ea80000100800 */
[----:B------:R0:W3:Y:S04]  /*1c770*/  @!P0 LDG.E.U16 R169, desc[UR6][R6.64] ;  /* 0x0000000606a98981 */ /* 0x0000e8000c1e1500 */
[----:B------:R-:W3:Y:S04]  /*1c780*/  LDL R146, [R1+0xbc4] ;  /* 0x000bc40001927983 */ /* 0x000ee80000100800 */
[----:B------:R-:W0:Y:S04]  /*1c790*/  LDL R6, [R1+0xd04] ;  /* 0x000d040001067983 */ /* 0x000e280000100800 */
[----:B------:R-:W0:Y:S02]  /*1c7a0*/  LDL R7, [R1+0xd08] ;  /* 0x000d080001077983 */ /* 0x000e240000100800 */
[----:B0-----:R-:W-:-:S04]  /*1c7b0*/  @!P0 LOP3.LUT R7, R7, R6, RZ, 0x3c, !PT ;  /* 0x0000000607078212 */ /* 0x001fc800078e3cff */
[----:B------:R-:W-:-:S04]  /*1c7c0*/  @!P0 LOP3.LUT R6, R7, R6, RZ, 0x3c, !PT ;  /* 0x0000000607068212 */ /* 0x000fc800078e3cff */
[----:B------:R-:W-:-:S05]  /*1c7d0*/  @!P0 LOP3.LUT R7, R7, R6, RZ, 0x3c, !PT ;  /* 0x0000000607078212 */ /* 0x000fca00078e3cff */
[----:B------:R0:W3:Y:S04]  /*1c7e0*/  @!P0 LDG.E.U16 R168, desc[UR6][R6.64] ;  /* 0x0000000606a88981 */ /* 0x0000e8000c1e1500 */
        /* <DEDUP_REMOVED lines=18> */
[----:B------:R-:W2:Y:S01]  /*1c910*/  LDL R7, [R1+0xc04] ;  /* 0x000c040001077983 */ /* 0x000ea20000100800 */
[----:B----4-:R-:W-:-:S03]  /*1c920*/  @!P0 IMAD.MOV.U32 R6, RZ, RZ, R148 ;  /* 0x000000ffff068224 */ /* 0x010fc600078e0094 */
[----:B------:R-:W4:Y:S04]  /*1c930*/  LDL R148, [R1+0x670] ;  /* 0x0006700001947983 */ /* 0x000f280000100800 */
[----:B--2---:R0:W2:Y:S02]  /*1c940*/  @!P0 LDG.E.U16 R164, desc[UR6][R6.64] ;  /* 0x0000000606a48981 */ /* 0x0040a4000c1e1500 */
[----:B0-----:R-:W-:Y:S02]  /*1c950*/  @!P0 IMAD.MOV.U32 R6, RZ, RZ, R133 ;  /* 0x000000ffff068224 */ /* 0x001fe400078e0085 */
[----:B---3--:R-:W-:Y:S01]  /*1c960*/  @!P0 IMAD.MOV.U32 R7, RZ, RZ, R146 ;  /* 0x000000ffff078224 */ /* 0x008fe200078e0092 */
        /* <DEDUP_REMOVED lines=61> */
[----:B----4-:R-:W-:-:S05]  /*1cd40*/  @!P0 IMAD.MOV.U32 R6, RZ, RZ, R148 ;  /* 0x000000ffff068224 */ /* 0x010fca00078e0094 */
[----:B--2---:R0:W2:Y:S02]  /*1cd50*/  @!P0 LDG.E.U16 R152, desc[UR6][R6.64] ;  /* 0x0000000606988981 */ /* 0x0040a4000c1e1500 */
[----:B0-----:R-:W-:Y:S02]  /*1cd60*/  @!P0 IMAD.MOV.U32 R6, RZ, RZ, R133 ;  /* 0x000000ffff068224 */ /* 0x001fe400078e0085 */
[----:B---3--:R-:W-:Y:S01]  /*1cd70*/  @!P0 IMAD.MOV.U32 R7, RZ, RZ, R146 ;  /* 0x000000ffff078224 */ /* 0x008fe200078e0092 */
[----:B------:R-:W3:Y:S04]  /*1cd80*/  LDL.LU R133, [R1+0x368] ;  /* 0x0003680001857983 */ /* 0x000ee80000300800 */
[----:B------:R-:W4:Y:S04]  /*1cd90*/  LDL.LU R146, [R1+0x36c] ;  /* 0x00036c0001927983 */ /* 0x000f280000300800 */
[----:B------:R-:W2:Y:S04]  /*1cda0*/  LDL.LU R148, [R1+0x32c] ;  /* 0x00032c0001947983 */ /* 0x000ea80000300800 */
        /* <DEDUP_REMOVED lines=26> */
[----:B---3--:R-:W-:-:S05]  /*1cf50*/  @!P0 IMAD.MOV.U32 R7, RZ, RZ, R133 ;  /* 0x000000ffff078224 */ /* 0x008fca00078e0085 */
[----:B------:R2:W3:Y:S04]  /*1cf60*/  @!P0 LDG.E.U16 R18, desc[UR6][R6.64] ;  /* 0x0000000606128981 */ /* 0x0004e8000c1e1500 */
[----:B------:R-:W4:Y:S01]  /*1cf70*/  LDL R7, [R1+0x328] ;  /* 0x0003280001077983 */ /* 0x000f220000100800 */
[----:B--2---:R-:W-:-:S05]  /*1cf80*/  @!P0 IMAD.MOV.U32 R6, RZ, RZ, R148 ;  /* 0x000000ffff068224 */ /* 0x004fca00078e0094 */
[----:B----4-:R0:W2:Y:S04]  /*1cf90*/  @!P0 LDG.E.U16 R17, desc[UR6][R6.64] ;  /* 0x0000000606118981 */ /* 0x0100a8000c1e1500 */
[----:B------:R-:W0:Y:S04]  /*1cfa0*/  LDL R6, [R1+0xae4] ;  /* 0x000ae40001067983 */ /* 0x000e280000100800 */
[----:B------:R-:W0:Y:S04]  /*1cfb0*/  LDL R7, [R1+0xeec] ;  /* 0x000eec0001077983 */ /* 0x000e280000100800 */
[----:B------:R1:W-:Y:S02]  /*1cfc0*/  STS.U16 [R3+UR4+0x10000], R14 ;  /* 0x0100000e03007988 */ /* 0x0003e40008000404 */
[----:B-1----:R-:W-:-:S02]  /*1cfd0*/  PRMT R14, RZ, 0x7610, R14 ;  /* 0x00007610ff0e7816 */ /* 0x002fc4000000000e */
[----:B0-----:R-:W-:-:S04]  /*1cfe0*/  @!P0 LOP3.LUT R7, R7, R6, RZ, 0x3c, !PT ;  /* 0x0000000607078212 */ /* 0x001fc800078e3cff */
[----:B------:R-:W-:-:S04]  /*1cff0*/  @!P0 LOP3.LUT R6, R7, R6, RZ, 0x3c, !PT ;  /* 0x0000000607068212 */ /* 0x000fc800078e3cff */
[----:B------:R-:W-:-:S05]  /*1d000*/  @!P0 LOP3.LUT R7, R7, R6, RZ, 0x3c, !PT ;  /* 0x0000000607078212 */ /* 0x000fca00078e3cff */
[----:B------:R0:W4:Y:S04]  /*1d010*/  @!P0 LDG.E.U16 R14, desc[UR6][R6.64] ;  /* 0x00000006060e8981 */ /* 0x000128000c1e1500 */
        /* <DEDUP_REMOVED lines=41> */
[----:B------:R-:W0:Y:S01]  /*1d2b0*/  LDL R7, [R1+0xd80] ;  /* 0x000d800001077983 */ /* 0x000e220000100800 */
[----:B------:R-:W-:-:S03]  /*1d2c0*/  PRMT R5, RZ, 0x7610, R5 ;  /* 0x00007610ff057816 */ /* 0x000fc60000000005 */
[----:B------:R1:W-:Y:S04]  /*1d2d0*/  STS.U16 [R3+UR4+0x11800], R57 ;  /* 0x0118003903007988 */ /* 0x0003e80008000404 */
[----:B------:R3:W-:Y:S04]  /*1d2e0*/  STS.U16 [R3+UR4+0x11c00], R56 ;  /* 0x011c003803007988 */ /* 0x0007e80008000404 */
[----:B------:R2:W-:Y:S04]  /*1d2f0*/  STS.U16 [R3+UR4+0x12000], R59 ;  /* 0x0120003b03007988 */ /* 0x0005e80008000404 */
[----:B-1----:R-:W4:Y:S04]  /*1d300*/  LDL.LU R57, [R1+0x1448] ;  /* 0x0014480001397983 */ /* 0x002f280000300800 */
[----:B---3--:R-:W3:Y:S04]  /*1d310*/  LDL.LU R56, [R1+0x1444] ;  /* 0x0014440001387983 */ /* 0x008ee80000300800 */
[----:B--2---:R-:W2:Y:S04]  /*1d320*/  LDL.LU R59, [R1+0x1440] ;  /* 0x00144000013b7983 */ /* 0x004ea80000300800 */
[----:B------:R1:W-:Y:S04]  /*1d330*/  STS.U16 [R3+UR4+0x12400], R58 ;  /* 0x0124003a03007988 */ /* 0x0003e80008000404 */
[----:B------:R1:W-:Y:S04]  /*1d340*/  STS.U16 [R3+UR4+0x12800], R2 ;  /* 0x0128000203007988 */ /* 0x0003e80008000404 */
[----:B------:R-:W-:Y:S04]  /*1d350*/  STS.U16 [R3+UR4+0x12c00], R248 ;  /* 0x012c00f803007988 */ /* 0x000fe80008000404 */
[----:B-1----:R-:W3:Y:S01]  /*1d360*/  LDL.LU R58, [R1+0x143c] ;  /* 0x00143c00013a7983 */ /* 0x002ee20000300800 */
[----:B------:R-:W-:-:S03]  /*1d370*/  LOP3.LUT R2, R3, 0x10, RZ, 0x3c, !PT ;  /* 0x0000001003027812 */ /* 0x000fc600078e3cff */
[----:B------:R-:W-:Y:S04]  /*1d380*/  STS.U16 [R3+UR4+0x13000], R240 ;  /* 0x013000f003007988 */ /* 0x000fe80008000404 */
[----:B------:R-:W-:Y:S04]  /*1d390*/  STS.U16 [R3+UR4+0x13400], R232 ;  /* 0x013400e803007988 */ /* 0x000fe80008000404 */
[----:B------:R-:W-:Y:S04]  /*1d3a0*/  STS.U16 [R3+UR4+0x13800], R224 ;  /* 0x013800e003007988 */ /* 0x000fe80008000404 */
[----:B------:R-:W-:Y:S04]  /*1d3b0*/  STS.U16 [R3+UR4+0x13c00], R216 ;  /* 0x013c00d803007988 */ /* 0x000fe80008000404 */
[----:B------:R-:W-:Y:S04]  /*1d3c0*/  STL [R1+0xf54], R3 ;  /* 0x000f540301007387 */ /* 0x000fe80000100800 */
[----:B------:R1:W-:Y:S04]  /*1d3d0*/  STS.U16 [R2+UR4+0x10080], R61 ;  /* 0x0100803d02007988 */ /* 0x0003e80008000404 */
        /* <DEDUP_REMOVED lines=10> */
[----:B------:R-:W-:Y:S04]  /*1d480*/  STS.U16 [R2+UR4+0x12c80], R247 ;  /* 0x012c80f702007988 */ /* 0x000fe80008000404 */
[----:B------:R-:W-:Y:S04]  /*1d490*/  STS.U16 [R2+UR4+0x13080], R239 ;  /* 0x013080ef02007988 */ /* 0x000fe80008000404 */
[----:B------:R-:W-:Y:S04]  /*1d4a0*/  STS.U16 [R2+UR4+0x13480], R231 ;  /* 0x013480e702007988 */ /* 0x000fe80008000404 */
[----:B------:R-:W-:Y:S04]  /*1d4b0*/  STS.U16 [R2+UR4+0x13880], R223 ;  /* 0x013880df02007988 */ /* 0x000fe80008000404 */
[----:B------:R1:W-:Y:S04]  /*1d4c0*/  STS.U16 [R2+UR4+0x13c80], R215 ;  /* 0x013c80d702007988 */ /* 0x0003e80008000404 */
[----:B-1----:R-:W2:Y:S04]  /*1d4d0*/  LDL.LU R61, [R1+0x1438] ;  /* 0x00143800013d7983 */ /* 0x002ea80000300800 */
[----:B------:R-:W3:Y:S04]  /*1d4e0*/  LDL.LU R60, [R1+0x1434] ;  /* 0x00143400013c7983 */ /* 0x000ee80000300800 */
[----:B------:R-:W2:Y:S04]  /*1d4f0*/  LDL.LU R63, [R1+0x1430] ;  /* 0x00143000013f7983 */ /* 0x000ea80000300800 */
[----:B------:R-:W3:Y:S04]  /*1d500*/  LDL.LU R62, [R1+0x142c] ;  /* 0x00142c00013e7983 */ /* 0x000ee80000300800 */
[----:B------:R-:W2:Y:S04]  /*1d510*/  LDL.LU R65, [R1+0x1428] ;  /* 0x0014280001417983 */ /* 0x000ea80000300800 */
[----:B------:R-:W3:Y:S04]  /*1d520*/  LDL.LU R64, [R1+0x1424] ;  /* 0x0014240001407983 */ /* 0x000ee80000300800 */
[----:B------:R-:W2:Y:S04]  /*1d530*/  LDL.LU R67, [R1+0x1420] ;  /* 0x0014200001437983 */ /* 0x000ea80000300800 */
[----:B------:R-:W3:Y:S04]  /*1d540*/  LDL.LU R66, [R1+0x141c] ;  /* 0x00141c0001427983 */ /* 0x000ee80000300800 */
[----:B------:R-:W2:Y:S04]  /*1d550*/  LDL.LU R69, [R1+0x1418] ;  /* 0x0014180001457983 */ /* 0x000ea80000300800 */
[----:B------:R-:W3:Y:S04]  /*1d560*/  LDL.LU R68, [R1+0x1414] ;  /* 0x0014140001447983 */ /* 0x000ee80000300800 */
[----:B------:R-:W4:Y:S04]  /*1d570*/  LDL.LU R71, [R1+0x1410] ;  /* 0x0014100001477983 */ /* 0x000f280000300800 */
[----:B------:R-:W2:Y:S01]  /*1d580*/  LDL.LU R2, [R1+0x140c] ;  /* 0x00140c0001027983 */ /* 0x000ea20000300800 */
[----:B0-----:R-:W-:-:S04]  /*1d590*/  @!P0 LOP3.LUT R7, R7, R6, RZ, 0x3c, !PT ;  /* 0x0000000607078212 */ /* 0x001fc800078e3cff */
[----:B------:R-:W-:-:S04]  /*1d5a0*/  @!P0 LOP3.LUT R6, R7, R6, RZ, 0x3c, !PT ;  /* 0x0000000607068212 */ /* 0x000fc800078e3cff */
[----:B------:R-:W-:-:S05]  /*1d5b0*/  @!P0 LOP3.LUT R7, R7, R6, RZ, 0x3c, !PT ;  /* 0x0000000607078212 */ /* 0x000fca00078e3cff */
[----:B------:R0:W3:Y:S02]  /*1d5c0*/  @!P0 LDG.E.U16 R5, desc[UR6][R6.64] ;  /* 0x0000000606058981 */ /* 0x0000e4000c1e1500 */
[----:B0-----:R-:W0:Y:S02]  /*1d5d0*/  S2R R6, SR_TID.X ;  /* 0x0000000000067919 */ /* 0x001e240000002100 */
[C---:B0-----:R-:W-:Y:S01]  /*1d5e0*/  IMAD.SHL.U32 R3, R6.reuse, 0x2, RZ ;  /* 0x0000000206037824 */ /* 0x041fe200078e00ff */
[----:B------:R-:W-:-:S04]  /*1d5f0*/  LOP3.LUT R7, R6, 0x40, RZ, 0xc0, !PT ;  /* 0x0000004006077812 */ /* 0x000fc800078ec0ff */
[----:B------:R-:W-:-:S05]  /*1d600*/  LOP3.LUT R3, R3, 0x7e, RZ, 0xc0, !PT ;  /* 0x0000007e03037812 */ /* 0x000fca00078ec0ff */
[----:B------:R-:W-:Y:S02]  /*1d610*/  IMAD R3, R7, 0x100, R3 ;  /* 0x0000010007037824 */ /* 0x000fe400078e0203 */
[----:B------:R-:W-:-:S03]  /*1d620*/  IMAD.SHL.U32 R6, R6, 0x2, RZ ;  /* 0x0000000206067824 */ /* 0x000fc600078e00ff */
[----:B------:R-:W-:Y:S02]  /*1d630*/  LOP3.LUT R3, R3, 0x20, RZ, 0x3c, !PT ;  /* 0x0000002003037812 */ /* 0x000fe400078e3cff */
[----:B------:R-:W-:-:S03]  /*1d640*/  LOP3.LUT R6, R6, 0x7e, RZ, 0xc0, !PT ;  /* 0x0000007e06067812 */ /* 0x000fc600078ec0ff */
[----:B------:R0:W-:Y:S04]  /*1d650*/  STS.U16 [R3+UR4+0x10100], R130 ;  /* 0x0101008203007988 */ /* 0x0001e80008000404 */
[----:B------:R-:W-:Y:S04]  /*1d660*/  STS.U16 [R3+UR4+0x10500], R131 ;  /* 0x0105008303007988 */ /* 0x000fe80008000404 */
[----:B------:R-:W-:Y:S01]  /*1d670*/  STS.U16 [R3+UR4+0x10900], R128 ;  /* 0x0109008003007988 */ /* 0x000fe20008000404 */
[----:B------:R-:W-:-:S03]  /*1d680*/  IMAD R6, R7, 0x100, R6 ;  /* 0x0000010007067824 */ /* 0x000fc600078e0206 */
[----:B------:R-:W-:Y:S04]  /*1d690*/  STS.U16 [R3+UR4+0x10d00], R129 ;  /* 0x010d008103007988 */ /* 0x000fe80008000404 */
[----:B------:R-:W-:Y:S04]  /*1d6a0*/  STS.U16 [R3+UR4+0x11100], R126 ;  /* 0x0111007e03007988 */ /* 0x000fe80008000404 */
[----:B------:R-:W-:Y:S04]  /*1d6b0*/  STS.U16 [R3+UR4+0x11500], R127 ;  /* 0x0115007f03007988 */ /* 0x000fe80008000404 */
[----:B------:R-:W-:Y:S04]  /*1d6c0*/  STS.U16 [R3+UR4+0x11900], R124 ;  /* 0x0119007c03007988 */ /* 0x000fe80008000404 */
[----:B------:R-:W-:Y:S01]  /*1d6d0*/  STS.U16 [R3+UR4+0x11d00], R125 ;  /* 0x011d007d03007988 */ /* 0x000fe20008000404 */
[----:B------:R-:W-:-:S03]  /*1d6e0*/  LOP3.LUT R6, R6, 0x30, RZ, 0x3c, !PT ;  /* 0x0000003006067812 */ /* 0x000fc600078e3cff */
[----:B------:R-:W-:Y:S04]  /*1d6f0*/  STS.U16 [R3+UR4+0x12100], R122 ;  /* 0x0121007a03007988 */ /* 0x000fe80008000404 */
        /* <DEDUP_REMOVED lines=15> */
[----:B------:R1:W-:Y:S04]  /*1d7f0*/  STS.U16 [R6+UR4+0x12180], R91 ;  /* 0x0121805b06007988 */ /* 0x0003e80008000404 */
[----:B0-----:R-:W3:Y:S01]  /*1d800*/  LDL.LU R130, [R1+0x1408] ;  /* 0x0014080001827983 */ /* 0x001ee20000300800 */
[----:B-1----:R-:W0:Y:S03]  /*1d810*/  S2R R91, SR_TID.X ;  /* 0x00000000005b7919 */ /* 0x002e260000002100 */
[----:B------:R-:W-:Y:S04]  /*1d820*/  STS.U16 [R6+UR4+0x12580], R113 ;  /* 0x0125807106007988 */ /* 0x000fe80008000404 */
[----:B------:R-:W-:Y:S04]  /*1d830*/  STS.U16 [R6+UR4+0x12980], R110 ;  /* 0x0129806e06007988 */ /* 0x000fe80008000404 */
[----:B------:R-:W-:Y:S04]  /*1d840*/  STS.U16 [R6+UR4+0x12d80], R245 ;  /* 0x012d80f506007988 */ /* 0x000fe80008000404 */
[----:B------:R-:W-:Y:S04]  /*1d850*/  STS.U16 [R6+UR4+0x13180], R237 ;  /* 0x013180ed06007988 */ /* 0x000fe80008000404 */
[----:B------:R-:W3:Y:S01]  /*1d860*/  LDL.LU R131, [R1+0x1404] ;  /* 0x0014040001837983 */ /* 0x000ee20000300800 */
[C---:B0-----:R-:W-:Y:S01]  /*1d870*/  IMAD.SHL.U32 R3, R91.reuse, 0x2, RZ ;  /* 0x000000025b037824 */ /* 0x041fe200078e00ff */
[----:B------:R-:W-:-:S02]  /*1d880*/  LOP3.LUT R7, R91, 0x40, RZ, 0xc0, !PT ;  /* 0x000000405b077812 */ /* 0x000fc400078ec0ff */
[----:B------:R-:W-:Y:S02]  /*1d890*/  STS.U16 [R6+UR4+0x13580], R229 ;  /* 0x013580e506007988 */ /* 0x000fe40008000404 */
[----:B------:R-:W-:Y:S02]  /*1d8a0*/  LOP3.LUT R3, R3, 0x7e, RZ, 0xc0, !PT ;  /* 0x0000007e03037812 */ /* 0x000fe400078ec0ff */
[----:B------:R-:W3:Y:S03]  /*1d8b0*/  LDL.LU R128, [R1+0x1400] ;  /* 0x0014000001807983 */ /* 0x000ee60000300800 */
[----:B------:R-:W-:Y:S01]  /*1d8c0*/  IMAD R3, R7, 0x100, R3 ;  /* 0x0000010007037824 */ /* 0x000fe200078e0203 */
[----:B------:R-:W-:Y:S04]  /*1d8d0*/  STS.U16 [R6+UR4+0x13980], R221 ;  /* 0x013980dd06007988 */ /* 0x000fe80008000404 */
[----:B------:R-:W-:Y:S01]  /*1d8e0*/  LOP3.LUT R3, R3, 0x40, RZ, 0x3c, !PT ;  /* 0x0000004003037812 */ /* 0x000fe200078e3cff */
        /* <DEDUP_REMOVED lines=16> */
[----:B------:R0:W-:Y:S01]  /*1d9f0*/  STS.U16 [R3+UR4+0x13e00], R212 ;  /* 0x013e00d403007988 */ /* 0x0001e20008000404 */
[----:B------:R-:W-:-:S03]  /*1da00*/  IMAD.SHL.U32 R91, R91, 0x2, RZ ;  /* 0x000000025b5b7824 */ /* 0x000fc600078e00ff */
[----:B------:R-:W3:Y:S01]  /*1da10*/  LDL.LU R129, [R1+0x13fc] ;  /* 0x0013fc0001817983 */ /* 0x000ee20000300800 */
[----:B0-----:R-:W0:Y:S01]  /*1da20*/  S2R R3, SR_TID.X ;  /* 0x0000000000037919 */ /* 0x001e220000002100 */
[----:B------:R-:W-:Y:S02]  /*1da30*/  LOP3.LUT R91, R91, 0x7e, RZ, 0xc0, !PT ;  /* 0x0000007e5b5b7812 */ /* 0x000fe400078ec0ff */
[----:B------:R-:W3:Y:S04]  /*1da40*/  LDL.LU R126, [R1+0x13f8] ;  /* 0x0013f800017e7983 */ /* 0x000ee80000300800 */
[----:B------:R-:W3:Y:S01]  /*1da50*/  LDL.LU R127, [R1+0x13f4] ;  /* 0x0013f400017f7983 */ /* 0x000ee20000300800 */
[----:B------:R-:W-:-:S03]  /*1da60*/  IMAD R91, R7, 0x100, R91 ;  /* 0x00000100075b7824 */ /* 0x000fc600078e025b */
[----:B------:R-:W3:Y:S04]  /*1da70*/  LDL.LU R124, [R1+0x13f0] ;  /* 0x0013f000017c7983 */ /* 0x000ee80000300800 */
[----:B------:R-:W3:Y:S04]  /*1da80*/  LDL.LU R125, [R1+0x13ec] ;  /* 0x0013ec00017d7983 */ /* 0x000ee80000300800 */
[----:B------:R-:W3:Y:S04]  /*1da90*/  LDL.LU R122, [R1+0x13e8] ;  /* 0x0013e800017a7983 */ /* 0x000ee80000300800 */
[----:B------:R-:W3:Y:S04]  /*1daa0*/  LDL.LU R123, [R1+0x13e4] ;  /* 0x0013e400017b7983 */ /* 0x000ee80000300800 */
[----:B------:R-:W3:Y:S01]  /*1dab0*/  LDL.LU R120, [R1+0x13e0] ;  /* 0x0013e00001787983 */ /* 0x000ee20000300800 */
[----:B------:R-:W-:-:S03]  /*1dac0*/  LOP3.LUT R91, R91, 0x50, RZ, 0x3c, !PT ;  /* 0x000000505b5b7812 */ /* 0x000fc600078e3cff */
[----:B------:R-:W3:Y:S01]  /*1dad0*/  LDL.LU R121, [R1+0x13dc] ;  /* 0x0013dc0001797983 */ /* 0x000ee20000300800 */
[----:B0-----:R-:W-:-:S03]  /*1dae0*/  IMAD.SHL.U32 R6, R3, 0x2, RZ ;  /* 0x0000000203067824 */ /* 0x001fc600078e00ff */
[----:B------:R-:W3:Y:S04]  /*1daf0*/  LDL.LU R118, [R1+0x13d8] ;  /* 0x0013d80001767983 */ /* 0x000ee80000300800 */
[----:B------:R-:W3:Y:S04]  /*1db00*/  LDL.LU R119, [R1+0x13d4] ;  /* 0x0013d40001777983 */ /* 0x000ee80000300800 */
[----:B------:R-:W3:Y:S04]  /*1db10*/  LDL.LU R116, [R1+0x13d0] ;  /* 0x0013d00001747983 */ /* 0x000ee80000300800 */
[----:B------:R-:W3:Y:S04]  /*1db20*/  LDL.LU R117, [R1+0x13cc] ;  /* 0x0013cc0001757983 */ /* 0x000ee80000300800 */
[----:B------:R-:W3:Y:S01]  /*1db30*/  LDL.LU R114, [R1+0x13c8] ;  /* 0x0013c80001727983 */ /* 0x000ee20000300800 */
[----:B------:R-:W-:-:S03]  /*1db40*/  LOP3.LUT R7, R3, 0x40, RZ, 0xc0, !PT ;  /* 0x0000004003077812 */ /* 0x000fc600078ec0ff */
[----:B------:R-:W3:Y:S01]  /*1db50*/  LDL.LU R115, [R1+0x13c4] ;  /* 0x0013c40001737983 */ /* 0x000ee20000300800 */
[----:B------:R-:W-:-:S03]  /*1db60*/  LOP3.LUT R6, R6, 0x7e, RZ, 0xc0, !PT ;  /* 0x0000007e06067812 */ /* 0x000fc600078ec0ff */
[----:B------:R-:W3:Y:S04]  /*1db70*/  LDL.LU R112, [R1+0x13c0] ;  /* 0x0013c00001707983 */ /* 0x000ee80000300800 */
[----:B------:R-:W3:Y:S04]  /*1db80*/  LDL.LU R113, [R1+0x13bc] ;  /* 0x0013bc0001717983 */ /* 0x000ee80000300800 */
[----:B------:R0:W-:Y:S04]  /*1db90*/  STS.U16 [R91+UR4+0x10280], R101 ;  /* 0x010280655b007988 */ /* 0x0001e80008000404 */
[----:B------:R-:W3:Y:S04]  /*1dba0*/  LDL.LU R110, [R1+0x13b8] ;  /* 0x0013b800016e7983 */ /* 0x000ee80000300800 */
[----:B------:R1:W-:Y:S04]  /*1dbb0*/  STS.U16 [R91+UR4+0x10680], R98 ;  /* 0x010680625b007988 */ /* 0x0003e80008000404 */
[----:B------:R-:W3:Y:S04]  /*1dbc0*/  LDL.LU R111, [R1+0x13b4] ;  /* 0x0013b400016f7983 */ /* 0x000ee80000300800 */
[----:B------:R4:W-:Y:S01]  /*1dbd0*/  STS.U16 [R91+UR4+0x10a80], R99 ;  /* 0x010a80635b007988 */ /* 0x0009e20008000404 */
[----:B------:R-:W-:-:S03]  /*1dbe0*/  IMAD R6, R7, 0x100, R6 ;  /* 0x0000010007067824 */ /* 0x000fc600078e0206 */
[----:B------:R-:W3:Y:S04]  /*1dbf0*/  LDL.LU R108, [R1+0x13b0] ;  /* 0x0013b000016c7983 */ /* 0x000ee80000300800 */
[----:B------:R2:W-:Y:S04]  /*1dc00*/  STS.U16 [R91+UR4+0x10e80], R96 ;  /* 0x010e80605b007988 */ /* 0x0005e80008000404 */
[----:B------:R-:W3:Y:S04]  /*1dc10*/  LDL.LU R109, [R1+0x13ac] ;  /* 0x0013ac00016d7983 */ /* 0x000ee80000300800 */
[----:B------:R2:W-:Y:S04]  /*1dc20*/  STS.U16 [R91+UR4+0x11280], R97 ;  /* 0x011280615b007988 */ /* 0x0005e80008000404 */
[----:B------:R-:W3:Y:S04]  /*1dc30*/  LDL.LU R106, [R1+0x13a8] ;  /* 0x0013a800016a7983 */ /* 0x000ee80000300800 */
[----:B------:R2:W-:Y:S04]  /*1dc40*/  STS.U16 [R91+UR4+0x11680], R94 ;  /* 0x0116805e5b007988 */ /* 0x0005e80008000404 */
[----:B------:R-:W3:Y:S04]  /*1dc50*/  LDL.LU R107, [R1+0x13a4] ;  /* 0x0013a400016b7983 */ /* 0x000ee80000300800 */
[----:B------:R2:W-:Y:S04]  /*1dc60*/  STS.U16 [R91+UR4+0x11a80], R95 ;  /* 0x011a805f5b007988 */ /* 0x0005e80008000404 */
[----:B------:R-:W3:Y:S04]  /*1dc70*/  LDL.LU R104, [R1+0x13a0] ;  /* 0x0013a00001687983 */ /* 0x000ee80000300800 */
[----:B------:R2:W-:Y:S01]  /*1dc80*/  STS.U16 [R91+UR4+0x11e80], R92 ;  /* 0x011e805c5b007988 */ /* 0x0005e20008000404 */
[----:B------:R-:W-:-:S03]  /*1dc90*/  LOP3.LUT R6, R6, 0x60, RZ, 0x3c, !PT ;  /* 0x0000006006067812 */ /* 0x000fc600078e3cff */
[----:B------:R-:W3:Y:S04]  /*1dca0*/  LDL.LU R105, [R1+0x139c] ;  /* 0x00139c0001697983 */ /* 0x000ee80000300800 */
[----:B------:R2:W-:Y:S01]  /*1dcb0*/  STS.U16 [R91+UR4+0x12280], R93 ;  /* 0x0122805d5b007988 */ /* 0x0005e20008000404 */
[----:B------:R-:W-:-:S03]  /*1dcc0*/  IMAD.SHL.U32 R3, R3, 0x2, RZ ;  /* 0x0000000203037824 */ /* 0x000fc600078e00ff */
[----:B------:R-:W3:Y:S04]  /*1dcd0*/  LDL.LU R102, [R1+0x1398] ;  /* 0x0013980001667983 */ /* 0x000ee80000300800 */
[----:B------:R2:W-:Y:S04]  /*1dce0*/  STS.U16 [R91+UR4+0x12680], R90 ;  /* 0x0126805a5b007988 */ /* 0x0005e80008000404 */
[----:B------:R-:W3:Y:S04]  /*1dcf0*/  LDL.LU R103, [R1+0x1394] ;  /* 0x0013940001677983 */ /* 0x000ee80000300800 */
[----:B------:R-:W-:Y:S04]  /*1dd00*/  STS.U16 [R91+UR4+0x12a80], R251 ;  /* 0x012a80fb5b007988 */ /* 0x000fe80008000404 */
[----:B------:R-:W3:Y:S04]  /*1dd10*/  LDL.LU R100, [R1+0x1390] ;  /* 0x0013900001647983 */ /* 0x000ee80000300800 */
[----:B------:R-:W-:Y:S04]  /*1dd20*/  STS.U16 [R91+UR4+0x12e80], R243 ;  /* 0x012e80f35b007988 */ /* 0x000fe80008000404 */
[----:B0-----:R-:W3:Y:S04]  /*1dd30*/  LDL.LU R101, [R1+0x138c] ;  /* 0x00138c0001657983 */ /* 0x001ee80000300800 */
[----:B------:R-:W-:Y:S04]  /*1dd40*/  STS.U16 [R91+UR4+0x13280], R235 ;  /* 0x013280eb5b007988 */ /* 0x000fe80008000404 */
[----:B-1----:R-:W3:Y:S04]  /*1dd50*/  LDL.LU R98, [R1+0x1388] ;  /* 0x0013880001627983 */ /* 0x002ee80000300800 */
[----:B------:R-:W-:Y:S01]  /*1dd60*/  STS.U16 [R91+UR4+0x13680], R227 ;  /* 0x013680e35b007988 */ /* 0x000fe20008000404 */
[----:B------:R-:W-:-:S03]  /*1dd70*/  LOP3.LUT R3, R3, 0x7e, RZ, 0xc0, !PT ;  /* 0x0000007e03037812 */ /* 0x000fc600078ec0ff */
[----:B----4-:R-:W4:Y:S04]  /*1dd80*/  LDL.LU R99, [R1+0x1384] ;  /* 0x0013840001637983 */ /* 0x010f280000300800 */
[----:B------:R-:W-:Y:S04]  /*1dd90*/  STS.U16 [R91+UR4+0x13a80], R219 ;  /* 0x013a80db5b007988 */ /* 0x000fe80008000404 */
[----:B--2---:R-:W2:Y:S04]  /*1dda0*/  LDL.LU R96, [R1+0x1380] ;  /* 0x0013800001607983 */ /* 0x004ea80000300800 */
[----:B------:R0:W-:Y:S04]  /*1ddb0*/  STS.U16 [R91+UR4+0x13e80], R211 ;  /* 0x013e80d35b007988 */ /* 0x0001e80008000404 */
[----:B------:R-:W2:Y:S04]  /*1ddc0*/  LDL.LU R97, [R1+0x137c] ;  /* 0x00137c0001617983 */ /* 0x000ea80000300800 */
[----:B------:R1:W-:Y:S04]  /*1ddd0*/  STS.U16 [R6+UR4+0x10300], R88 ;  /* 0x0103005806007988 */ /* 0x0003e80008000404 */
[----:B------:R-:W2:Y:S04]  /*1dde0*/  LDL.LU R94, [R1+0x1378] ;  /* 0x00137800015e7983 */ /* 0x000ea80000300800 */
[----:B------:R1:W-:Y:S04]  /*1ddf0*/  STS.U16 [R6+UR4+0x10700], R89 ;  /* 0x0107005906007988 */ /* 0x0003e80008000404 */
[----:B------:R-:W2:Y:S04]  /*1de00*/  LDL.LU R95, [R1+0x1374] ;  /* 0x00137400015f7983 */ /* 0x000ea80000300800 */
[----:B------:R1:W-:Y:S01]  /*1de10*/  STS.U16 [R6+UR4+0x10b00], R86 ;  /* 0x010b005606007988 */ /* 0x0003e20008000404 */
[----:B------:R-:W-:-:S03]  /*1de20*/  IMAD R3, R7, 0x100, R3 ;  /* 0x0000010007037824 */ /* 0x000fc600078e0203 */
[----:B------:R-:W2:Y:S04]  /*1de30*/  LDL.LU R92, [R1+0x1370] ;  /* 0x00137000015c7983 */ /* 0x000ea80000300800 */
[----:B------:R1:W-:Y:S04]  /*1de40*/  STS.U16 [R6+UR4+0x10f00], R87 ;  /* 0x010f005706007988 */ /* 0x0003e80008000404 */
[----:B------:R-:W2:Y:S04]  /*1de50*/  LDL.LU R93, [R1+0x136c] ;  /* 0x00136c00015d7983 */ /* 0x000ea80000300800 */
[----:B------:R1:W-:Y:S04]  /*1de60*/  STS.U16 [R6+UR4+0x11300], R84 ;  /* 0x0113005406007988 */ /* 0x0003e80008000404 */
[----:B------:R-:W2:Y:S04]  /*1de70*/  LDL.LU R90, [R1+0x1368] ;  /* 0x00136800015a7983 */ /* 0x000ea80000300800 */
[----:B------:R1:W-:Y:S04]  /*1de80*/  STS.U16 [R6+UR4+0x11700], R85 ;  /* 0x0117005506007988 */ /* 0x0003e80008000404 */
[----:B0-----:R-:W2:Y:S04]  /*1de90*/  LDL.LU R91, [R1+0x1364] ;  /* 0x00136400015b7983 */ /* 0x001ea80000300800 */
[----:B------:R0:W-:Y:S04]  /*1dea0*/  STS.U16 [R6+UR4+0x11b00], R82 ;  /* 0x011b005206007988 */ /* 0x0001e80008000404 */
[----:B-1----:R-:W2:Y:S04]  /*1deb0*/  LDL.LU R88, [R1+0x1360] ;  /* 0x0013600001587983 */ /* 0x002ea80000300800 */
[----:B------:R1:W-:Y:S01]  /*1dec0*/  STS.U16 [R6+UR4+0x11f00], R83 ;  /* 0x011f005306007988 */ /* 0x0003e20008000404 */
[----:B------:R-:W-:-:S03]  /*1ded0*/  LOP3.LUT R3, R3, 0x70, RZ, 0x3c, !PT ;  /* 0x0000007003037812 */ /* 0x000fc600078e3cff */
[----:B------:R-:W2:Y:S04]  /*1dee0*/  LDL.LU R89, [R1+0x135c] ;  /* 0x00135c0001597983 */ /* 0x000ea80000300800 */
[----:B------:R1:W-:Y:S04]  /*1def0*/  STS.U16 [R6+UR4+0x12300], R80 ;  /* 0x0123005006007988 */ /* 0x0003e80008000404 */
[----:B------:R-:W2:Y:S04]  /*1df00*/  LDL.LU R86, [R1+0x1358] ;  /* 0x0013580001567983 */ /* 0x000ea80000300800 */
[----:B------:R1:W-:Y:S04]  /*1df10*/  STS.U16 [R6+UR4+0x12700], R81 ;  /* 0x0127005106007988 */ /* 0x0003e80008000404 */
[----:B------:R-:W2:Y:S04]  /*1df20*/  LDL.LU R87, [R1+0x1354] ;  /* 0x0013540001577983 */ /* 0x000ea80000300800 */
[----:B------:R-:W-:Y:S04]  /*1df30*/  STS.U16 [R6+UR4+0x12b00], R250 ;  /* 0x012b00fa06007988 */ /* 0x000fe80008000404 */
[----:B------:R-:W2:Y:S04]  /*1df40*/  LDL.LU R84, [R1+0x1350] ;  /* 0x0013500001547983 */ /* 0x000ea80000300800 */
[----:B------:R-:W-:Y:S04]  /*1df50*/  STS.U16 [R6+UR4+0x12f00], R242 ;  /* 0x012f00f206007988 */ /* 0x000fe80008000404 */
[----:B------:R-:W2:Y:S04]  /*1df60*/  LDL.LU R85, [R1+0x134c] ;  /* 0x00134c0001557983 */ /* 0x000ea80000300800 */
[----:B------:R-:W-:Y:S04]  /*1df70*/  STS.U16 [R6+UR4+0x13300], R234 ;  /* 0x013300ea06007988 */ /* 0x000fe80008000404 */
[----:B0-----:R-:W2:Y:S04]  /*1df80*/  LDL.LU R82, [R1+0x1348] ;  /* 0x0013480001527983 */ /* 0x001ea80000300800 */
[----:B------:R-:W-:Y:S04]  /*1df90*/  STS.U16 [R6+UR4+0x13700], R226 ;  /* 0x013700e206007988 */ /* 0x000fe80008000404 */
[----:B-1----:R-:W2:Y:S04]  /*1dfa0*/  LDL.LU R83, [R1+0x1344] ;  /* 0x0013440001537983 */ /* 0x002ea80000300800 */
[----:B------:R-:W-:Y:S04]  /*1dfb0*/  STS.U16 [R6+UR4+0x13b00], R218 ;  /* 0x013b00da06007988 */ /* 0x000fe80008000404 */
[----:B------:R-:W2:Y:S04]  /*1dfc0*/  LDL.LU R80, [R1+0x1340] ;  /* 0x0013400001507983 */ /* 0x000ea80000300800 */
[----:B------:R-:W-:Y:S04]  /*1dfd0*/  STS.U16 [R6+UR4+0x13f00], R210 ;  /* 0x013f00d206007988 */ /* 0x000fe80008000404 */
[----:B------:R-:W2:Y:S04]  /*1dfe0*/  LDL.LU R81, [R1+0x133c] ;  /* 0x00133c0001517983 */ /* 0x000ea80000300800 */
[----:B------:R0:W-:Y:S04]  /*1dff0*/  STS.U16 [R3+UR4+0x10380], R78 ;  /* 0x0103804e03007988 */ /* 0x0001e80008000404 */
[----:B------:R1:W-:Y:S04]  /*1e000*/  STS.U16 [R3+UR4+0x10780], R79 ;  /* 0x0107804f03007988 */ /* 0x0003e80008000404 */
[----:B------:R1:W-:Y:S04]  /*1e010*/  STS.U16 [R3+UR4+0x10b80], R76 ;  /* 0x010b804c03007988 */ /* 0x0003e80008000404 */
[----:B0-----:R-:W2:Y:S04]  /*1e020*/  LDL.LU R78, [R1+0x1338] ;  /* 0x00133800014e7983 */ /* 0x001ea80000300800 */
[----:B-1----:R-:W2:Y:S04]  /*1e030*/  LDL.LU R79, [R1+0x1334] ;  /* 0x00133400014f7983 */ /* 0x002ea80000300800 */
        /* <DEDUP_REMOVED lines=9> */
[----:B0-----:R-:W2:Y:S04]  /*1e0d0*/  LDL.LU R72, [R1+0x1320] ;  /* 0x0013200001487983 */ /* 0x001ea80000300800 */
[----:B-1----:R-:W2:Y:S04]  /*1e0e0*/  LDL.LU R73, [R1+0x131c] ;  /* 0x00131c0001497983 */ /* 0x002ea80000300800 */
[----:B------:R-:W3:Y:S04]  /*1e0f0*/  LDL R7, [R1+0xae0] ;  /* 0x000ae00001077983 */ /* 0x000ee80000100800 */
[----:B------:R-:W3:Y:S01]  /*1e100*/  LDL R6, [R1+0xee8] ;  /* 0x000ee80001067983 */ /* 0x000ee20000100800 */
[----:B------:R-:W-:-:S03]  /*1e110*/  PRMT R71, RZ, 0x7610, R71 ;  /* 0x00007610ff477816 */ /* 0x000fc60000000047 */
[----:B------:R0:W-:Y:S02]  /*1e120*/  STS.U16 [R3+UR4+0x12380], R70 ;  /* 0x0123804603007988 */ /* 0x0001e40008000404 */
[----:B0-----:R-:W0:Y:S02]  /*1e130*/  S2R R70, SR_TID.X ;  /* 0x0000000000467919 */ /* 0x001e240000002100 */
[----:B------:R-:W-:Y:S04]  /*1e140*/  STS.U16 [R3+UR4+0x12780], R4 ;  /* 0x0127800403007988 */ /* 0x000fe80008000404 */
[----:B------:R-:W-:Y:S04]  /*1e150*/  STS.U16 [R3+UR4+0x12b80], R249 ;  /* 0x012b80f903007988 */ /* 0x000fe80008000404 */
[----:B------:R-:W-:Y:S04]  /*1e160*/  STS.U16 [R3+UR4+0x12f80], R241 ;  /* 0x012f80f103007988 */ /* 0x000fe80008000404 */
[----:B------:R-:W-:Y:S04]  /*1e170*/  STS.U16 [R3+UR4+0x13380], R233 ;  /* 0x013380e903007988 */ /* 0x000fe80008000404 */
[----:B------:R-:W-:Y:S04]  /*1e180*/  STS.U16 [R3+UR4+0x13780], R225 ;  /* 0x013780e103007988 */ /* 0x000fe80008000404 */
[----:B------:R-:W-:Y:S04]  /*1e190*/  STS.U16 [R3+UR4+0x13b80], R217 ;  /* 0x013b80d903007988 */ /* 0x000fe80008000404 */
[----:B------:R1:W-:Y:S04]  /*1e1a0*/  STS.U16 [R3+UR4+0x13f80], R209 ;  /* 0x013f80d103007988 */ /* 0x0003e80008000404 */
[----:B---3--:R-:W3:Y:S01]  /*1e1b0*/  @!P0 LDG.E.U16 R71, desc[UR6][R6.64] ;  /* 0x0000000606478981 */ /* 0x008ee2000c1e1500 */
[----:B-1----:R-:W-:-:S03]  /*1e1c0*/  LOP3.LUT R3, R2, 0x10, RZ, 0x3c, !PT ;  /* 0x0000001002037812 */ /* 0x002fc600078e3cff */
[----:B------:R-:W-:Y:S04]  /*1e1d0*/  STS.U16 [R2+UR4], R208 ;  /* 0x000000d002007988 */ /* 0x000fe80008000404 */
        /* <DEDUP_REMOVED lines=38> */
[----:B------:R-:W-:Y:S01]  /*1e440*/  STS.U16 [R3+UR4+0x1c80], R169 ;  /* 0x001c80a903007988 */ /* 0x000fe20008000404 */
[----:B0-----:R-:W-:-:S03]  /*1e450*/  LOP3.LUT R4, R70, 0x40, RZ, 0xc0, !PT ;  /* 0x0000004046047812 */ /* 0x001fc600078ec0ff */
[----:B------:R-:W-:Y:S01]  /*1e460*/  STS.U16 [R3+UR4+0x2080], R168 ;  /* 0x002080a803007988 */ /* 0x000fe20008000404 */
[----:B------:R-:W-:-:S03]  /*1e470*/  IMAD.SHL.U32 R70, R70, 0x2, RZ ;  /* 0x0000000246467824 */ /* 0x000fc600078e00ff */
        /* <DEDUP_REMOVED lines=29> */
[----:B------:R0:W-:Y:S04]  /*1e650*/  STL [R1+0xf58], R2 ;  /* 0x000f580201007387 */ /* 0x0001e80000100800 */
[----:B------:R-:W-:Y:S04]  /*1e660*/  STS.U16 [R70+UR4+0xd00], R11 ;  /* 0x000d000b46007988 */ /* 0x000fe80008000404 */
[----:B------:R-:W-:Y:S04]  /*1e670*/  STS.U16 [R70+UR4+0x1100], R10 ;  /* 0x0011000a46007988 */ /* 0x000fe80008000404 */
[----:B0-----:R-:W4:Y:S04]  /*1e680*/  LDL.LU R2, [R1+0x310] ;  /* 0x0003100001027983 */ /* 0x001f280000300800 */
[----:B------:R-:W2:Y:S04]  /*1e690*/  LDL.LU R3, [R1+0x308] ;  /* 0x0003080001037983 */ /* 0x000ea80000300800 */
[----:B------:R-:W-:Y:S04]  /*1e6a0*/  STS.U16 [R70+UR4+0x1500], R9 ;  /* 0x0015000946007988 */ /* 0x000fe80008000404 */
[----:B------:R-:W2:Y:S04]  /*1e6b0*/  LDL.LU R4, [R1+0x300] ;  /* 0x0003000001047983 */ /* 0x000ea80000300800 */
[----:B------:R0:W-:Y:S04]  /*1e6c0*/  STS.U16 [R70+UR4+0x1900], R5 ;  /* 0x0019000546007988 */ /* 0x0001e80008000404 */
[----:B0-----:R-:W2:Y:S04]  /*1e6d0*/  LDL.LU R70, [R1+0x1318] ;  /* 0x0013180001467983 */ /* 0x001ea80000300800 */
[----:B---3--:R0:W-:Y:S04]  /*1e6e0*/  STL [R1+0x2f0], R71 ;  /* 0x0002f04701007387 */ /* 0x0081e80000100800 */
[----:B0-----:R-:W3:Y:S04]  /*1e6f0*/  LDL.LU R71, [R1+0x1314] ;  /* 0x0013140001477983 */ /* 0x001ee80000300800 */
[----:B------:R-:W4:Y:S04]  /*1e700*/  LDL R6, [R1+0xadc] ;  /* 0x000adc0001067983 */ /* 0x000f280000100800 */
[----:B------:R-:W4:Y:S01]  /*1e710*/  LDL R7, [R1+0xee4] ;  /* 0x000ee40001077983 */ /* 0x000f220000100800 */
[----:B------:R-:W-:-:S02]  /*1e720*/  PRMT R68, RZ, 0x7610, R68 ;  /* 0x00007610ff447816 */ /* 0x000fc40000000044 */
[----:B----4-:R-:W-:-:S04]  /*1e730*/  @!P0 LOP3.LUT R7, R7, R6, RZ, 0x3c, !PT ;  /* 0x0000000607078212 */ /* 0x010fc800078e3cff */
[----:B------:R-:W-:-:S04]  /*1e740*/  @!P0 LOP3.LUT R6, R7, R6, RZ, 0x3c, !PT ;  /* 0x0000000607068212 */ /* 0x000fc800078e3cff */
[----:B------:R-:W-:-:S05]  /*1e750*/  @!P0 LOP3.LUT R7, R7, R6, RZ, 0x3c, !PT ;  /* 0x0000000607078212 */ /* 0x000fca00078e3cff */
[----:B------:R-:W4:Y:S04]  /*1e760*/  @!P0 LDG.E.U16 R68, desc[UR6][R6.64] ;  /* 0x0000000606448981 */ /* 0x000f28000c1e1500 */
[----:B----4-:R0:W-:Y:S04]  /*1e770*/  STL [R1+0x2ec], R68 ;  /* 0x0002ec4401007387 */ /* 0x0101e80000100800 */
[----:B0-----:R-:W4:Y:S04]  /*1e780*/  LDL.LU R68, [R1+0x1310] ;  /* 0x0013100001447983 */ /* 0x001f280000300800 */
[----:B------:R-:W2:Y:S04]  /*1e790*/  LDL R6, [R1+0xad8] ;  /* 0x000ad80001067983 */ /* 0x000ea80000100800 */
[----:B------:R-:W2:Y:S01]  /*1e7a0*/  LDL R7, [R1+0xee0] ;  /* 0x000ee00001077983 */ /* 0x000ea20000100800 */
[----:B------:R-:W-:-:S02]  /*1e7b0*/  PRMT R69, RZ, 0x7610, R69 ;  /* 0x00007610ff457816 */ /* 0x000fc40000000045 */
[----:B--2---:R-:W-:-:S04]  /*1e7c0*/  @!P0 LOP3.LUT R7, R7, R6, RZ, 0x3c, !PT ;  /* 0x0000000607078212 */ /* 0x004fc800078e3cff */
[----:B------:R-:W-:-:S04]  /*1e7d0*/  @!P0 LOP3.LUT R6, R7, R6, RZ, 0x3c, !PT ;  /* 0x0000000607068212 */ /* 0x000fc800078e3cff */
[----:B------:R-:W-:-:S05]  /*1e7e0*/  @!P0 LOP3.LUT R7, R7, R6, RZ, 0x3c, !PT ;  /* 0x0000000607078212 */ /* 0x000fca00078e3cff */
[----:B------:R-:W2:Y:S04]  /*1e7f0*/  @!P0 LDG.E.U16 R69, desc[UR6][R6.64] ;  /* 0x0000000606458981 */ /* 0x000ea8000c1e1500 */
[----:B--2---:R0:W-:Y:S04]  /*1e800*/  STL [R1+0x2e8], R69 ;  /* 0x0002e84501007387 */ /* 0x0041e80000100800 */
        /* <DEDUP_REMOVED lines=9> */
[----:B0-----:R-:W2:Y:S04]  /*1e8a0*/  LDL.LU R66, [R1+0x1308] ;  /* 0x0013080001427983 */ /* 0x001ea80000300800 */
[----:B------:R-:W3:Y:S04]  /*1e8b0*/  LDL R6, [R1+0xed4] ;  /* 0x000ed40001067983 */ /* 0x000ee80000100800 */
[----:B------:R-:W3:Y:S01]  /*1e8c0*/  LDL R7, [R1+0xed8] ;  /* 0x000ed80001077983 */ /* 0x000ee20000100800 */
[----:B------:R-:W-:-:S02]  /*1e8d0*/  PRMT R67, RZ, 0x7610, R67 ;  /* 0x00007610ff437816 */ /* 0x000fc40000000043 */
[----:B---3--:R-:W-:-:S04]  /*1e8e0*/  @!P0 LOP3.LUT R7, R7, R6, RZ, 0x3c, !PT ;  /* 0x0000000607078212 */ /* 0x008fc800078e3cff */
[----:B------:R-:W-:-:S04]  /*1e8f0*/  @!P0 LOP3.LUT R6, R7, R6, RZ, 0x3c, !PT ;  /* 0x0000000607068212 */ /* 0x000fc800078e3cff */
[----:B------:R-:W-:-:S05]  /*1e900*/  @!P0 LOP3.LUT R7, R7, R6, RZ, 0x3c, !PT ;  /* 0x0000000607078212 */ /* 0x000fca00078e3cff */
[----:B------:R-:W3:Y:S04]  /*1e910*/  @!P0 LDG.E.U16 R67, desc[UR6][R6.64] ;  /* 0x0000000606438981 */ /* 0x000ee8000c1e1500 */
[----:B---3--:R0:W-:Y:S04]  /*1e920*/  STL [R1+0x2e0], R67 ;  /* 0x0002e04301007387 */ /* 0x0081e80000100800 */
        /* <DEDUP_REMOVED lines=92> */
[----:B------:R-:W2:Y:S02]  /*1eef0*/  LDL R7, [R1+0xe38] ;  /* 0x000e380001077983 */ /* 0x000ea40000100800 */
[----:B--2---:R-:W-:-:S04]  /*1ef00*/  @!P0 LOP3.LUT R7, R7, R6, RZ, 0x3c, !PT ;  /* 0x0000000607078212 */ /* 0x004fc800078e3cff */
[----:B------:R-:W-:-:S04]  /*1ef10*/  @!P0 LOP3.LUT R6, R7, R6, RZ, 0x3c, !PT ;  /* 0x0000000607068212 */ /* 0x000fc800078e3cff */
[----:B------:R-:W-:-:S05]  /*1ef20*/  @!P0 LOP3.LUT R7, R7, R6, RZ, 0x3c, !PT ;  /* 0x0000000607078212 */ /* 0x000fca00078e3cff */
[----:B------:R-:W2:Y:S04]  /*1ef30*/  @!P0 LDG.E.U16 R54, desc[UR6][R6.64] ;  /* 0x0000000606368981 */ /* 0x000ea8000c1e1500 */
[----:B--2---:R0:W-:Y:S04]  /*1ef40*/  STL [R1+0x2b4], R54 ;  /* 0x0002b43601007387 */ /* 0x0041e80000100800 */
[----:B0-----:R-:W2:Y:S04]  /*1ef50*/  LDL.LU R54, [R1+0x12d8] ;  /* 0x0012d80001367983 */ /* 0x001ea80000300800 */
[----:B------:R-:W3:Y:S04]  /*1ef60*/  LDL R6, [R1+0xe2c] ;  /* 0x000e2c0001067983 */ /* 0x000ee80000100800 */
[----:B------:R-:W3:Y:S02]  /*1ef70*/  LDL R7, [R1+0xe30] ;  /* 0x000e300001077983 */ /* 0x000ee40000100800 */
[----:B---3--:R-:W-:-:S04]  /*1ef80*/  @!P0 LOP3.LUT R7, R7, R6, RZ, 0x3c, !PT ;  /* 0x0000000607078212 */ /* 0x008fc800078e3cff */
[----:B------:R-:W-:-:S04]  /*1ef90*/  @!P0 LOP3.LUT R6, R7, R6, RZ, 0x3c, !PT ;  /* 0x0000000607068212 */ /* 0x000fc800078e3cff */
[----:B------:R-:W-:-:S05]  /*1efa0*/  @!P0 LOP3.LUT R7, R7, R6, RZ, 0x3c, !PT ;  /* 0x0000000607078212 */ /* 0x000fca00078e3cff */
[----:B------:R-:W3:Y:S04]  /*1efb0*/  @!P0 LDG.E.U16 R55, desc[UR6][R6.64] ;  /* 0x0000000606378981 */ /* 0x000ee8000c1e1500 */
[----:B---3--:R0:W-:Y:S04]  /*1efc0*/  STL [R1+0x2b0], R55 ;  /* 0x0002b03701007387 */ /* 0x0081e80000100800 */
        /* <DEDUP_REMOVED lines=8> */
[----:B0-----:R-:W3:Y:S04]  /*1f050*/  LDL.LU R52, [R1+0x12d0] ;  /* 0x0012d00001347983 */ /* 0x001ee80000300800 */
[----:B------:R-:W4:Y:S04]  /*1f060*/  LDL R6, [R1+0xe1c] ;  /* 0x000e1c0001067983 */ /* 0x000f280000100800 */
[----:B------:R-:W4:Y:S02]  /*1f070*/  LDL R7, [R1+0xe20] ;  /* 0x000e200001077983 */ /* 0x000f240000100800 */
[----:B----4-:R-:W-:-:S04]  /*1f080*/  @!P0 LOP3.LUT R7, R7, R6, RZ, 0x3c, !PT ;  /* 0x0000000607078212 */ /* 0x010fc800078e3cff */
[----:B------:R-:W-:-:S04]  /*1f090*/  @!P0 LOP3.LUT R6, R7, R6, RZ, 0x3c, !PT ;  /* 0x0000000607068212 */ /* 0x000fc800078e3cff */
[----:B------:R-:W-:-:S05]  /*1f0a0*/  @!P0 LOP3.LUT R7, R7, R6, RZ, 0x3c, !PT ;  /* 0x0000000607078212 */ /* 0x000fca00078e3cff */
[----:B------:R-:W4:Y:S04]  /*1f0b0*/  @!P0 LDG.E.U16 R53, desc[UR6][R6.64] ;  /* 0x0000000606358981 */ /* 0x000f28000c1e1500 */
[----:B----4-:R0:W-:Y:S04]  /*1f0c0*/  STL [R1+0x2a8], R53 ;  /* 0x0002a83501007387 */ /* 0x0101e80000100800 */
        /* <DEDUP_REMOVED lines=142> */
[----:B------:R0:W4:Y:S04]  /*1f9b0*/  @!P0 LDG.E.U16 R144, desc[UR6][R6.64] ;  /* 0x0000000606908981 */ /* 0x000128000c1e1500 */
[----:B------:R-:W0:Y:S04]  /*1f9c0*/  LDL R6, [R1+0xd2c] ;  /* 0x000d2c0001067983 */ /* 0x000e280000100800 */
[----:B------:R-:W0:Y:S02]  /*1f9d0*/  LDL R7, [R1+0xd30] ;  /* 0x000d300001077983 */ /* 0x000e240000100800 */
[----:B0-----:R-:W-:-:S04]  /*1f9e0*/  @!P0 LOP3.LUT R7, R7, R6, RZ, 0x3c, !PT ;  /* 0x0000000607078212 */ /* 0x001fc800078e3cff */
[----:B------:R-:W-:-:S04]  /*1f9f0*/  @!P0 LOP3.LUT R6, R7, R6, RZ, 0x3c, !PT ;  /* 0x0000000607068212 */ /* 0x000fc800078e3cff */
[----:B------:R-:W-:-:S05]  /*1fa00*/  @!P0 LOP3.LUT R7, R7, R6, RZ, 0x3c, !PT ;  /* 0x0000000607078212 */ /* 0x000fca00078e3cff */
[----:B------:R-:W2:Y:S04]  /*1fa10*/  @!P0 LDG.E.U16 R35, desc[UR6][R6.64] ;  /* 0x0000000606238981 */ /* 0x000ea8000c1e1500 */
[----:B----4-:R0:W-:Y:S04]  /*1fa20*/  STL [R1+0x260], R144 ;  /* 0x0002609001007387 */ /* 0x0101e80000100800 */
[----:B0-----:R-:W4:Y:S04]  /*1fa30*/  LDL R144, [R1+0xcf8] ;  /* 0x000cf80001907983 */ /* 0x001f280000100800 */
[----:B--2---:R0:W-:Y:S04]  /*1fa40*/  STL [R1+0x25c], R35 ;  /* 0x00025c2301007387 */ /* 0x0041e80000100800 */
[----:B0-----:R-:W3:Y:S04]  /*1fa50*/  LDL.LU R35, [R1+0x1284] ;  /* 0x0012840001237983 */ /* 0x001ee80000300800 */
        /* <DEDUP_REMOVED lines=8> */
[----:B------:R-:W4:Y:S04]  /*1fae0*/  LDL R6, [R1+0xd1c] ;  /* 0x000d1c0001067983 */ /* 0x000f280000100800 */
[----:B------:R-:W4:Y:S02]  /*1faf0*/  LDL R7, [R1+0xd20] ;  /* 0x000d200001077983 */ /* 0x000f240000100800 */
[----:B----4-:R-:W-:-:S04]  /*1fb00*/  @!P0 LOP3.LUT R7, R7, R6, RZ, 0x3c, !PT ;  /* 0x0000000607078212 */ /* 0x010fc800078e3cff */
[----:B------:R-:W-:-:S04]  /*1fb10*/  @!P0 LOP3.LUT R6, R7, R6, RZ, 0x3c, !PT ;  /* 0x0000000607068212 */ /* 0x000fc800078e3cff */
[----:B------:R-:W-:-:S05]  /*1fb20*/  @!P0 LOP3.LUT R7, R7, R6, RZ, 0x3c, !PT ;  /* 0x0000000607078212 */ /* 0x000fca00078e3cff */
[----:B------:R-:W4:Y:S04]  /*1fb30*/  @!P0 LDG.E.U16 R33, desc[UR6][R6.64] ;  /* 0x0000000606218981 */ /* 0x000f28000c1e1500 */
[----:B----4-:R0:W-:Y:S04]  /*1fb40*/  STL [R1+0x254], R33 ;  /* 0x0002542101007387 */ /* 0x0101e80000100800 */
[----:B0-----:R-:W2:Y:S04]  /*1fb50*/  LDL.LU R33, [R1+0x127c] ;  /* 0x00127c0001217983 */ /* 0x001ea80000300800 */
        /* <DEDUP_REMOVED lines=11> */
[----:B------:R-:W3:Y:S04]  /*1fc10*/  @!P0 LDG.E.U16 R30, desc[UR6][R6.64] ;  /* 0x00000006061e8981 */ /* 0x000ee8000c1e1500 */
[----:B----4-:R0:W-:Y:S04]  /*1fc20*/  STL [R1+0x250], R150 ;  /* 0x0002509601007387 */ /* 0x0101e80000100800 */
[----:B0-----:R-:W4:Y:S04]  /*1fc30*/  LDL R150, [R1+0xcd8] ;  /* 0x000cd80001967983 */ /* 0x001f280000100800 */
[----:B---3--:R0:W-:Y:S04]  /*1fc40*/  STL [R1+0x24c], R30 ;  /* 0x00024c1e01007387 */ /* 0x0081e80000100800 */
[----:B0-----:R-:W3:Y:S04]  /*1fc50*/  LDL.LU R30, [R1+0x1278] ;  /* 0x00127800011e7983 */ /* 0x001ee80000300800 */
[----:B------:R-:W2:Y:S01]  /*1fc60*/  LDL R7, [R1+0xcf4] ;  /* 0x000cf40001077983 */ /* 0x000ea20000100800 */
[----:B------:R-:W-:-:S03]  /*1fc70*/  @!P0 IMAD.MOV.U32 R6, RZ, RZ, R144 ;  /* 0x000000ffff068224 */ /* 0x000fc600078e0090 */
[----:B------:R-:W3:Y:S04]  /*1fc80*/  LDL R144, [R1+0xcc0] ;  /* 0x000cc00001907983 */ /* 0x000ee80000100800 */
[----:B--2---:R-:W2:Y:S04]  /*1fc90*/  @!P0 LDG.E.U16 R31, desc[UR6][R6.64] ;  /* 0x00000006061f8981 */ /* 0x004ea8000c1e1500 */
        /* <DEDUP_REMOVED lines=10> */
[----:B------:R-:W3:Y:S04]  /*1fd40*/  LDL R6, [R1+0xce4] ;  /* 0x000ce40001067983 */ /* 0x000ee80000100800 */
[----:B------:R-:W3:Y:S02]  /*1fd50*/  LDL R7, [R1+0xce8] ;  /* 0x000ce80001077983 */ /* 0x000ee40000100800 */
[----:B---3--:R-:W-:-:S04]  /*1fd60*/  @!P0 LOP3.LUT R7, R7, R6, RZ, 0x3c, !PT ;  /* 0x0000000607078212 */ /* 0x008fc800078e3cff */
[----:B------:R-:W-:-:S04]  /*1fd70*/  @!P0 LOP3.LUT R6, R7, R6, RZ, 0x3c, !PT ;  /* 0x0000000607068212 */ /* 0x000fc800078e3cff */
[----:B------:R-:W-:-:S05]  /*1fd80*/  @!P0 LOP3.LUT R7, R7, R6, RZ, 0x3c, !PT ;  /* 0x0000000607078212 */ /* 0x000fca00078e3cff */
[----:B------:R-:W3:Y:S04]  /*1fd90*/  @!P0 LDG.E.U16 R29, desc[UR6][R6.64] ;  /* 0x00000006061d8981 */ /* 0x000ee8000c1e1500 */
[----:B---3--:R0:W-:Y:S04]  /*1fda0*/  STL [R1+0x240], R29 ;  /* 0x0002401d01007387 */ /* 0x0081e80000100800 */
[----:B0-----:R-:W4:Y:S04]  /*1fdb0*/  LDL.LU R29, [R1+0x126c] ;  /* 0x00126c00011d7983 */ /* 0x001f280000300800 */
[----:B------:R-:W3:Y:S04]  /*1fdc0*/  LDL R6, [R1+0xcdc] ;  /* 0x000cdc0001067983 */ /* 0x000ee80000100800 */
[----:B------:R-:W3:Y:S02]  /*1fdd0*/  LDL R7, [R1+0xce0] ;  /* 0x000ce00001077983 */ /* 0x000ee40000100800 */
[----:B---3--:R-:W-:-:S04]  /*1fde0*/  @!P0 LOP3.LUT R7, R7, R6, RZ, 0x3c, !PT ;  /* 0x0000000607078212 */ /* 0x008fc800078e3cff */
[----:B------:R-:W-:-:S04]  /*1fdf0*/  @!P0 LOP3.LUT R6, R7, R6, RZ, 0x3c, !PT ;  /* 0x0000000607068212 */ /* 0x000fc800078e3cff */
[----:B------:R-:W-:-:S05]  /*1fe00*/  @!P0 LOP3.LUT R7, R7, R6, RZ, 0x3c, !PT ;  /* 0x0000000607078212 */ /* 0x000fca00078e3cff */
[----:B------:R-:W3:Y:S01]  /*1fe10*/  @!P0 LDG.E.U16 R26, desc[UR6][R6.64] ;  /* 0x00000006061a8981 */ /* 0x000ee2000c1e1500 */
[----:B------:R-:W-:-:S03]  /*1fe20*/  PRMT R0, RZ, 0x7610, R0 ;  /* 0x00007610ff007816 */ /* 0x000fc60000000000 */
[----:B---3--:R0:W-:Y:S04]  /*1fe30*/  STL [R1+0x23c], R26 ;  /* 0x00023c1a01007387 */ /* 0x0081e80000100800 */
[----:B0-----:R-:W3:Y:S04]  /*1fe40*/  LDL.LU R26, [R1+0x1268] ;  /* 0x00126800011a7983 */ /* 0x001ee80000300800 */
[----:B------:R-:W2:Y:S01]  /*1fe50*/  LDL R7, [R1+0xcd4] ;  /* 0x000cd40001077983 */ /* 0x000ea20000100800 */
[----:B------:R-:W-:-:S03]  /*1fe60*/  @!P0 IMAD.MOV.U32 R6, RZ, RZ, R150 ;  /* 0x000000ffff068224 */ /* 0x000fc600078e0096 */
[----:B------:R-:W4:Y:S04]  /*1fe70*/  LDL R150, [R1+0xca0] ;  /* 0x000ca00001967983 */ /* 0x000f280000100800 */
[----:B--2---:R0:W2:Y:S04]  /*1fe80*/  @!P0 LDG.E.U16 R0, desc[UR6][R6.64] ;  /* 0x0000000606008981 */ /* 0x0040a8000c1e1500 */
[----:B------:R-:W3:Y:S01]  /*1fe90*/  LDL R7, [R1+0xcbc] ;  /* 0x000cbc0001077983 */ /* 0x000ee20000100800 */
[----:B0-----:R-:W-:-:S03]  /*1fea0*/  @!P0 IMAD.MOV.U32 R6, RZ, RZ, R144 ;  /* 0x000000ffff068224 */ /* 0x001fc600078e0090 */
[----:B--2---:R-:W-:Y:S04]  /*1feb0*/  STL [R1+0x1248], R0 ;  /* 0x0012480001007387 */ /* 0x004fe80000100800 */
[----:B------:R-:W2:Y:S04]  /*1fec0*/  LDL R144, [R1+0xc94] ;  /* 0x000c940001907983 */ /* 0x000ea80000100800 */
[----:B---3--:R0:W3:Y:S04]  /*1fed0*/  @!P0 LDG.E.U16 R143, desc[UR6][R6.64] ;  /* 0x00000006068f8981 */ /* 0x0080e8000c1e1500 */
[----:B------:R-:W0:Y:S04]  /*1fee0*/  LDL R6, [R1+0xcb4] ;  /* 0x000cb40001067983 */ /* 0x000e280000100800 */
[----:B------:R-:W0:Y:S02]  /*1fef0*/  LDL R7, [R1+0xcb8] ;  /* 0x000cb80001077983 */ /* 0x000e240000100800 */
[----:B0-----:R-:W-:-:S04]  /*1ff00*/  @!P0 LOP3.LUT R7, R7, R6, RZ, 0x3c, !PT ;  /* 0x0000000607078212 */ /* 0x001fc800078e3cff */
[----:B------:R-:W-:-:S04]  /*1ff10*/  @!P0 LOP3.LUT R6, R7, R6, RZ, 0x3c, !PT ;  /* 0x0000000607068212 */ /* 0x000fc800078e3cff */
[----:B------:R-:W-:-:S05]  /*1ff20*/  @!P0 LOP3.LUT R7, R7, R6, RZ, 0x3c, !PT ;  /* 0x0000000607078212 */ /* 0x000fca00078e3cff */
[----:B------:R-:W4:Y:S04]  /*1ff30*/  @!P0 LDG.E.U16 R27, desc[UR6][R6.64] ;  /* 0x00000006061b8981 */ /* 0x000f28000c1e1500 */
[----:B---3--:R0:W-:Y:S04]  /*1ff40*/  STL [R1+0x238], R143 ;  /* 0x0002388f01007387 */ /* 0x0081e80000100800 */
[----:B0-----:R-:W3:Y:S04]  /*1ff50*/  LDL R143, [R1+0xc98] ;  /* 0x000c9800018f7983 */ /* 0x001ee80000100800 */
        /* <DEDUP_REMOVED lines=8> */
[----:B------:R-:W3:Y:S04]  /*1ffe0*/  LDL R6, [R1+0xca4] ;  /* 0x000ca40001067983 */ /* 0x000ee80000100800 */
[----:B------:R-:W3:Y:S04]  /*1fff0*/  LDL R7, [R1+0xca8] ;  /* 0x000ca80001077983 */ /* 0x000ee80000100800 */
[----:B--2---:R0:W-:Y:S01]  /*20000*/  STL [R1+0x230], R142 ;  /* 0x0002308e01007387 */ /* 0x0041e20000100800 */
[----:B------:R-:W-:-:S03]  /*20010*/  PRMT R15, RZ, 0x7610, R15 ;  /* 0x00007610ff0f7816 */ /* 0x000fc6000000000f */
[----:B0-----:R-:W2:Y:S01]  /*20020*/  LDL R142, [R1+0xc80] ;  /* 0x000c8000018e7983 */ /* 0x001ea20000100800 */
[----:B---3--:R-:W-:-:S04]  /*20030*/  @!P0 LOP3.LUT R7, R7, R6, RZ, 0x3c, !PT ;  /* 0x0000000607078212 */ /* 0x008fc800078e3cff */
[----:B------:R-:W-:-:S04]  /*20040*/  @!P0 LOP3.LUT R6, R7, R6, RZ, 0x3c, !PT ;  /* 0x0000000607068212 */ /* 0x000fc800078e3cff */
[----:B------:R-:W-:-:S05]  /*20050*/  @!P0 LOP3.LUT R7, R7, R6, RZ, 0x3c, !PT ;  /* 0x0000000607078212 */ /* 0x000fca00078e3cff */
[----:B------:R0:W3:Y:S04]  /*20060*/  @!P0 LDG.E.U16 R134, desc[UR6][R6.64] ;  /* 0x0000000606868981 */ /* 0x0000e8000c1e1500 */
[----:B------:R-:W4:Y:S01]  /*20070*/  LDL R7, [R1+0xc9c] ;  /* 0x000c9c0001077983 */ /* 0x000f220000100800 */
[----:B0-----:R-:W-:-:S05]  /*20080*/  @!P0 IMAD.MOV.U32 R6, RZ, RZ, R150 ;  /* 0x000000ffff068224 */ /* 0x001fca00078e0096 */
[----:B----4-:R0:W4:Y:S04]  /*20090*/  @!P0 LDG.E.U16 R149, desc[UR6][R6.64] ;  /* 0x0000000606958981 */ /* 0x010128000c1e1500 */
[----:B---3--:R1:W-:Y:S04]  /*200a0*/  STL [R1+0x22c], R134 ;  /* 0x00022c8601007387 */ /* 0x0083e80000100800 */
[----:B------:R-:W3:Y:S01]  /*200b0*/  LDL R150, [R1+0xc6c] ;  /* 0x000c6c0001967983 */ /* 0x000ee20000100800 */
[----:B0-----:R-:W-:Y:S02]  /*200c0*/  @!P0 IMAD.MOV.U32 R6, RZ, RZ, R143 ;  /* 0x000000ffff068224 */ /* 0x001fe400078e008f */
[----:B------:R-:W-:Y:S01]  /*200d0*/  @!P0 IMAD.MOV.U32 R7, RZ, RZ, R144 ;  /* 0x000000ffff078224 */ /* 0x000fe200078e0090 */
[----:B-1----:R-:W3:Y:S04]  /*200e0*/  LDL R134, [R1+0xc78] ;  /* 0x000c780001867983 */ /* 0x002ee80000100800 */
[----:B------:R2:W3:Y:S04]  /*200f0*/  @!P0 LDG.E.U16 R15, desc[UR6][R6.64] ;  /* 0x00000006060f8981 */ /* 0x0004e8000c1e1500 */
[----:B----4-:R0:W-:Y:S04]  /*20100*/  STL [R1+0x228], R149 ;  /* 0x0002289501007387 */ /* 0x0101e80000100800 */
[----:B------:R-:W4:Y:S01]  /*20110*/  LDL R7, [R1+0xc7c] ;  /* 0x000c7c0001077983 */ /* 0x000f220000100800 */
[----:B--2---:R-:W-:-:S03]  /*20120*/  @!P0 IMAD.MOV.U32 R6, RZ, RZ, R142 ;  /* 0x000000ffff068224 */ /* 0x004fc600078e008e */
[----:B------:R-:W2:Y:S04]  /*20130*/  LDL R144, [R1+0xc64] ;  /* 0x000c640001907983 */ /* 0x000ea80000100800 */
[----:B0-----:R-:W2:Y:S04]  /*20140*/  LDL R149, [R1+0xc70] ;  /* 0x000c700001957983 */ /* 0x001ea80000100800 */
[----:B------:R-:W2:Y:S04]  /*20150*/  LDL R143, [R1+0xc68] ;  /* 0x000c6800018f7983 */ /* 0x000ea80000100800 */
[----:B---3--:R-:W-:Y:S04]  /*20160*/  STL [R1+0x124c], R15 ;  /* 0x00124c0f01007387 */ /* 0x008fe80000100800 */
[----:B------:R-:W3:Y:S04]  /*20170*/  LDL R142, [R1+0xc5c] ;  /* 0x000c5c00018e7983 */ /* 0x000ee80000100800 */
[----:B----4-:R0:W4:Y:S04]  /*20180*/  @!P0 LDG.E.U16 R137, desc[UR6][R6.64] ;  /* 0x0000000606898981 */ /* 0x010128000c1e1500 */
[----:B------:R-:W2:Y:S01]  /*20190*/  LDL R7, [R1+0xc74] ;  /* 0x000c740001077983 */ /* 0x000ea20000100800 */
[----:B0-----:R-:W-:-:S05]  /*201a0*/  @!P0 IMAD.MOV.U32 R6, RZ, RZ, R134 ;  /* 0x000000ffff068224 */ /* 0x001fca00078e0086 */
[----:B--2---:R0:W2:Y:S02]  /*201b0*/  @!P0 LDG.E.U16 R132, desc[UR6][R6.64] ;  /* 0x0000000606848981 */ /* 0x0040a4000c1e1500 */
[----:B0-----:R-:W-:Y:S02]  /*201c0*/  @!P0 IMAD.MOV.U32 R6, RZ, RZ, R149 ;  /* 0x000000ffff068224 */ /* 0x001fe400078e0095 */
[----:B------:R-:W-:-:S05]  /*201d0*/  @!P0 IMAD.MOV.U32 R7, RZ, RZ, R150 ;  /* 0x000000ffff078224 */ /* 0x000fca00078e0096 */
[----:B------:R0:W3:Y:S02]  /*201e0*/  @!P0 LDG.E.U16 R147, desc[UR6][R6.64] ;  /* 0x0000000606938981 */ /* 0x0000e4000c1e1500 */
[----:B0-----:R-:W-:Y:S02]  /*201f0*/  @!P0 IMAD.MOV.U32 R6, RZ, RZ, R143 ;  /* 0x000000ffff068224 */ /* 0x001fe400078e008f */
[----:B------:R-:W-:-:S05]  /*20200*/  @!P0 IMAD.MOV.U32 R7, RZ, RZ, R144 ;  /* 0x000000ffff078224 */ /* 0x000fca00078e0090 */
[----:B------:R-:W3:Y:S04]  /*20210*/  @!P0 LDG.E.U16 R25, desc[UR6][R6.64] ;  /* 0x0000000606198981 */ /* 0x000ee8000c1e1500 */
[----:B----4-:R0:W-:Y:S04]  /*20220*/  STL [R1+0x224], R137 ;  /* 0x0002248901007387 */ /* 0x0101e80000100800 */
[----:B------:R-:W4:Y:S04]  /*20230*/  LDL R134, [R1+0xc54] ;  /* 0x000c540001867983 */ /* 0x000f280000100800 */
[----:B0-----:R-:W4:Y:S04]  /*20240*/  LDL R137, [R1+0xc60] ;  /* 0x000c600001897983 */ /* 0x001f280000100800 */
[----:B--2---:R0:W-:Y:S04]  /*20250*/  STL [R1+0x220], R132 ;  /* 0x0002208401007387 */ /* 0x0041e80000100800 */
[----:B------:R-:W2:Y:S04]  /*20260*/  LDL R149, [R1+0xc3c] ;  /* 0x000c3c0001957983 */ /* 0x000ea80000100800 */
[----:B0-----:R-:W2:Y:S04]  /*20270*/  LDL R132, [R1+0xc58] ;  /* 0x000c580001847983 */ /* 0x001ea80000100800 */
[----:B---3--:R0:W-:Y:S04]  /*20280*/  STL [R1+0x21c], R147 ;  /* 0x00021c9301007387 */ /* 0x0081e80000100800 */
[----:B------:R-:W3:Y:S04]  /*20290*/  LDL R144, [R1+0xc34] ;  /* 0x000c340001907983 */ /* 0x000ee80000100800 */
[----:B0-----:R-:W3:Y:S04]  /*202a0*/  LDL R147, [R1+0xc40] ;  /* 0x000c400001937983 */ /* 0x001ee80000100800 */
[----:B------:R0:W-:Y:S01]  /*202b0*/  STL [R1+0x218], R25 ;  /* 0x0002181901007387 */ /* 0x0001e20000100800 */
[----:B------:R-:W-:Y:S01]  /*202c0*/  @!P0 IMAD.MOV.U32 R7, RZ, RZ, R142 ;  /* 0x000000ffff078224 */ /* 0x000fe200078e008e */
[----:B------:R-:W-:-:S02]  /*202d0*/  PRMT R16, RZ, 0x7610, R16 ;  /* 0x00007610ff107816 */ /* 0x000fc40000000010 */
[----:B------:R-:W3:Y:S04]  /*202e0*/  LDL R143, [R1+0xc2c] ;  /* 0x000c2c00018f7983 */ /* 0x000ee80000100800 */
[----:B------:R-:W3:Y:S04]  /*202f0*/  LDL R142, [R1+0xc30] ;  /* 0x000c3000018e7983 */ /* 0x000ee80000100800 */
[----:B0-----:R-:W3:Y:S01]  /*20300*/  LDL R25, [R1+0xc38] ;  /* 0x000c380001197983 */ /* 0x001ee20000100800 */
[----:B----4-:R-:W-:-:S03]  /*20310*/  @!P0 IMAD.MOV.U32 R6, RZ, RZ, R137 ;  /* 0x000000ffff068224 */ /* 0x010fc600078e0089 */
[----:B------:R-:W4:Y:S04]  /*20320*/  LDL R137, [R1+0xc1c] ;  /* 0x000c1c0001897983 */ /* 0x000f280000100800 */
[----:B------:R0:W4:Y:S02]  /*20330*/  @!P0 LDG.E.U16 R136, desc[UR6][R6.64] ;  /* 0x0000000606888981 */ /* 0x000124000c1e1500 */
[----:B0-----:R-:W-:Y:S02]  /*20340*/  @!P0 IMAD.MOV.U32 R7, RZ, RZ, R134 ;  /* 0x000000ffff078224 */ /* 0x001fe400078e0086 */
[----:B------:R-:W4:Y:S01]  /*20350*/  LDL R134, [R1+0xc24] ;  /* 0x000c240001867983 */ /* 0x000f220000100800 */
[----:B--2---:R-:W-:-:S03]  /*20360*/  @!P0 IMAD.MOV.U32 R6, RZ, RZ, R132 ;  /* 0x000000ffff068224 */ /* 0x004fc600078e0084 */
[----:B------:R-:W2:Y:S04]  /*20370*/  LDL R132, [R1+0xc28] ;  /* 0x000c280001847983 */ /* 0x000ea80000100800 */
[----:B------:R0:W2:Y:S02]  /*20380*/  @!P0 LDG.E.U16 R16, desc[UR6][R6.64] ;  /* 0x0000000606108981 */ /* 0x0000a4000c1e1500 */
[----:B0-----:R-:W-:Y:S02]  /*20390*/  @!P0 IMAD.MOV.U32 R7, RZ, RZ, R149 ;  /* 0x000000ffff078224 */ /* 0x001fe400078e0095 */
[----:B---3--:R-:W-:-:S05]  /*203a0*/  @!P0 IMAD.MOV.U32 R6, RZ, RZ, R147 ;  /* 0x000000ffff068224 */ /* 0x008fca00078e0093 */
[----:B------:R0:W3:Y:S02]  /*203b0*/  @!P0 LDG.E.U16 R145, desc[UR6][R6.64] ;  /* 0x0000000606918981 */ /* 0x0000e4000c1e1500 */
[----:B0-----:R-:W-:Y:S02]  /*203c0*/  @!P0 IMAD.MOV.U32 R7, RZ, RZ, R144 ;  /* 0x000000ffff078224 */ /* 0x001fe400078e0090 */
[----:B------:R-:W-:-:S05]  /*203d0*/  @!P0 IMAD.MOV.U32 R6, RZ, RZ, R25 ;  /* 0x000000ffff068224 */ /* 0x000fca00078e0019 */
[----:B------:R-:W3:Y:S04]  /*203e0*/  @!P0 LDG.E.U16 R24, desc[UR6][R6.64] ;  /* 0x0000000606188981 */ /* 0x000ee8000c1e1500 */
[----:B----4-:R0:W-:Y:S04]  /*203f0*/  STL [R1+0x214], R136 ;  /* 0x0002148801007387 */ /* 0x0101e80000100800 */
[----:B0-----:R-:W4:Y:S04]  /*20400*/  LDL R136, [R1+0xc20] ;  /* 0x000c200001887983 */ /* 0x001f280000100800 */
[----:B--2---:R-:W-:Y:S04]  /*20410*/  STL [R1+0x1250], R16 ;  /* 0x0012501001007387 */ /* 0x004fe80000100800 */
[----:B------:R-:W2:Y:S04]  /*20420*/  LDL R25, [R1+0xc14] ;  /* 0x000c140001197983 */ /* 0x000ea80000100800 */
[----:B---3--:R0:W-:Y:S04]  /*20430*/  STL [R1+0x20c], R24 ;  /* 0x00020c1801007387 */ /* 0x0081e80000100800 */
[----:B0-----:R-:W3:Y:S01]  /*20440*/  LDL R24, [R1+0xc18] ;  /* 0x000c180001187983 */ /* 0x001ee20000100800 */
[----:B------:R-:W-:-:S02]  /*20450*/  @!P0 IMAD.MOV.U32 R6, RZ, RZ, R142 ;  /* 0x000000ffff068224 */ /* 0x000fc400078e008e */
[----:B------:R-:W-:-:S05]  /*20460*/  @!P0 IMAD.MOV.U32 R7, RZ, RZ, R143 ;  /* 0x000000ffff078224 */ /* 0x000fca00078e008f */
[----:B------:R0:W3:Y:S02]  /*20470*/  @!P0 LDG.E.U16 R139, desc[UR6][R6.64] ;  /* 0x00000006068b8981 */ /* 0x0000e4000c1e1500 */
[----:B0-----:R-:W-:Y:S02]  /*20480*/  @!P0 IMAD.MOV.U32 R6, RZ, RZ, R132 ;  /* 0x000000ffff068224 */ /* 0x001fe400078e0084 */
[----:B------:R-:W-:Y:S01]  /*20490*/  @!P0 IMAD.MOV.U32 R7, RZ, RZ, R134 ;  /* 0x000000ffff078224 */ /* 0x000fe200078e0086 */
[----:B------:R-:W3:Y:S04]  /*204a0*/  LDL R132, [R1+0xc00] ;  /* 0x000c000001847983 */ /* 0x000ee80000100800 */
[----:B------:R-:W3:Y:S04]  /*204b0*/  LDL R134, [R1+0xbfc] ;  /* 0x000bfc0001867983 */ /* 0x000ee80000100800 */
[----:B------:R4:W3:Y:S01]  /*204c0*/  @!P0 LDG.E.U16 R138, desc[UR6][R6.64] ;  /* 0x00000006068a8981 */ /* 0x0008e2000c1e1500 */
[----:B------:R-:W-:Y:S01]  /*204d0*/  PRMT R15, RZ, 0x7610, R15 ;  /* 0x00007610ff0f7816 */ /* 0x000fe2000000000f */
[----:B----4-:R-:W-:-:S02]  /*204e0*/  @!P0 IMAD.MOV.U32 R6, RZ, RZ, R136 ;  /* 0x000000ffff068224 */ /* 0x010fc400078e0088 */
[----:B------:R-:W-:-:S05]  /*204f0*/  @!P0 IMAD.MOV.U32 R7, RZ, RZ, R137 ;  /* 0x000000ffff078224 */ /* 0x000fca00078e0089 */
[----:B------:R2:W4:Y:S01]  /*20500*/  @!P0 LDG.E.U16 R15, desc[UR6][R6.64] ;  /* 0x00000006060f8981 */ /* 0x000522000c1e1500 */
[----:B------:R-:W-:Y:S01]  /*20510*/  PRMT R8, RZ, 0x7610, R8 ;  /* 0x00007610ff087816 */ /* 0x000fe20000000008 */
[----:B--2---:R-:W-:Y:S02]  /*20520*/  @!P0 IMAD.MOV.U32 R7, RZ, RZ, R25 ;  /* 0x000000ffff078224 */ /* 0x004fe400078e0019 */
[----:B---3--:R-:W-:-:S05]  /*20530*/  @!P0 IMAD.MOV.U32 R6, RZ, RZ, R24 ;  /* 0x000000ffff068224 */ /* 0x008fca00078e0018 */
[----:B------:R0:W2:Y:S04]  /*20540*/  @!P0 LDG.E.U16 R8, desc[UR6][R6.64] ;  /* 0x0000000606088981 */ /* 0x0000a8000c1e1500 */
[----:B------:R1:W-:Y:S04]  /*20550*/  STL [R1+0x208], R139 ;  /* 0x0002088b01007387 */ /* 0x0003e80000100800 */
[----:B-1----:R-:W3:Y:S01]  /*20560*/  LDL R139, [R1+0xbf4] ;  /* 0x000bf400018b7983 */ /* 0x002ee20000100800 */
[----:B0-----:R-:W-:Y:S02]  /*20570*/  @!P0 IMAD.MOV.U32 R6, RZ, RZ, R132 ;  /* 0x000000ffff068224 */ /* 0x001fe400078e0084 */
[----:B------:R-:W-:Y:S01]  /*20580*/  @!P0 IMAD.MOV.U32 R7, RZ, RZ, R134 ;  /* 0x000000ffff078224 */ /* 0x000fe200078e0086 */
[----:B------:R0:W-:Y:S04]  /*20590*/  STL [R1+0x204], R138 ;  /* 0x0002048a01007387 */ /* 0x0001e80000100800 */
[----:B------:R3:W3:Y:S04]  /*205a0*/  @!P0 LDG.E.U16 R140, desc[UR6][R6.64] ;  /* 0x00000006068c8981 */ /* 0x0006e8000c1e1500 */
[----:B------:R-:W3:Y:S04]  /*205b0*/  LDL R137, [R1+0xbec] ;  /* 0x000bec0001897983 */ /* 0x000ee80000100800 */
[----:B0-----:R-:W3:Y:S04]  /*205c0*/  LDL R138, [R1+0xbf8] ;  /* 0x000bf800018a7983 */ /* 0x001ee80000100800 */
[----:B------:R-:W3:Y:S04]  /*205d0*/  LDL R136, [R1+0xbf0] ;  /* 0x000bf00001887983 */ /* 0x000ee80000100800 */
[----:B----4-:R-:W-:Y:S04]  /*205e0*/  STL [R1+0x1254], R15 ;  /* 0x0012540f01007387 */ /* 0x010fe80000100800 */
[----:B------:R-:W4:Y:S04]  /*205f0*/  LDL R25, [R1+0xbe4] ;  /* 0x000be40001197983 */ /* 0x000f280000100800 */
[----:B------:R-:W4:Y:S04]  /*20600*/  LDL R24, [R1+0xbe8] ;  /* 0x000be80001187983 */ /* 0x000f280000100800 */
[----:B--2---:R0:W-:Y:S04]  /*20610*/  STL [R1+0x1258], R8 ;  /* 0x0012580801007387 */ /* 0x0041e80000100800 */
[----:B------:R-:W-:Y:S04]  /*20620*/  STL [R1+0x210], R145 ;  /* 0x0002109101007387 */ /* 0x000fe80000100800 */
[----:B------:R-:W2:Y:S04]  /*20630*/  LDL R132, [R1+0xbe0] ;  /* 0x000be00001847983 */ /* 0x000ea80000100800 */
[----:B------:R-:W2:Y:S01]  /*20640*/  LDL R134, [R1+0xbdc] ;  /* 0x000bdc0001867983 */ /* 0x000ea20000100800 */
[----:B0-----:R-:W-:Y:S01]  /*20650*/  PRMT R8, RZ, 0x7610, R8 ;  /* 0x00007610ff087816 */ /* 0x001fe20000000008 */
[----:B---3--:R-:W-:-:S02]  /*20660*/  @!P0 IMAD.MOV.U32 R7, RZ, RZ, R139 ;  /* 0x000000ffff078224 */ /* 0x008fc400078e008b */
[----:B------:R-:W3:Y:S01]  /*20670*/  LDL R142, [R1+0xbd4] ;  /* 0x000bd400018e7983 */ /* 0x000ee20000100800 */
[----:B------:R-:W-:-:S03]  /*20680*/  PRMT R15, RZ, 0x7610, R15 ;  /* 0x00007610ff0f7816 */ /* 0x000fc6000000000f */
[----:B------:R0:W-:Y:S01]  /*20690*/  STL [R1+0x200], R140 ;  /* 0x0002008c01007387 */ /* 0x0001e20000100800 */
[----:B------:R-:W-:-:S03]  /*206a0*/  PRMT R16, RZ, 0x7610, R16 ;  /* 0x00007610ff107816 */ /* 0x000fc60000000010 */
[----:B------:R-:W3:Y:S01]  /*206b0*/  LDL R139, [R1+0xbac] ;  /* 0x000bac00018b7983 */ /* 0x000ee20000100800 */
[----:B------:R-:W-:-:S03]  /*206c0*/  @!P0 IMAD.MOV.U32 R6, RZ, RZ, R138 ;  /* 0x000000ffff068224 */ /* 0x000fc600078e008a */
[----:B0-----:R-:W3:Y:S04]  /*206d0*/  LDL R140, [R1+0xbd8] ;  /* 0x000bd800018c7983 */ /* 0x001ee80000100800 */
[----:B------:R0:W3:Y:S04]  /*206e0*/  @!P0 LDG.E.U16 R8, desc[UR6][R6.64] ;  /* 0x0000000606088981 */ /* 0x0000e8000c1e1500 */
[----:B------:R-:W3:Y:S01]  /*206f0*/  LDL R138, [R1+0xbb0] ;  /* 0x000bb000018a7983 */ /* 0x000ee20000100800 */
[----:B0-----:R-:W-:Y:S02]  /*20700*/  @!P0 IMAD.MOV.U32 R6, RZ, RZ, R136 ;  /* 0x000000ffff068224 */ /* 0x001fe400078e0088 */
[----:B------:R-:W-:Y:S01]  /*20710*/  @!P0 IMAD.MOV.U32 R7, RZ, RZ, R137 ;  /* 0x000000ffff078224 */ /* 0x000fe200078e0089 */
[----:B------:R-:W3:Y:S04]  /*20720*/  LDL R136, [R1+0xbc0] ;  /* 0x000bc00001887983 */ /* 0x000ee80000100800 */
[----:B------:R-:W3:Y:S04]  /*20730*/  LDL R137, [R1+0xbbc] ;  /* 0x000bbc0001897983 */ /* 0x000ee80000100800 */
[----:B------:R4:W3:Y:S02]  /*20740*/  @!P0 LDG.E.U16 R15, desc[UR6][R6.64] ;  /* 0x00000006060f8981 */ /* 0x0008e4000c1e1500 */
[----:B----4-:R-:W-:-:S02]  /*20750*/  @!P0 IMAD.MOV.U32 R7, RZ, RZ, R25 ;  /* 0x000000ffff078224 */ /* 0x010fc400078e0019 */
[----:B------:R-:W4:Y:S01]  /*20760*/  LDL R25, [R1+0xbb4] ;  /* 0x000bb40001197983 */ /* 0x000f220000100800 */
[----:B------:R-:W-:-:S03]  /*20770*/  @!P0 IMAD.MOV.U32 R6, RZ, RZ, R24 ;  /* 0x000000ffff068224 */ /* 0x000fc600078e0018 */
[----:B------:R-:W4:Y:S04]  /*20780*/  LDL R24, [R1+0xbb8] ;  /* 0x000bb80001187983 */ /* 0x000f280000100800 */
[----:B------:R2:W4:Y:S02]  /*20790*/  @!P0 LDG.E.U16 R16, desc[UR6][R6.64] ;  /* 0x0000000606108981 */ /* 0x000524000c1e1500 */
[----:B--2---:R-:W-:Y:S02]  /*207a0*/  @!P0 IMAD.MOV.U32 R6, RZ, RZ, R132 ;  /* 0x000000ffff068224 */ /* 0x004fe400078e0084 */
[----:B------:R-:W2:Y:S01]  /*207b0*/  LDL R132, [R1+0xba8] ;  /* 0x000ba80001847983 */ /* 0x000ea20000100800 */
[----:B------:R-:W-:Y:S01]  /*207c0*/  PRMT R0, RZ, 0x7610, R0 ;  /* 0x00007610ff007816 */ /* 0x000fe20000000000 */
[----:B------:R-:W-:-:S02]  /*207d0*/  @!P0 IMAD.MOV.U32 R7, RZ, RZ, R134 ;  /* 0x000000ffff078224 */ /* 0x000fc400078e0086 */
[----:B------:R-:W2:Y:S01]  /*207e0*/  LDL R134, [R1+0xba4] ;  /* 0x000ba40001867983 */ /* 0x000ea20000100800 */
[----:B------:R-:W-:-:S03]  /*207f0*/  PRMT R252, RZ, 0x7610, R252 ;  /* 0x00007610fffc7816 */ /* 0x000fc600000000fc */
[----:B------:R3:W2:Y:S02]  /*20800*/  @!P0 LDG.E.U16 R0, desc[UR6][R6.64] ;  /* 0x0000000606008981 */ /* 0x0006a4000c1e1500 */
[----:B---3--:R-:W-:Y:S01]  /*20810*/  @!P0 IMAD.MOV.U32 R7, RZ, RZ, R142 ;  /* 0x000000ffff078224 */ /* 0x008fe200078e008e */
[----:B------:R-:W-:Y:S01]  /*20820*/  PRMT R251, RZ, 0x7610, R251 ;  /* 0x00007610fffb7816 */ /* 0x000fe200000000fb */
[----:B------:R-:W3:Y:S01]  /*20830*/  LDL R142, [R1+0xb7c] ;  /* 0x000b7c00018e7983 */ /* 0x000ee20000100800 */
[----:B------:R-:W-:Y:S01]  /*20840*/  @!P0 IMAD.MOV.U32 R6, RZ, RZ, R140 ;  /* 0x000000ffff068224 */ /* 0x000fe200078e008c */
[----:B------:R-:W-:Y:S02]  /*20850*/  PRMT R250, RZ, 0x7610, R250 ;  /* 0x00007610fffa7816 */ /* 0x000fe400000000fa */
[----:B------:R-:W3:Y:S04]  /*20860*/  LDL R140, [R1+0xb80] ;  /* 0x000b8000018c7983 */ /* 0x000ee80000100800 */
[----:B------:R0:W3:Y:S02]  /*20870*/  @!P0 LDG.E.U16 R252, desc[UR6][R6.64] ;  /* 0x0000000606fc8981 */ /* 0x0000e4000c1e1500 */
[----:B0-----:R-:W-:-:S02]  /*20880*/  @!P0 IMAD.MOV.U32 R6, RZ, RZ, R136 ;  /* 0x000000ffff068224 */ /* 0x001fc400078e0088 */
[----:B------:R-:W3:Y:S01]  /*20890*/  LDL R136, [R1+0xba0] ;  /* 0x000ba00001887983 */ /* 0x000ee20000100800 */
[----:B------:R-:W-:-:S03]  /*208a0*/  @!P0 IMAD.MOV.U32 R7, RZ, RZ, R137 ;  /* 0x000000ffff078224 */ /* 0x000fc600078e0089 */
[----:B------:R-:W3:Y:S04]  /*208b0*/  LDL R137, [R1+0xb9c] ;  /* 0x000b9c0001897983 */ /* 0x000ee80000100800 */
[----:B------:R4:W3:Y:S02]  /*208c0*/  @!P0 LDG.E.U16 R251, desc[UR6][R6.64] ;  /* 0x0000000606fb8981 */ /* 0x0008e4000c1e1500 */
[----:B----4-:R-:W-:Y:S02]  /*208d0*/  @!P0 IMAD.MOV.U32 R7, RZ, RZ, R25 ;  /* 0x000000ffff078224 */ /* 0x010fe400078e0019 */
[----:B------:R-:W4:Y:S01]  /*208e0*/  LDL R25, [R1+0xb94] ;  /* 0x000b940001197983 */ /* 0x000f220000100800 */
[----:B------:R-:W-:-:S03]  /*208f0*/  @!P0 IMAD.MOV.U32 R6, RZ, RZ, R24 ;  /* 0x000000ffff068224 */ /* 0x000fc600078e0018 */
[----:B------:R-:W4:Y:S01]  /*20900*/  LDL R24, [R1+0xb98] ;  /* 0x000b980001187983 */ /* 0x000f220000100800 */
[----:B------:R-:W-:-:S03]  /*20910*/  PRMT R249, RZ, 0x7610, R249 ;  /* 0x00007610fff97816 */ /* 0x000fc600000000f9 */
[----:B------:R0:W4:Y:S02]  /*20920*/  @!P0 LDG.E.U16 R250, desc[UR6][R6.64] ;  /* 0x0000000606fa8981 */ /* 0x000124000c1e1500 */
[----:B0-----:R-:W-:Y:S02]  /*20930*/  @!P0 IMAD.MOV.U32 R6, RZ, RZ, R138 ;  /* 0x000000ffff068224 */ /* 0x001fe400078e008a */
[----:B------:R-:W-:Y:S01]  /*20940*/  @!P0 IMAD.MOV.U32 R7, RZ, RZ, R139 ;  /* 0x000000ffff078224 */ /* 0x000fe200078e008b */
[----:B------:R-:W-:Y:S01]  /*20950*/  PRMT R248, RZ, 0x7610, R248 ;  /* 0x00007610fff87816 */ /* 0x000fe200000000f8 */
[----:B------:R-:W4:Y:S04]  /*20960*/  LDL R139, [R1+0xb64] ;  /* 0x000b6400018b7983 */ /* 0x000f280000100800 */
[----:B------:R2:W4:Y:S01]  /*20970*/  @!P0 LDG.E.U16 R249, desc[UR6][R6.64] ;  /* 0x0000000606f98981 */ /* 0x000522000c1e1500 */
[----:B------:R-:W-:-:S03]  /*20980*/  PRMT R247, RZ, 0x7610, R247 ;  /* 0x00007610fff77816 */ /* 0x000fc600000000f7 */
[----:B------:R-:W4:Y:S01]  /*20990*/  LDL R138, [R1+0xb68] ;  /* 0x000b6800018a7983 */ /* 0x000f220000100800 */
[----:B--2---:R-:W-:-:S03]  /*209a0*/  @!P0 IMAD.MOV.U32 R6, RZ, RZ, R132 ;  /* 0x000000ffff068224 */ /* 0x004fc600078e0084 */
[----:B------:R-:W2:Y:S01]  /*209b0*/  LDL R132, [R1+0xb78] ;  /* 0x000b780001847983 */ /* 0x000ea20000100800 */
[----:B------:R-:W-:-:S03]  /*209c0*/  @!P0 IMAD.MOV.U32 R7, RZ, RZ, R134 ;  /* 0x000000ffff078224 */ /* 0x000fc600078e0086 */
[----:B------:R-:W2:Y:S04]  /*209d0*/  LDL R134, [R1+0xb74] ;  /* 0x000b740001867983 */ /* 0x000ea80000100800 */
[----:B------:R3:W2:Y:S01]  /*209e0*/  @!P0 LDG.E.U16 R248, desc[UR6][R6.64] ;  /* 0x0000000606f88981 */ /* 0x0006a2000c1e1500 */
[----:B------:R-:W-:Y:S02]  /*209f0*/  PRMT R246, RZ, 0x7610, R246 ;  /* 0x00007610fff67816 */ /* 0x000fe400000000f6 */
[----:B------:R-:W-:Y:S01]  /*20a00*/  PRMT R245, RZ, 0x7610, R245 ;  /* 0x00007610fff57816 */ /* 0x000fe200000000f5 */
[----:B---3--:R-:W-:Y:S02]  /*20a10*/  @!P0 IMAD.MOV.U32 R6, RZ, RZ, R136 ;  /* 0x000000ffff068224 */ /* 0x008fe400078e0088 */
[----:B------:R-:W3:Y:S01]  /*20a20*/  LDL R136, [R1+0xb70] ;  /* 0x000b700001887983 */ /* 0x000ee20000100800 */
[----:B------:R-:W-:-:S03]  /*20a30*/  @!P0 IMAD.MOV.U32 R7, RZ, RZ, R137 ;  /* 0x000000ffff078224 */ /* 0x000fc600078e0089 */
[----:B------:R-:W3:Y:S04]  /*20a40*/  LDL R137, [R1+0xb6c] ;  /* 0x000b6c0001897983 */ /* 0x000ee80000100800 */
[----:B------:R4:W3:Y:S02]  /*20a50*/  @!P0 LDG.E.U16 R247, desc[UR6][R6.64] ;  /* 0x0000000606f78981 */ /* 0x0008e4000c1e1500 */
[----:B----4-:R-:W-:Y:S02]  /*20a60*/  @!P0 IMAD.MOV.U32 R7, RZ, RZ, R25 ;  /* 0x000000ffff078224 */ /* 0x010fe400078e0019 */
[----:B------:R-:W4:Y:S01]  /*20a70*/  LDL R25, [R1+0xb5c] ;  /* 0x000b5c0001197983 */ /* 0x000f220000100800 */
[----:B------:R-:W-:-:S03]  /*20a80*/  @!P0 IMAD.MOV.U32 R6, RZ, RZ, R24 ;  /* 0x000000ffff068224 */ /* 0x000fc600078e0018 */
[----:B------:R-:W4:Y:S04]  /*20a90*/  LDL R24, [R1+0xb60] ;  /* 0x000b600001187983 */ /* 0x000f280000100800 */
[----:B------:R0:W4:Y:S02]  /*20aa0*/  @!P0 LDG.E.U16 R246, desc[UR6][R6.64] ;  /* 0x0000000606f68981 */ /* 0x000124000c1e1500 */
[----:B0-----:R-:W-:Y:S02]  /*20ab0*/  @!P0 IMAD.MOV.U32 R6, RZ, RZ, R140 ;  /* 0x000000ffff068224 */ /* 0x001fe400078e008c */
[----:B------:R-:W-:Y:S01]  /*20ac0*/  @!P0 IMAD.MOV.U32 R7, RZ, RZ, R142 ;  /* 0x000000ffff078224 */ /* 0x000fe200078e008e */
[----:B------:R-:W-:Y:S01]  /*20ad0*/  PRMT R244, RZ, 0x7610, R244 ;  /* 0x00007610fff47816 */ /* 0x000fe200000000f4 */
[----:B------:R-:W4:Y:S04]  /*20ae0*/  LDL R142, [R1+0xb34] ;  /* 0x000b3400018e7983 */ /* 0x000f280000100800 */
[----:B------:R2:W4:Y:S01]  /*20af0*/  @!P0 LDG.E.U16 R245, desc[UR6][R6.64] ;  /* 0x0000000606f58981 */ /* 0x000522000c1e1500 */
[----:B------:R-:W-:-:S02]  /*20b00*/  PRMT R243, RZ, 0x7610, R243 ;  /* 0x00007610fff37816 */ /* 0x000fc400000000f3 */
[----:B------:R-:W-:Y:S01]  /*20b10*/  PRMT R242, RZ, 0x7610, R242 ;  /* 0x00007610fff27816 */ /* 0x000fe200000000f2 */
[----:B------:R-:W4:Y:S01]  /*20b20*/  LDL R140, [R1+0xb38] ;  /* 0x000b3800018c7983 */ /* 0x000f220000100800 */
[----:B--2---:R-:W-:-:S03]  /*20b30*/  @!P0 IMAD.MOV.U32 R6, RZ, RZ, R132 ;  /* 0x000000ffff068224 */ /* 0x004fc600078e0084 */
[----:B------:R-:W2:Y:S01]  /*20b40*/  LDL R132, [R1+0xb58] ;  /* 0x000b580001847983 */ /* 0x000ea20000100800 */
[----:B------:R-:W-:-:S03]  /*20b50*/  @!P0 IMAD.MOV.U32 R7, RZ, RZ, R134 ;  /* 0x000000ffff078224 */ /* 0x000fc600078e0086 */
[----:B------:R-:W2:Y:S04]  /*20b60*/  LDL R134, [R1+0xb54] ;  /* 0x000b540001867983 */ /* 0x000ea80000100800 */
[----:B------:R3:W2:Y:S01]  /*20b70*/  @!P0 LDG.E.U16 R244, desc[UR6][R6.64] ;  /* 0x0000000606f48981 */ /* 0x0006a2000c1e1500 */
[----:B------:R-:W-:Y:S01]  /*20b80*/  PRMT R241, RZ, 0x7610, R241 ;  /* 0x00007610fff17816 */ /* 0x000fe200000000f1 */
[----:B---3--:R-:W-:Y:S02]  /*20b90*/  @!P0 IMAD.MOV.U32 R6, RZ, RZ, R136 ;  /* 0x000000ffff068224 */ /* 0x008fe400078e0088 */
[----:B------:R-:W3:Y:S01]  /*20ba0*/  LDL R136, [R1+0xb40] ;  /* 0x000b400001887983 */ /* 0x000ee20000100800 */
[----:B------:R-:W-:-:S03]  /*20bb0*/  @!P0 IMAD.MOV.U32 R7, RZ, RZ, R137 ;  /* 0x000000ffff078224 */ /* 0x000fc600078e0089 */
[----:B------:R-:W3:Y:S04]  /*20bc0*/  LDL R137, [R1+0xb3c] ;  /* 0x000b3c0001897983 */ /* 0x000ee80000100800 */
[----:B------:R0:W3:Y:S02]  /*20bd0*/  @!P0 LDG.E.U16 R243, desc[UR6][R6.64] ;  /* 0x0000000606f38981 */ /* 0x0000e4000c1e1500 */
[----:B0-----:R-:W-:Y:S02]  /*20be0*/  @!P0 IMAD.MOV.U32 R6, RZ, RZ, R138 ;  /* 0x000000ffff068224 */ /* 0x001fe400078e008a */
[----:B------:R-:W-:Y:S01]  /*20bf0*/  @!P0 IMAD.MOV.U32 R7, RZ, RZ, R139 ;  /* 0x000000ffff078224 */ /* 0x000fe200078e008b */
[----:B------:R-:W-:Y:S01]  /*20c00*/  PRMT R240, RZ, 0x7610, R240 ;  /* 0x00007610fff07816 */ /* 0x000fe200000000f0 */
[----:B------:R-:W3:Y:S04]  /*20c10*/  LDL R139, [R1+0xb1c] ;  /* 0x000b1c00018b7983 */ /* 0x000ee80000100800 */
[----:B------:R4:W3:Y:S04]  /*20c20*/  @!P0 LDG.E.U16 R242, desc[UR6][R6.64] ;  /* 0x0000000606f28981 */ /* 0x0008e8000c1e1500 */
[----:B------:R-:W3:Y:S01]  /*20c30*/  LDL R138, [R1+0xb20] ;  /* 0x000b2000018a7983 */ /* 0x000ee20000100800 */
[----:B----4-:R-:W-:-:S03]  /*20c40*/  @!P0 IMAD.MOV.U32 R7, RZ, RZ, R25 ;  /* 0x000000ffff078224 */ /* 0x010fc600078e0019 */
[----:B------:R-:W4:Y:S01]  /*20c50*/  LDL R25, [R1+0xb2c] ;  /* 0x000b2c0001197983 */ /* 0x000f220000100800 */
[----:B------:R-:W-:-:S03]  /*20c60*/  @!P0 IMAD.MOV.U32 R6, RZ, RZ, R24 ;  /* 0x000000ffff068224 */ /* 0x000fc600078e0018 */
[----:B------:R-:W4:Y:S04]  /*20c70*/  LDL R24, [R1+0xb30] ;  /* 0x000b300001187983 */ /* 0x000f280000100800 */
[----:B------:R2:W4:Y:S02]  /*20c80*/  @!P0 LDG.E.U16 R241, desc[UR6][R6.64] ;  /* 0x0000000606f18981 */ /* 0x000524000c1e1500 */
[----:B--2---:R-:W-:Y:S02]  /*20c90*/  @!P0 IMAD.MOV.U32 R6, RZ, RZ, R132 ;  /* 0x000000ffff068224 */ /* 0x004fe400078e0084 */
[----:B------:R-:W2:Y:S01]  /*20ca0*/  LDL R132, [R1+0xb28] ;  /* 0x000b280001847983 */ /* 0x000ea20000100800 */
[----:B------:R-:W-:-:S03]  /*20cb0*/  @!P0 IMAD.MOV.U32 R7, RZ, RZ, R134 ;  /* 0x000000ffff078224 */ /* 0x000fc600078e0086 */
[----:B------:R-:W2:Y:S01]  /*20cc0*/  LDL R134, [R1+0xb24] ;  /* 0x000b240001867983 */ /* 0x000ea20000100800 */
[----:B------:R-:W-:-:S03]  /*20cd0*/  PRMT R239, RZ, 0x7610, R239 ;  /* 0x00007610ffef7816 */ /* 0x000fc600000000ef */
        /* <DEDUP_REMOVED lines=12> */
[----:B------:R4:W3:Y:S01]  /*20da0*/  @!P0 LDG.E.U16 R238, desc[UR6][R6.64] ;  /* 0x0000000606ee8981 */ /* 0x0008e2000c1e1500 */
[----:B------:R-:W-:-:S03]  /*20db0*/  PRMT R235, RZ, 0x7610, R235 ;  /* 0x00007610ffeb7816 */ /* 0x000fc600000000eb */
        /* <DEDUP_REMOVED lines=9> */
[----:B------:R-:W2:Y:S04]  /*20e50*/  LDL R134, [R1+0xaf4] ;  /* 0x000af40001867983 */ /* 0x000ea80000100800 */
[----:B------:R0:W2:Y:S02]  /*20e60*/  @!P0 LDG.E.U16 R236, desc[UR6][R6.64] ;  /* 0x0000000606ec8981 */ /* 0x0000a4000c1e1500 */
[----:B0-----:R-:W-:Y:S02]  /*20e70*/  @!P0 IMAD.MOV.U32 R6, RZ, RZ, R138 ;  /* 0x000000ffff068224 */ /* 0x001fe400078e008a */
[----:B------:R-:W-:Y:S01]  /*20e80*/  @!P0 IMAD.MOV.U32 R7, RZ, RZ, R139 ;  /* 0x000000ffff078224 */ /* 0x000fe200078e008b */
[----:B------:R-:W-:Y:S01]  /*20e90*/  PRMT R234, RZ, 0x7610, R234 ;  /* 0x00007610ffea7816 */ /* 0x000fe200000000ea */
[----:B------:R-:W2:Y:S04]  /*20ea0*/  LDL R139, [R1+0x6bc] ;  /* 0x0006bc00018b7983 */ /* 0x000ea80000100800 */
[----:B------:R3:W2:Y:S01]  /*20eb0*/  @!P0 LDG.E.U16 R235, desc[UR6][R6.64] ;  /* 0x0000000606eb8981 */ /* 0x0006a2000c1e1500 */
[----:B------:R-:W-:-:S03]  /*20ec0*/  PRMT R233, RZ, 0x7610, R233 ;  /* 0x00007610ffe97816 */ /* 0x000fc600000000e9 */
[----:B------:R-:W2:Y:S01]  /*20ed0*/  LDL R138, [R1+0x6c0] ;  /* 0x0006c000018a7983 */ /* 0x000ea20000100800 */
[----:B---3--:R-:W-:-:S03]  /*20ee0*/  @!P0 IMAD.MOV.U32 R6, RZ, RZ, R136 ;  /* 0x000000ffff068224 */ /* 0x008fc600078e0088 */
        /* <DEDUP_REMOVED lines=9> */
[----:B--2---:R-:W-:Y:S02]  /*20f80*/  @!P0 IMAD.MOV.U32 R6, RZ, RZ, R132 ;  /* 0x000000ffff068224 */ /* 0x004fe400078e0084 */
[----:B------:R-:W2:Y:S01]  /*20f90*/  LDL R132, [R1+0x6a8] ;  /* 0x0006a80001847983 */ /* 0x000ea20000100800 */
[----:B------:R-:W-:Y:S01]  /*20fa0*/  PRMT R232, RZ, 0x7610, R232 ;  /* 0x00007610ffe87816 */ /* 0x000fe200000000e8 */
[----:B------:R-:W-:Y:S01]  /*20fb0*/  @!P0 IMAD.MOV.U32 R7, RZ, RZ, R134 ;  /* 0x000000ffff078224 */ /* 0x000fe200078e0086 */
[----:B------:R-:W-:Y:S01]  /*20fc0*/  PRMT R231, RZ, 0x7610, R231 ;  /* 0x00007610ffe77816 */ /* 0x000fe200000000e7 */
[----:B------:R-:W2:Y:S04]  /*20fd0*/  LDL R134, [R1+0x6a4] ;  /* 0x0006a40001867983 */ /* 0x000ea80000100800 */
[----:B------:R0:W2:Y:S02]  /*20fe0*/  @!P0 LDG.E.U16 R232, desc[UR6][R6.64] ;  /* 0x0000000606e88981 */ /* 0x0000a4000c1e1500 */
[----:B0-----:R-:W-:-:S02]  /*20ff0*/  @!P0 IMAD.MOV.U32 R6, RZ, RZ, R140 ;  /* 0x000000ffff068224 */ /* 0x001fc400078e008c */
[----:B------:R-:W-:Y:S01]  /*21000*/  @!P0 IMAD.MOV.U32 R7, RZ, RZ, R142 ;  /* 0x000000ffff078224 */ /* 0x000fe200078e008e */
[----:B------:R-:W-:Y:S01]  /*21010*/  PRMT R230, RZ, 0x7610, R230 ;  /* 0x00007610ffe67816 */ /* 0x000fe200000000e6 */
[----:B------:R-:W2:Y:S04]  /*21020*/  LDL R142, [R1+0x68c] ;  /* 0x00068c00018e7983 */ /* 0x000ea80000100800 */
[----:B------:R3:W2:Y:S01]  /*21030*/  @!P0 LDG.E.U16 R231, desc[UR6][R6.64] ;  /* 0x0000000606e78981 */ /* 0x0006a2000c1e1500 */
[----:B------:R-:W-:Y:S02]  /*21040*/  PRMT R229, RZ, 0x7610, R229 ;  /* 0x00007610ffe57816 */ /* 0x000fe400000000e5 */
[----:B------:R-:W-:Y:S01]  /*21050*/  PRMT R228, RZ, 0x7610, R228 ;  /* 0x00007610ffe47816 */ /* 0x000fe200000000e4 */
        /* <DEDUP_REMOVED lines=95> */
[----:B------:R-:W-:Y:S01]  /*21650*/  PRMT R213, RZ, 0x7610, R213 ;  /* 0x00007610ffd57816 */ /* 0x000fe200000000d5 */
[----:B0-----:R-:W-:Y:S02]  /*21660*/  @!P0 IMAD.MOV.U32 R6, RZ, RZ, R138 ;  /* 0x000000ffff068224 */ /* 0x001fe400078e008a */
[----:B------:R-:W-:Y:S01]  /*21670*/  @!P0 IMAD.MOV.U32 R7, RZ, RZ, R139 ;  /* 0x000000ffff078224 */ /* 0x000fe200078e008b */
[----:B------:R-:W2:Y:S04]  /*21680*/  LDL R138, [R1+0x5e8] ;  /* 0x0005e800018a7983 */ /* 0x000ea80000100800 */
[----:B------:R3:W2:Y:S04]  /*21690*/  @!P0 LDG.E.U16 R214, desc[UR6][R6.64] ;  /* 0x0000000606d68981 */ /* 0x0006a8000c1e1500 */
[----:B------:R-:W2:Y:S01]  /*216a0*/  LDL R139, [R1+0x5e4] ;  /* 0x0005e400018b7983 */ /* 0x000ea20000100800 */
[----:B---3--:R-:W-:Y:S01]  /*216b0*/  @!P0 IMAD.MOV.U32 R6, RZ, RZ, R136 ;  /* 0x000000ffff068224 */ /* 0x008fe200078e0088 */
[----:B------:R-:W-:-:S02]  /*216c0*/  PRMT R212, RZ, 0x7610, R212 ;  /* 0x00007610ffd47816 */ /* 0x000fc400000000d4 */
[----:B------:R-:W3:Y:S01]  /*216d0*/  LDL R136, [R1+0x5d0] ;  /* 0x0005d00001887983 */ /* 0x000ee20000100800 */
[----:B------:R-:W-:Y:S01]  /*216e0*/  @!P0 IMAD.MOV.U32 R7, RZ, RZ, R137 ;  /* 0x000000ffff078224 */ /* 0x000fe200078e0089 */
[----:B------:R-:W-:Y:S02]  /*216f0*/  PRMT R211, RZ, 0x7610, R211 ;  /* 0x00007610ffd37816 */ /* 0x000fe400000000d3 */
[----:B------:R-:W3:Y:S04]  /*21700*/  LDL R137, [R1+0x5cc] ;  /* 0x0005cc0001897983 */ /* 0x000ee80000100800 */
[----:B------:R4:W3:Y:S02]  /*21710*/  @!P0 LDG.E.U16 R213, desc[UR6][R6.64] ;  /* 0x0000000606d58981 */ /* 0x0008e4000c1e1500 */
[----:B----4-:R-:W-:-:S02]  /*21720*/  @!P0 IMAD.MOV.U32 R7, RZ, RZ, R25 ;  /* 0x000000ffff078224 */ /* 0x010fc400078e0019 */
[----:B------:R-:W4:Y:S01]  /*21730*/  LDL R25, [R1+0x5dc] ;  /* 0x0005dc0001197983 */ /* 0x000f220000100800 */
[----:B------:R-:W-:-:S03]  /*21740*/  @!P0 IMAD.MOV.U32 R6, RZ, RZ, R24 ;  /* 0x000000ffff068224 */ /* 0x000fc600078e0018 */
[----:B------:R-:W3:Y:S04]  /*21750*/  LDL R24, [R1+0x5e0] ;  /* 0x0005e00001187983 */ /* 0x000ee80000100800 */
[----:B------:R2:W3:Y:S02]  /*21760*/  @!P0 LDG.E.U16 R212, desc[UR6][R6.64] ;  /* 0x0000000606d48981 */ /* 0x0004e4000c1e1500 */
[----:B--2---:R-:W-:Y:S02]  /*21770*/  @!P0 IMAD.MOV.U32 R6, RZ, RZ, R132 ;  /* 0x000000ffff068224 */ /* 0x004fe400078e0084 */
[----:B------:R-:W2:Y:S01]  /*21780*/  LDL R132, [R1+0x5d8] ;  /* 0x0005d80001847983 */ /* 0x000ea20000100800 */
[----:B------:R-:W-:-:S03]  /*21790*/  @!P0 IMAD.MOV.U32 R7, RZ, RZ, R134 ;  /* 0x000000ffff078224 */ /* 0x000fc600078e0086 */
[----:B------:R-:W2:Y:S01]  /*217a0*/  LDL R134, [R1+0x5d4] ;  /* 0x0005d40001867983 */ /* 0x000ea20000100800 */
[----:B------:R-:W-:-:S03]  /*217b0*/  PRMT R210, RZ, 0x7610, R210 ;  /* 0x00007610ffd27816 */ /* 0x000fc600000000d2 */
[----:B------:R0:W2:Y:S01]  /*217c0*/  @!P0 LDG.E.U16 R211, desc[UR6][R6.64] ;  /* 0x0000000606d38981 */ /* 0x0000a2000c1e1500 */
[----:B------:R-:W-:-:S03]  /*217d0*/  PRMT R209, RZ, 0x7610, R209 ;  /* 0x00007610ffd17816 */ /* 0x000fc600000000d1 */
[----:B------:R-:W2:Y:S01]  /*217e0*/  LDL.LU R144, [R1+0x5c8] ;  /* 0x0005c80001907983 */ /* 0x000ea20000300800 */
[----:B0-----:R-:W-:Y:S02]  /*217f0*/  @!P0 IMAD.MOV.U32 R6, RZ, RZ, R140 ;  /* 0x000000ffff068224 */ /* 0x001fe400078e008c */
[----:B------:R-:W-:Y:S01]  /*21800*/  @!P0 IMAD.MOV.U32 R7, RZ, RZ, R142 ;  /* 0x000000ffff078224 */ /* 0x000fe200078e008e */
        /* <DEDUP_REMOVED lines=10> */
[----:B----4-:R-:W-:-:S03]  /*218b0*/  @!P0 IMAD.MOV.U32 R7, RZ, RZ, R25 ;  /* 0x000000ffff078224 */ /* 0x010fc600078e0019 */
[----:B------:R-:W4:Y:S01]  /*218c0*/  LDL R25, [R1+0x5bc] ;  /* 0x0005bc0001197983 */ /* 0x000f220000100800 */
[----:B---3--:R-:W-:-:S03]  /*218d0*/  @!P0 IMAD.MOV.U32 R6, RZ, RZ, R24 ;  /* 0x000000ffff068224 */ /* 0x008fc600078e0018 */
[----:B------:R-:W3:Y:S04]  /*218e0*/  LDL R24, [R1+0x5c0] ;  /* 0x0005c00001187983 */ /* 0x000ee80000100800 */
[----:B------:R2:W3:Y:S02]  /*218f0*/  @!P0 LDG.E.U16 R208, desc[UR6][R6.64] ;  /* 0x0000000606d08981 */ /* 0x0004e4000c1e1500 */
        /* <DEDUP_REMOVED lines=11> */
[----:B0-----:R-:W-:-:S02]  /*219b0*/  @!P0 IMAD.MOV.U32 R6, RZ, RZ, R144 ;  /* 0x000000ffff068224 */ /* 0x001fc400078e0090 */
[----:B------:R-:W-:-:S05]  /*219c0*/  @!P0 IMAD.MOV.U32 R7, RZ, RZ, R140 ;  /* 0x000000ffff078224 */ /* 0x000fca00078e008c */
[----:B------:R4:W2:Y:S01]  /*219d0*/  @!P0 LDG.E.U16 R205, desc[UR6][R6.64] ;  /* 0x0000000606cd8981 */ /* 0x0008a2000c1e1500 */
[----:B------:R-:W-:Y:S01]  /*219e0*/  PRMT R204, RZ, 0x7610, R204 ;  /* 0x00007610ffcc7816 */ /* 0x000fe200000000cc */
[----:B----4-:R-:W-:Y:S02]  /*219f0*/  @!P0 IMAD.MOV.U32 R7, RZ, RZ, R25 ;  /* 0x000000ffff078224 */ /* 0x010fe400078e0019 */
[----:B------:R-:W4:Y:S01]  /*21a00*/  LDL R25, [R1+0x58c] ;  /* 0x00058c0001197983 */ /* 0x000f220000100800 */
[----:B---3--:R-:W-:-:S03]  /*21a10*/  @!P0 IMAD.MOV.U32 R6, RZ, RZ, R24 ;  /* 0x000000ffff068224 */ /* 0x008fc600078e0018 */
[----:B------:R-:W3:Y:S04]  /*21a20*/  LDL R24, [R1+0x590] ;  /* 0x0005900001187983 */ /* 0x000ee80000100800 */
[----:B------:R2:W3:Y:S02]  /*21a30*/  @!P0 LDG.E.U16 R204, desc[UR6][R6.64] ;  /* 0x0000000606cc8981 */ /* 0x0004e4000c1e1500 */
[----:B--2---:R-:W-:Y:S02]  /*21a40*/  @!P0 IMAD.MOV.U32 R6, RZ, RZ, R132 ;  /* 0x000000ffff068224 */ /* 0x004fe400078e0084 */
[----:B------:R-:W2:Y:S01]  /*21a50*/  LDL R132, [R1+0x588] ;  /* 0x0005880001847983 */ /* 0x000ea20000100800 */
[----:B------:R-:W-:Y:S01]  /*21a60*/  PRMT R203, RZ, 0x7610, R203 ;  /* 0x00007610ffcb7816 */ /* 0x000fe200000000cb */
[----:B------:R-:W-:-:S02]  /*21a70*/  @!P0 IMAD.MOV.U32 R7, RZ, RZ, R134 ;  /* 0x000000ffff078224 */ /* 0x000fc400078e0086 */
[----:B------:R-:W2:Y:S01]  /*21a80*/  LDL R134, [R1+0x584] ;  /* 0x0005840001867983 */ /* 0x000ea20000100800 */
[----:B------:R-:W-:-:S03]  /*21a90*/  PRMT R202, RZ, 0x7610, R202 ;  /* 0x00007610ffca7816 */ /* 0x000fc600000000ca */
[----:B------:R0:W2:Y:S01]  /*21aa0*/  @!P0 LDG.E.U16 R203, desc[UR6][R6.64] ;  /* 0x0000000606cb8981 */ /* 0x0000a2000c1e1500 */
[----:B------:R-:W-:Y:S01]  /*21ab0*/  PRMT R201, RZ, 0x7610, R201 ;  /* 0x00007610ffc97816 */ /* 0x000fe200000000c9 */
[----:B0-----:R-:W-:Y:S02]  /*21ac0*/  @!P0 IMAD.MOV.U32 R6, RZ, RZ, R138 ;  /* 0x000000ffff068224 */ /* 0x001fe400078e008a */
[----:B------:R-:W-:Y:S01]  /*21ad0*/  @!P0 IMAD.MOV.U32 R7, RZ, RZ, R139 ;  /* 0x000000ffff078224 */ /* 0x000fe200078e008b */
[----:B------:R-:W2:Y:S04]  /*21ae0*/  LDL R138, [R1+0x580] ;  /* 0x00058000018a7983 */ /* 0x000ea80000100800 */
[----:B------:R-:W2:Y:S04]  /*21af0*/  LDL R139, [R1+0x57c] ;  /* 0x00057c00018b7983 */ /* 0x000ea80000100800 */
[----:B------:R0:W2:Y:S02]  /*21b00*/  @!P0 LDG.E.U16 R202, desc[UR6][R6.64] ;  /* 0x0000000606ca8981 */ /* 0x0000a4000c1e1500 */
[----:B0-----:R-:W-:-:S02]  /*21b10*/  @!P0 IMAD.MOV.U32 R6, RZ, RZ, R136 ;  /* 0x000000ffff068224 */ /* 0x001fc400078e0088 */
[----:B------:R-:W-:Y:S01]  /*21b20*/  @!P0 IMAD.MOV.U32 R7, RZ, RZ, R137 ;  /* 0x000000ffff078224 */ /* 0x000fe200078e0089 */
[----:B------:R-:W2:Y:S04]  /*21b30*/  LDL R136, [R1+0x568] ;  /* 0x0005680001887983 */ /* 0x000ea80000100800 */
[----:B------:R-:W2:Y:S04]  /*21b40*/  LDL R137, [R1+0x564] ;  /* 0x0005640001897983 */ /* 0x000ea80000100800 */
[----:B------:R4:W2:Y:S01]  /*21b50*/  @!P0 LDG.E.U16 R201, desc[UR6][R6.64] ;  /* 0x0000000606c98981 */ /* 0x0008a2000c1e1500 */
[----:B------:R-:W-:Y:S01]  /*21b60*/  PRMT R200, RZ, 0x7610, R200 ;  /* 0x00007610ffc87816 */ /* 0x000fe200000000c8 */
[----:B----4-:R-:W-:-:S02]  /*21b70*/  @!P0 IMAD.MOV.U32 R7, RZ, RZ, R25 ;  /* 0x000000ffff078224 */ /* 0x010fc400078e0019 */
        /* <DEDUP_REMOVED lines=13> */
[----:B------:R-:W2:Y:S01]  /*21c50*/  LDL R138, [R1+0x550] ;  /* 0x00055000018a7983 */ /* 0x000ea20000100800 */
[----:B------:R-:W-:-:S03]  /*21c60*/  @!P0 IMAD.MOV.U32 R7, RZ, RZ, R139 ;  /* 0x000000ffff078224 */ /* 0x000fc600078e008b */
[----:B------:R-:W2:Y:S04]  /*21c70*/  LDL R139, [R1+0x54c] ;  /* 0x00054c00018b7983 */ /* 0x000ea80000100800 */
[----:B------:R0:W2:Y:S02]  /*21c80*/  @!P0 LDG.E.U16 R198, desc[UR6][R6.64] ;  /* 0x0000000606c68981 */ /* 0x0000a4000c1e1500 */
[----:B0-----:R-:W-:Y:S02]  /*21c90*/  @!P0 IMAD.MOV.U32 R6, RZ, RZ, R136 ;  /* 0x000000ffff068224 */ /* 0x001fe400078e0088 */
[----:B------:R-:W2:Y:S01]  /*21ca0*/  LDL R136, [R1+0x548] ;  /* 0x0005480001887983 */ /* 0x000ea20000100800 */
[----:B------:R-:W-:-:S03]  /*21cb0*/  @!P0 IMAD.MOV.U32 R7, RZ, RZ, R137 ;  /* 0x000000ffff078224 */ /* 0x000fc600078e0089 */
[----:B------:R-:W2:Y:S04]  /*21cc0*/  LDL R137, [R1+0x544] ;  /* 0x0005440001897983 */ /* 0x000ea80000100800 */
        /* <DEDUP_REMOVED lines=154> */
[----:B------:R-:W-:Y:S01]  /*22670*/  @!P0 IMAD.MOV.U32 R7, RZ, RZ, R134 ;  /* 0x000000ffff078224 */ /* 0x000fe200078e0086 */
[----:B------:R-:W-:Y:S01]  /*22680*/  PRMT R170, RZ, 0x7610, R170 ;  /* 0x00007610ffaa7816 */ /* 0x000fe200000000aa */
[----:B------:R-:W2:Y:S04]  /*22690*/  LDL R134, [R1+0x3a0] ;  /* 0x0003a00001867983 */ /* 0x000ea80000100800 */
[----:B------:R0:W2:Y:S01]  /*226a0*/  @!P0 LDG.E.U16 R171, desc[UR6][R6.64] ;  /* 0x0000000606ab8981 */ /* 0x0000a2000c1e1500 */
[----:B------:R-:W-:-:S03]  /*226b0*/  PRMT R169, RZ, 0x7610, R169 ;  /* 0x00007610ffa97816 */ /* 0x000fc600000000a9 */
[----:B------:R-:W2:Y:S04]  /*226c0*/  LDL.LU R143, [R1+0x360] ;  /* 0x00036000018f7983 */ /* 0x000ea80000300800 */
[----:B------:R-:W2:Y:S01]  /*226d0*/  LDL.LU R145, [R1+0x324] ;  /* 0x0003240001917983 */ /* 0x000ea20000300800 */
[----:B0-----:R-:W-:-:S03]  /*226e0*/  @!P0 IMAD.MOV.U32 R6, RZ, RZ, R138 ;  /* 0x000000ffff068224 */ /* 0x001fc600078e008a */
[----:B------:R-:W2:Y:S01]  /*226f0*/  LDL R138, [R1+0x41c] ;  /* 0x00041c00018a7983 */ /* 0x000ea20000100800 */
[----:B------:R-:W-:-:S03]  /*22700*/  @!P0 IMAD.MOV.U32 R7, RZ, RZ, R139 ;  /* 0x000000ffff078224 */ /* 0x000fc600078e008b */
[----:B------:R-:W2:Y:S04]  /*22710*/  LDL R139, [R1+0x364] ;  /* 0x00036400018b7983 */ /* 0x000ea80000100800 */
[----:B------:R0:W2:Y:S02]  /*22720*/  @!P0 LDG.E.U16 R170, desc[UR6][R6.64] ;  /* 0x0000000606aa8981 */ /* 0x0000a4000c1e1500 */
[----:B0-----:R-:W-:Y:S01]  /*22730*/  @!P0 IMAD.MOV.U32 R6, RZ, RZ, R136 ;  /* 0x000000ffff068224 */ /* 0x001fe200078e0088 */
[----:B------:R-:W-:Y:S01]  /*22740*/  PRMT R168, RZ, 0x7610, R168 ;  /* 0x00007610ffa87816 */ /* 0x000fe200000000a8 */
[----:B------:R-:W2:Y:S01]  /*22750*/  LDL R136, [R1+0x3e0] ;  /* 0x0003e00001887983 */ /* 0x000ea20000100800 */
[----:B------:R-:W-:-:S03]  /*22760*/  @!P0 IMAD.MOV.U32 R7, RZ, RZ, R137 ;  /* 0x000000ffff078224 */ /* 0x000fc600078e0089 */
[----:B------:R-:W2:Y:S04]  /*22770*/  LDL R137, [R1+0x3dc] ;  /* 0x0003dc0001897983 */ /* 0x000ea80000100800 */
[----:B------:R4:W2:Y:S02]  /*22780*/  @!P0 LDG.E.U16 R169, desc[UR6][R6.64] ;  /* 0x0000000606a98981 */ /* 0x0008a4000c1e1500 */
        /* <DEDUP_REMOVED lines=15> */
[----:B0-----:R-:W-:Y:S02]  /*22880*/  @!P0 IMAD.MOV.U32 R7, RZ, RZ, R143 ;  /* 0x000000ffff078224 */ /* 0x001fe400078e008f */
[----:B------:R-:W-:-:S05]  /*22890*/  @!P0 IMAD.MOV.U32 R6, RZ, RZ, R139 ;  /* 0x000000ffff068224 */ /* 0x000fca00078e008b */
[----:B------:R0:W2:Y:S01]  /*228a0*/  @!P0 LDG.E.U16 R166, desc[UR6][R6.64] ;  /* 0x0000000606a68981 */ /* 0x0000a2000c1e1500 */
[----:B------:R-:W-:Y:S01]  /*228b0*/  PRMT R164, RZ, 0x7610, R164 ;  /* 0x00007610ffa47816 */ /* 0x000fe200000000a4 */
[----:B0-----:R-:W-:Y:S01]  /*228c0*/  @!P0 IMAD.MOV.U32 R6, RZ, RZ, R145 ;  /* 0x000000ffff068224 */ /* 0x001fe200078e0091 */
[----:B------:R-:W-:Y:S01]  /*228d0*/  PRMT R163, RZ, 0x7610, R163 ;  /* 0x00007610ffa37816 */ /* 0x000fe200000000a3 */
[----:B----4-:R-:W-:Y:S02]  /*228e0*/  @!P0 IMAD.MOV.U32 R7, RZ, RZ, R25 ;  /* 0x000000ffff078224 */ /* 0x010fe400078e0019 */
[----:B------:R-:W4:Y:S04]  /*228f0*/  LDL.LU R25, [R1+0x31c] ;  /* 0x00031c0001197983 */ /* 0x000f280000300800 */
[----:B------:R3:W4:Y:S04]  /*22900*/  @!P0 LDG.E.U16 R165, desc[UR6][R6.64] ;  /* 0x0000000606a58981 */ /* 0x000728000c1e1500 */
[----:B------:R-:W4:Y:S04]  /*22910*/  LDL R150, [R1+0x444] ;  /* 0x0004440001967983 */ /* 0x000f280000100800 */
[----:B------:R-:W4:Y:S01]  /*22920*/  LDL R139, [R1+0x448] ;  /* 0x00044800018b7983 */ /* 0x000f220000100800 */
[----:B---3--:R-:W-:-:S02]  /*22930*/  @!P0 IMAD.MOV.U32 R6, RZ, RZ, R24 ;  /* 0x000000ffff068224 */ /* 0x008fc400078e0018 */
[----:B------:R-:W-:Y:S01]  /*22940*/  @!P0 IMAD.MOV.U32 R7, RZ, RZ, R138 ;  /* 0x000000ffff078224 */ /* 0x000fe200078e008a */
        /* <DEDUP_REMOVED lines=9> */
[----:B--2---:R-:W-:-:S03]  /*229e0*/  @!P0 IMAD.MOV.U32 R6, RZ, RZ, R132 ;  /* 0x000000ffff068224 */ /* 0x004fc600078e0084 */
[----:B------:R-:W2:Y:S01]  /*229f0*/  LDL R132, [R1+0x418] ;  /* 0x0004180001847983 */ /* 0x000ea20000100800 */
[----:B------:R-:W-:-:S03]  /*22a00*/  @!P0 IMAD.MOV.U32 R7, RZ, RZ, R134 ;  /* 0x000000ffff078224 */ /* 0x000fc600078e0086 */
[----:B------:R-:W2:Y:S04]  /*22a10*/  LDL R134, [R1+0x3d8] ;  /* 0x0003d80001867983 */ /* 0x000ea80000100800 */
[----:B------:R0:W2:Y:S01]  /*22a20*/  @!P0 LDG.E.U16 R162, desc[UR6][R6.64] ;  /* 0x0000000606a28981 */ /* 0x0000a2000c1e1500 */
[----:B------:R-:W-:-:S03]  /*22a30*/  PRMT R160, RZ, 0x7610, R160 ;  /* 0x00007610ffa07816 */ /* 0x000fc600000000a0 */
[----:B------:R-:W2:Y:S01]  /*22a40*/  LDL.LU R142, [R1+0x390] ;  /* 0x00039000018e7983 */ /* 0x000ea20000300800 */
[----:B0-----:R-:W-:Y:S02]  /*22a50*/  @!P0 IMAD.MOV.U32 R6, RZ, RZ, R140 ;  /* 0x000000ffff068224 */ /* 0x001fe400078e008c */
[----:B------:R-:W-:-:S05]  /*22a60*/  @!P0 IMAD.MOV.U32 R7, RZ, RZ, R147 ;  /* 0x000000ffff078224 */ /* 0x000fca00078e0093 */
[----:B------:R4:W2:Y:S01]  /*22a70*/  @!P0 LDG.E.U16 R161, desc[UR6][R6.64] ;  /* 0x0000000606a18981 */ /* 0x0008a2000c1e1500 */
[----:B------:R-:W-:Y:S01]  /*22a80*/  PRMT R159, RZ, 0x7610, R159 ;  /* 0x00007610ff9f7816 */ /* 0x000fe2000000009f */
[----:B----4-:R-:W-:Y:S02]  /*22a90*/  @!P0 IMAD.MOV.U32 R6, RZ, RZ, R25 ;  /* 0x000000ffff068224 */ /* 0x010fe400078e0019 */
[----:B---3--:R-:W-:Y:S02]  /*22aa0*/  @!P0 IMAD.MOV.U32 R7, RZ, RZ, R24 ;  /* 0x000000ffff078224 */ /* 0x008fe400078e0018 */
[----:B------:R-:W3:Y:S04]  /*22ab0*/  LDL.LU R24, [R1+0x394] ;  /* 0x0003940001187983 */ /* 0x000ee80000300800 */
[----:B------:R0:W4:Y:S04]  /*22ac0*/  @!P0 LDG.E.U16 R160, desc[UR6][R6.64] ;  /* 0x0000000606a08981 */ /* 0x000128000c1e1500 */
[----:B------:R-:W4:Y:S04]  /*22ad0*/  LDL.LU R138, [R1+0x354] ;  /* 0x00035400018a7983 */ /* 0x000f280000300800 */
[----:B------:R-:W4:Y:S01]  /*22ae0*/  LDL.LU R149, [R1+0x350] ;  /* 0x0003500001957983 */ /* 0x000f220000300800 */
[----:B0-----:R-:W-:-:S02]  /*22af0*/  @!P0 IMAD.MOV.U32 R6, RZ, RZ, R139 ;  /* 0x000000ffff068224 */ /* 0x001fc400078e008b */
[----:B------:R-:W-:Y:S01]  /*22b00*/  @!P0 IMAD.MOV.U32 R7, RZ, RZ, R150 ;  /* 0x000000ffff078224 */ /* 0x000fe200078e0096 */
[----:B------:R-:W-:Y:S01]  /*22b10*/  PRMT R158, RZ, 0x7610, R158 ;  /* 0x00007610ff9e7816 */ /* 0x000fe2000000009e */
[----:B------:R-:W4:Y:S04]  /*22b20*/  LDL R139, [R1+0x3cc] ;  /* 0x0003cc00018b7983 */ /* 0x000f280000100800 */
[----:B------:R2:W4:Y:S02]  /*22b30*/  @!P0 LDG.E.U16 R159, desc[UR6][R6.64] ;  /* 0x00000006069f8981 */ /* 0x000524000c1e1500 */
[----:B--2---:R-:W-:Y:S02]  /*22b40*/  @!P0 IMAD.MOV.U32 R6, RZ, RZ, R132 ;  /* 0x000000ffff068224 */ /* 0x004fe400078e0084 */
[----:B------:R-:W2:Y:S01]  /*22b50*/  LDL R132, [R1+0x314] ;  /* 0x0003140001847983 */ /* 0x000ea20000100800 */
[----:B------:R-:W-:Y:S01]  /*22b60*/  @!P0 IMAD.MOV.U32 R7, RZ, RZ, R137 ;  /* 0x000000ffff078224 */ /* 0x000fe200078e0089 */
[----:B------:R-:W-:-:S02]  /*22b70*/  PRMT R157, RZ, 0x7610, R157 ;  /* 0x00007610ff9d7816 */ /* 0x000fc4000000009d */
[----:B------:R-:W-:Y:S01]  /*22b80*/  PRMT R156, RZ, 0x7610, R156 ;  /* 0x00007610ff9c7816 */ /* 0x000fe2000000009c */
        /* <DEDUP_REMOVED lines=11> */
[----:B---3--:R-:W-:-:S05]  /*22c40*/  @!P0 IMAD.MOV.U32 R6, RZ, RZ, R24 ;  /* 0x000000ffff068224 */ /* 0x008fca00078e0018 */
[----:B------:R4:W3:Y:S02]  /*22c50*/  @!P0 LDG.E.U16 R156, desc[UR6][R6.64] ;  /* 0x00000006069c8981 */ /* 0x0008e4000c1e1500 */
[----:B----4-:R-:W-:Y:S02]  /*22c60*/  @!P0 IMAD.MOV.U32 R6, RZ, RZ, R138 ;  /* 0x000000ffff068224 */ /* 0x010fe400078e008a */
[----:B------:R-:W-:-:S05]  /*22c70*/  @!P0 IMAD.MOV.U32 R7, RZ, RZ, R149 ;  /* 0x000000ffff078224 */ /* 0x000fca00078e0095 */
[----:B------:R0:W4:Y:S02]  /*22c80*/  @!P0 LDG.E.U16 R155, desc[UR6][R6.64] ;  /* 0x00000006069b8981 */ /* 0x000124000c1e1500 */
[----:B0-----:R-:W-:Y:S02]  /*22c90*/  @!P0 IMAD.MOV.U32 R7, RZ, RZ, R2 ;  /* 0x000000ffff078224 */ /* 0x001fe400078e0002 */
[----:B--2---:R-:W-:Y:S02]  /*22ca0*/  @!P0 IMAD.MOV.U32 R6, RZ, RZ, R132 ;  /* 0x000000ffff068224 */ /* 0x004fe400078e0084 */
[----:B------:R-:W2:Y:S04]  /*22cb0*/  LDL R132, [R1+0x30c] ;  /* 0x00030c0001847983 */ /* 0x000ea80000100800 */
[----:B------:R0:W-:Y:S04]  /*22cc0*/  STL [R1+0xf5c], R2 ;  /* 0x000f5c0201007387 */ /* 0x0001e80000100800 */
[----:B------:R1:W4:Y:S04]  /*22cd0*/  @!P0 LDG.E.U16 R154, desc[UR6][R6.64] ;  /* 0x00000006069a8981 */ /* 0x000328000c1e1500 */
[----:B0-----:R-:W3:Y:S04]  /*22ce0*/  LDL.LU R2, [R1+0x348] ;  /* 0x0003480001027983 */ /* 0x001ee80000300800 */
[----:B------:R-:W1:Y:S04]  /*22cf0*/  LDL R6, [R1+0x40c] ;  /* 0x00040c0001067983 */ /* 0x000e680000100800 */
[----:B------:R-:W1:Y:S01]  /*22d00*/  LDL R7, [R1+0x410] ;  /* 0x0004100001077983 */ /* 0x000e620000100800 */
[----:B------:R-:W-:-:S02]  /*22d10*/  PRMT R153, RZ, 0x7610, R153 ;  /* 0x00007610ff997816 */ /* 0x000fc40000000099 */
[----:B------:R-:W-:Y:S02]  /*22d20*/  PRMT R152, RZ, 0x7610, R152 ;  /* 0x00007610ff987816 */ /* 0x000fe40000000098 */
[----:B------:R-:W-:Y:S02]  /*22d30*/  PRMT R23, RZ, 0x7610, R23 ;  /* 0x00007610ff177816 */ /* 0x000fe40000000017 */
[----:B------:R-:W-:Y:S02]  /*22d40*/  PRMT R22, RZ, 0x7610, R22 ;  /* 0x00007610ff167816 */ /* 0x000fe40000000016 */
[----:B------:R-:W-:Y:S02]  /*22d50*/  PRMT R21, RZ, 0x7610, R21 ;  /* 0x00007610ff157816 */ /* 0x000fe40000000015 */
[----:B-1----:R-:W-:-:S04]  /*22d60*/  @!P0 LOP3.LUT R7, R7, R6, RZ, 0x3c, !PT ;  /* 0x0000000607078212 */ /* 0x002fc800078e3cff */
[----:B------:R-:W-:-:S04]  /*22d70*/  @!P0 LOP3.LUT R6, R7, R6, RZ, 0x3c, !PT ;  /* 0x0000000607068212 */ /* 0x000fc800078e3cff */
[----:B------:R-:W-:-:S05]  /*22d80*/  @!P0 LOP3.LUT R7, R7, R6, RZ, 0x3c, !PT ;  /* 0x0000000607078212 */ /* 0x000fca00078e3cff */
[----:B------:R0:W4:Y:S02]  /*22d90*/  @!P0 LDG.E.U16 R153, desc[UR6][R6.64] ;  /* 0x0000000606998981 */ /* 0x000124000c1e1500 */
[----:B0-----:R-:W-:Y:S02]  /*22da0*/  @!P0 IMAD.MOV.U32 R6, RZ, RZ, R137 ;  /* 0x000000ffff068224 */ /* 0x001fe400078e0089 */
[----:B------:R-:W-:Y:S01]  /*22db0*/  @!P0 IMAD.MOV.U32 R7, RZ, RZ, R139 ;  /* 0x000000ffff078224 */ /* 0x000fe200078e008b */
[----:B------:R-:W4:Y:S04]  /*22dc0*/  LDL R137, [R1+0x384] ;  /* 0x0003840001897983 */ /* 0x000f280000100800 */
[----:B------:R0:W4:Y:S02]  /*22dd0*/  @!P0 LDG.E.U16 R152, desc[UR6][R6.64] ;  /* 0x0000000606988981 */ /* 0x000124000c1e1500 */
[----:B0-----:R-:W-:-:S02]  /*22de0*/  @!P0 IMAD.MOV.U32 R6, RZ, RZ, R134 ;  /* 0x000000ffff068224 */ /* 0x001fc400078e0086 */
[----:B------:R-:W-:Y:S01]  /*22df0*/  @!P0 IMAD.MOV.U32 R7, RZ, RZ, R150 ;  /* 0x000000ffff078224 */ /* 0x000fe200078e0096 */
[----:B------:R-:W4:Y:S04]  /*22e00*/  LDL.LU R134, [R1+0x344] ;  /* 0x0003440001867983 */ /* 0x000f280000300800 */
[----:B------:R0:W4:Y:S04]  /*22e10*/  @!P0 LDG.E.U16 R23, desc[UR6][R6.64] ;  /* 0x0000000606178981 */ /* 0x000128000c1e1500 */
[----:B------:R-:W4:Y:S01]  /*22e20*/  LDL.LU R139, [R1+0x380] ;  /* 0x00038000018b7983 */ /* 0x000f220000300800 */
[----:B0-----:R-:W-:-:S02]  /*22e30*/  @!P0 IMAD.MOV.U32 R6, RZ, RZ, R136 ;  /* 0x000000ffff068224 */ /* 0x001fc400078e0088 */
[----:B---3--:R-:W-:-:S05]  /*22e40*/  @!P0 IMAD.MOV.U32 R7, RZ, RZ, R2 ;  /* 0x000000ffff078224 */ /* 0x008fca00078e0002 */
[----:B------:R2:W3:Y:S02]  /*22e50*/  @!P0 LDG.E.U16 R22, desc[UR6][R6.64] ;  /* 0x0000000606168981 */ /* 0x0004e4000c1e1500 */
[----:B--2---:R-:W-:Y:S02]  /*22e60*/  @!P0 IMAD.MOV.U32 R6, RZ, RZ, R132 ;  /* 0x000000ffff068224 */ /* 0x004fe400078e0084 */
[----:B------:R-:W-:Y:S01]  /*22e70*/  @!P0 IMAD.MOV.U32 R7, RZ, RZ, R3 ;  /* 0x000000ffff078224 */ /* 0x000fe200078e0003 */
[----:B------:R-:W2:Y:S04]  /*22e80*/  LDL R132, [R1+0x304] ;  /* 0x0003040001847983 */ /* 0x000ea80000100800 */
[----:B------:R0:W-:Y:S04]  /*22e90*/  STL [R1+0xf60], R3 ;  /* 0x000f600301007387 */ /* 0x0001e80000100800 */
[----:B------:R1:W3:Y:S04]  /*22ea0*/  @!P0 LDG.E.U16 R21, desc[UR6][R6.64] ;  /* 0x0000000606158981 */ /* 0x0002e8000c1e1500 */
[----:B0-----:R-:W2:Y:S04]  /*22eb0*/  LDL.LU R3, [R1+0x340] ;  /* 0x0003400001037983 */ /* 0x001ea80000300800 */
[----:B------:R-:W1:Y:S04]  /*22ec0*/  LDL R6, [R1+0x404] ;  /* 0x0004040001067983 */ /* 0x000e680000100800 */
[----:B------:R-:W1:Y:S01]  /*22ed0*/  LDL R7, [R1+0x408] ;  /* 0x0004080001077983 */ /* 0x000e620000100800 */
[----:B------:R-:W-:-:S02]  /*22ee0*/  PRMT R20, RZ, 0x7610, R20 ;  /* 0x00007610ff147816 */ /* 0x000fc40000000014 */
[----:B-1----:R-:W-:-:S04]  /*22ef0*/  @!P0 LOP3.LUT R7, R7, R6, RZ, 0x3c, !PT ;  /* 0x0000000607078212 */ /* 0x002fc800078e3cff */
[----:B------:R-:W-:-:S04]  /*22f00*/  @!P0 LOP3.LUT R6, R7, R6, RZ, 0x3c, !PT ;  /* 0x0000000607068212 */ /* 0x000fc800078e3cff */
[----:B------:R-:W-:-:S05]  /*22f10*/  @!P0 LOP3.LUT R7, R7, R6, RZ, 0x3c, !PT ;  /* 0x0000000607078212 */ /* 0x000fca00078e3cff */
[----:B------:R0:W3:Y:S04]  /*22f20*/  @!P0 LDG.E.U16 R20, desc[UR6][R6.64] ;  /* 0x0000000606148981 */ /* 0x0000e8000c1e1500 */
[----:B------:R-:W0:Y:S04]  /*22f30*/  LDL R6, [R1+0x3c4] ;  /* 0x0003c40001067983 */ /* 0x000e280000100800 */
[----:B------:R-:W0:Y:S01]  /*22f40*/  LDL R7, [R1+0x3c8] ;  /* 0x0003c80001077983 */ /* 0x000e220000100800 */
[----:B------:R-:W-:Y:S02]  /*22f50*/  PRMT R19, RZ, 0x7610, R19 ;  /* 0x00007610ff137816 */ /* 0x000fe40000000013 */
[----:B------:R-:W-:-:S02]  /*22f60*/  PRMT R18, RZ, 0x7610, R18 ;  /* 0x00007610ff127816 */ /* 0x000fc40000000012 */
[----:B------:R-:W-:Y:S02]  /*22f70*/  PRMT R17, RZ, 0x7610, R17 ;  /* 0x00007610ff117816 */ /* 0x000fe40000000011 */
[----:B------:R-:W-:Y:S02]  /*22f80*/  PRMT R14, RZ, 0x7610, R14 ;  /* 0x00007610ff0e7816 */ /* 0x000fe4000000000e */
[----:B0-----:R-:W-:-:S04]  /*22f90*/  @!P0 LOP3.LUT R7, R7, R6, RZ, 0x3c, !PT ;  /* 0x0000000607078212 */ /* 0x001fc800078e3cff */
[----:B------:R-:W-:-:S04]  /*22fa0*/  @!P0 LOP3.LUT R6, R7, R6, RZ, 0x3c, !PT ;  /* 0x0000000607068212 */ /* 0x000fc800078e3cff */
[----:B------:R-:W-:-:S05]  /*22fb0*/  @!P0 LOP3.LUT R7, R7, R6, RZ, 0x3c, !PT ;  /* 0x0000000607078212 */ /* 0x000fca00078e3cff */
[----:B------:R4:W3:Y:S02]  /*22fc0*/  @!P0 LDG.E.U16 R19, desc[UR6][R6.64] ;  /* 0x0000000606138981 */ /* 0x0008e4000c1e1500 */
[----:B----4-:R-:W-:Y:S02]  /*22fd0*/  @!P0 IMAD.MOV.U32 R6, RZ, RZ, R137 ;  /* 0x000000ffff068224 */ /* 0x010fe400078e0089 */
[----:B------:R-:W-:Y:S01]  /*22fe0*/  @!P0 IMAD.MOV.U32 R7, RZ, RZ, R139 ;  /* 0x000000ffff078224 */ /* 0x000fe200078e008b */
[----:B------:R-:W4:Y:S04]  /*22ff0*/  LDL.LU R137, [R1+0x378] ;  /* 0x0003780001897983 */ /* 0x000f280000300800 */
[----:B------:R0:W3:Y:S02]  /*23000*/  @!P0 LDG.E.U16 R18, desc[UR6][R6.64] ;  /* 0x0000000606128981 */ /* 0x0000e4000c1e1500 */
[----:B0-----:R-:W-:-:S02]  /*23010*/  @!P0 IMAD.MOV.U32 R6, RZ, RZ, R134 ;  /* 0x000000ffff068224 */ /* 0x001fc400078e0086 */
[----:B--2---:R-:W-:Y:S01]  /*23020*/  @!P0 IMAD.MOV.U32 R7, RZ, RZ, R3 ;  /* 0x000000ffff078224 */ /* 0x004fe200078e0003 */
[----:B------:R0:W-:Y:S04]  /*23030*/  STL [R1+0xfd0], R3 ;  /* 0x000fd00301007387 */ /* 0x0001e80000100800 */
[----:B------:R1:W2:Y:S04]  /*23040*/  @!P0 LDG.E.U16 R17, desc[UR6][R6.64] ;  /* 0x0000000606118981 */ /* 0x0002a8000c1e1500 */
[----:B0-----:R-:W4:Y:S01]  /*23050*/  LDL.LU R3, [R1+0x37c] ;  /* 0x00037c0001037983 */ /* 0x001f220000300800 */
[----:B-1----:R-:W-:-:S02]  /*23060*/  @!P0 IMAD.MOV.U32 R6, RZ, RZ, R132 ;  /* 0x000000ffff068224 */ /* 0x002fc400078e0084 */
[----:B------:R-:W-:Y:S01]  /*23070*/  @!P0 IMAD.MOV.U32 R7, RZ, RZ, R4 ;  /* 0x000000ffff078224 */ /* 0x000fe200078e0004 */
[----:B------:R-:W3:Y:S04]  /*23080*/  LDL.LU R132, [R1+0x33c] ;  /* 0x00033c0001847983 */ /* 0x000ee80000300800 */
[----:B------:R0:W-:Y:S04]  /*23090*/  STL [R1+0xf64], R4 ;  /* 0x000f640401007387 */ /* 0x0001e80000100800 */
[----:B------:R1:W2:Y:S04]  /*230a0*/  @!P0 LDG.E.U16 R14, desc[UR6][R6.64] ;  /* 0x00000006060e8981 */ /* 0x0002a8000c1e1500 */
[----:B0-----:R-:W2:Y:S04]  /*230b0*/  LDL.LU R4, [R1+0x2fc] ;  /* 0x0002fc0001047983 */ /* 0x001ea80000300800 */
[----:B------:R-:W1:Y:S04]  /*230c0*/  LDL R6, [R1+0x43c] ;  /* 0x00043c0001067983 */ /* 0x000e680000100800 */
[----:B------:R-:W1:Y:S01]  /*230d0*/  LDL R7, [R1+0x440] ;  /* 0x0004400001077983 */ /* 0x000e620000100800 */
[----:B------:R-:W-:-:S02]  /*230e0*/  PRMT R13, RZ, 0x7610, R13 ;  /* 0x00007610ff0d7816 */ /* 0x000fc4000000000d */
[----:B-1----:R-:W-:-:S04]  /*230f0*/  @!P0 LOP3.LUT R7, R7, R6, RZ, 0x3c, !PT ;  /* 0x0000000607078212 */ /* 0x002fc800078e3cff */
[----:B------:R-:W-:-:S04]  /*23100*/  @!P0 LOP3.LUT R6, R7, R6, RZ, 0x3c, !PT ;  /* 0x0000000607068212 */ /* 0x000fc800078e3cff */
[----:B------:R-:W-:-:S05]  /*23110*/  @!P0 LOP3.LUT R7, R7, R6, RZ, 0x3c, !PT ;  /* 0x0000000607078212 */ /* 0x000fca00078e3cff */
[----:B------:R0:W2:Y:S04]  /*23120*/  @!P0 LDG.E.U16 R13, desc[UR6][R6.64] ;  /* 0x00000006060d8981 */ /* 0x0000a8000c1e1500 */
[----:B------:R-:W0:Y:S04]  /*23130*/  LDL R6, [R1+0x3fc] ;  /* 0x0003fc0001067983 */ /* 0x000e280000100800 */
[----:B------:R-:W0:Y:S01]  /*23140*/  LDL R7, [R1+0x400] ;  /* 0x0004000001077983 */ /* 0x000e220000100800 */
[----:B------:R-:W-:Y:S02]  /*23150*/  PRMT R12, RZ, 0x7610, R12 ;  /* 0x00007610ff0c7816 */ /* 0x000fe4000000000c */
[----:B0-----:R-:W-:-:S04]  /*23160*/  @!P0 LOP3.LUT R7, R7, R6, RZ, 0x3c, !PT ;  /* 0x0000000607078212 */ /* 0x001fc800078e3cff */
[----:B------:R-:W-:-:S04]  /*23170*/  @!P0 LOP3.LUT R6, R7, R6, RZ, 0x3c, !PT ;  /* 0x0000000607068212 */ /* 0x000fc800078e3cff */
[----:B------:R-:W-:-:S05]  /*23180*/  @!P0 LOP3.LUT R7, R7, R6, RZ, 0x3c, !PT ;  /* 0x0000000607078212 */ /* 0x000fca00078e3cff */
[----:B------:R0:W2:Y:S04]  /*23190*/  @!P0 LDG.E.U16 R12, desc[UR6][R6.64] ;  /* 0x00000006060c8981 */ /* 0x0000a8000c1e1500 */
[----:B------:R-:W0:Y:S04]  /*231a0*/  LDL R6, [R1+0x3b8] ;  /* 0x0003b80001067983 */ /* 0x000e280000100800 */
[----:B------:R-:W0:Y:S01]  /*231b0*/  LDL R7, [R1+0x3c0] ;  /* 0x0003c00001077983 */ /* 0x000e220000100800 */
[----:B------:R-:W-:Y:S02]  /*231c0*/  PRMT R11, RZ, 0x7610, R11 ;  /* 0x00007610ff0b7816 */ /* 0x000fe4000000000b */
[----:B------:R-:W-:Y:S01]  /*231d0*/  PRMT R10, RZ, 0x7610, R10 ;  /* 0x00007610ff0a7816 */ /* 0x000fe2000000000a */
[----:B----4-:R1:W-:Y:S01]  /*231e0*/  STL [R1+0xfd4], R3 ;  /* 0x000fd40301007387 */ /* 0x0103e20000100800 */
[----:B0-----:R-:W-:-:S04]  /*231f0*/  @!P0 LOP3.LUT R7, R7, R6, RZ, 0x3c, !PT ;  /* 0x0000000607078212 */ /* 0x001fc800078e3cff */
[----:B------:R-:W-:-:S04]  /*23200*/  @!P0 LOP3.LUT R6, R7, R6, RZ, 0x3c, !PT ;  /* 0x0000000607068212 */ /* 0x000fc800078e3cff */
[----:B------:R-:W-:-:S05]  /*23210*/  @!P0 LOP3.LUT R7, R7, R6, RZ, 0x3c, !PT ;  /* 0x0000000607078212 */ /* 0x000fca00078e3cff */
[----:B------:R0:W4:Y:S02]  /*23220*/  @!P0 LDG.E.U16 R11, desc[UR6][R6.64] ;  /* 0x00000006060b8981 */ /* 0x000124000c1e1500 */
[----:B0-----:R-:W-:Y:S02]  /*23230*/  @!P0 IMAD.MOV.U32 R6, RZ, RZ, R3 ;  /* 0x000000ffff068224 */ /* 0x001fe400078e0003 */
[----:B------:R-:W-:Y:S02]  /*23240*/  @!P0 IMAD.MOV.U32 R7, RZ, RZ, R137 ;  /* 0x000000ffff078224 */ /* 0x000fe400078e0089 */
[----:B-1----:R-:W-:Y:S02]  /*23250*/  IMAD.MOV.U32 R3, RZ, RZ, R24 ;  /* 0x000000ffff037224 */ /* 0x002fe400078e0018 */
[----:B------:R-:W2:Y:S04]  /*23260*/  LDL.LU R24, [R1+0x1260] ;  /* 0x0012600001187983 */ /* 0x000ea80000300800 */
[----:B------:R0:W4:Y:S04]  /*23270*/  @!P0 LDG.E.U16 R10, desc[UR6][R6.64] ;  /* 0x00000006060a8981 */ /* 0x000128000c1e1500 */
[----:B------:R-:W4:Y:S04]  /*23280*/  LDL R7, [R1+0x338] ;  /* 0x0003380001077983 */ /* 0x000f280000100800 */
[----:B------:R1:W-:Y:S02]  /*23290*/  STL.64 [R1+0x1230], R150 ;  /* 0x0012309601007387 */ /* 0x0003e40000100a00 */
[----:B-1----:R-:W-:-:S02]  /*232a0*/  IMAD.MOV.U32 R151, RZ, RZ, R25 ;  /* 0x000000ffff977224 */ /* 0x002fc400078e0019 */
[----:B------:R-:W2:Y:S04]  /*232b0*/  LDL.LU R25, [R1+0x125c] ;  /* 0x00125c0001197983 */ /* 0x000ea80000300800 */
[----:B------:R-:W4:Y:S04]  /*232c0*/  LDL.LU R150, [R1+0x200] ;  /* 0x0002000001967983 */ /* 0x000f280000300800 */
[----:B------:R1:W-:Y:S04]  /*232d0*/  STL.64 [R1+0x1228], R148 ;  /* 0x0012289401007387 */ /* 0x0003e80000100a00 */
[----:B-1----:R-:W4:Y:S04]  /*232e0*/  LDL.LU R148, [R1+0x224] ;  /* 0x0002240001947983 */ /* 0x002f280000300800 */
[----:B------:R-:W4:Y:S04]  /*232f0*/  LDL.LU R149, [R1+0x210] ;  /* 0x0002100001957983 */ /* 0x000f280000300800 */
[----:B------:R1:W-:Y:S04]  /*23300*/  STL.64 [R1+0x1220], R146 ;  /* 0x0012209201007387 */ /* 0x0003e80000100a00 */
[----:B-1----:R-:W4:Y:S04]  /*23310*/  LDL.LU R146, [R1+0x24c] ;  /* 0x00024c0001927983 */ /* 0x002f280000300800 */
[----:B------:R-:W4:Y:S04]  /*23320*/  LDL.LU R147, [R1+0x238] ;  /* 0x0002380001937983 */ /* 0x000f280000300800 */
[----:B------:R1:W-:Y:S04]  /*23330*/  STL.64 [R1+0x1218], R144 ;  /* 0x0012189001007387 */ /* 0x0003e80000100a00 */
[----:B-1----:R-:W4:Y:S04]  /*23340*/  LDL R144, [R1+0x2f8] ;  /* 0x0002f80001907983 */ /* 0x002f280000100800 */
[----:B------:R-:W4:Y:S04]  /*23350*/  LDL.LU R145, [R1+0x264] ;  /* 0x0002640001917983 */ /* 0x000f280000300800 */
[----:B------:R-:W-:Y:S04]  /*23360*/  STL.64 [R1+0x1210], R142 ;  /* 0x0012108e01007387 */ /* 0x000fe80000100a00 */
[----:B------:R-:W-:Y:S04]  /*23370*/  STL.64 [R1+0x1208], R140 ;  /* 0x0012088c01007387 */ /* 0x000fe80000100a00 */
[----:B------:R-:W-:Y:S04]  /*23380*/  STL.64 [R1+0x1200], R138 ;  /* 0x0012008a01007387 */ /* 0x000fe80000100a00 */
[----:B------:R1:W-:Y:S04]  /*23390*/  STL.64 [R1+0x11f8], R136 ;  /* 0x0011f88801007387 */ /* 0x0003e80000100a00 */
[----:B------:R-:W-:Y:S04]  /*233a0*/  STL.64 [R1+0x11f0], R134 ;  /* 0x0011f08601007387 */ /* 0x000fe80000100a00 */
[----:B---3--:R-:W-:Y:S04]  /*233b0*/  STL.64 [R1+0x11e8], R132 ;  /* 0x0011e88401007387 */ /* 0x008fe80000100a00 */
[----:B------:R-:W-:Y:S04]  /*233c0*/  STL.64 [R1+0x11e0], R130 ;  /* 0x0011e08201007387 */ /* 0x000fe80000100a00 */
[----:B------:R-:W-:Y:S04]  /*233d0*/  STL.64 [R1+0x11d8], R128 ;  /* 0x0011d88001007387 */ /* 0x000fe80000100a00 */
[----:B------:R-:W-:Y:S04]  /*233e0*/  STL.64 [R1+0x11d0], R126 ;  /* 0x0011d07e01007387 */ /* 0x000fe80000100a00 */
[----:B------:R-:W-:Y:S04]  /*233f0*/  STL.64 [R1+0x11c8], R124 ;  /* 0x0011c87c01007387 */ /* 0x000fe80000100a00 */
[----:B------:R-:W-:Y:S04]  /*23400*/  STL.64 [R1+0x11c0], R122 ;  /* 0x0011c07a01007387 */ /* 0x000fe80000100a00 */
[----:B------:R-:W-:Y:S04]  /*23410*/  STL.64 [R1+0x11b8], R120 ;  /* 0x0011b87801007387 */ /* 0x000fe80000100a00 */
[----:B------:R-:W-:Y:S04]  /*23420*/  STL.64 [R1+0x11b0], R118 ;  /* 0x0011b07601007387 */ /* 0x000fe80000100a00 */
[----:B------:R-:W-:Y:S04]  /*23430*/  STL.64 [R1+0x11a8], R116 ;  /* 0x0011a87401007387 */ /* 0x000fe80000100a00 */
[----:B------:R-:W-:Y:S01]  /*23440*/  STL.64 [R1+0x11a0], R114 ;  /* 0x0011a07201007387 */ /* 0x000fe20000100a00 */
[----:B-1----:R-:W1:Y:S03]  /*23450*/  S2R R136, SR_TID.X ;  /* 0x0000000000887919 */ /* 0x002e660000002100 */
        /* <DEDUP_REMOVED lines=28> */
[----:B-1----:R-:W-:-:S03]  /*23620*/  IMAD.SHL.U32 R138, R136, 0x2, RZ ;  /* 0x00000002888a7824 */ /* 0x002fc600078e00ff */
[----:B------:R-:W-:Y:S04]  /*23630*/  STL.64 [R1+0x10b8], R56 ;  /* 0x0010b83801007387 */ /* 0x000fe80000100a00 */
[----:B------:R-:W-:Y:S04]  /*23640*/  STL.64 [R1+0x10b0], R54 ;  /* 0x0010b03601007387 */ /* 0x000fe80000100a00 */
[----:B------:R-:W-:Y:S04]  /*23650*/  STL.64 [R1+0x10a8], R52 ;  /* 0x0010a83401007387 */ /* 0x000fe80000100a00 */
[----:B------:R-:W-:Y:S04]  /*23660*/  STL.64 [R1+0x10a0], R50 ;  /* 0x0010a03201007387 */ /* 0x000fe80000100a00 */
[----:B------:R-:W-:Y:S01]  /*23670*/  STL.64 [R1+0x1098], R48 ;  /* 0x0010983001007387 */ /* 0x000fe20000100a00 */
[----:B------:R-:W-:-:S03]  /*23680*/  LOP3.LUT R137, R136, 0x40, RZ, 0xc0, !PT ;  /* 0x0000004088897812 */ /* 0x000fc600078ec0ff */
[----:B------:R-:W-:Y:S01]  /*23690*/  STL.64 [R1+0x1090], R46 ;  /* 0x0010902e01007387 */ /* 0x000fe20000100a00 */
[----:B------:R-:W-:-:S03]  /*236a0*/  LOP3.LUT R138, R138, 0x7e, RZ, 0xc0, !PT ;  /* 0x0000007e8a8a7812 */ /* 0x000fc600078ec0ff */
[----:B------:R-:W-:Y:S04]  /*236b0*/  STL.64 [R1+0x1088], R44 ;  /* 0x0010882c01007387 */ /* 0x000fe80000100a00 */
[----:B------:R-:W-:Y:S04]  /*236c0*/  STL.64 [R1+0x1080], R42 ;  /* 0x0010802a01007387 */ /* 0x000fe80000100a00 */
[----:B------:R-:W-:Y:S04]  /*236d0*/  STL.64 [R1+0x1078], R40 ;  /* 0x0010782801007387 */ /* 0x000fe80000100a00 */
[----:B------:R-:W-:Y:S01]  /*236e0*/  STL.64 [R1+0x1070], R38 ;  /* 0x0010702601007387 */ /* 0x000fe20000100a00 */
[----:B------:R-:W-:-:S03]  /*236f0*/  IMAD R138, R137, 0x200, R138 ;  /* 0x00000200898a7824 */ /* 0x000fc600078e028a */
[----:B------:R-:W-:Y:S04]  /*23700*/  STL.64 [R1+0x1068], R36 ;  /* 0x0010682401007387 */ /* 0x000fe80000100a00 */
[----:B------:R-:W-:Y:S01]  /*23710*/  STL.64 [R1+0x1060], R34 ;  /* 0x0010602201007387 */ /* 0x000fe20000100a00 */
[----:B------:R-:W-:-:S03]  /*23720*/  PRMT R9, RZ, 0x7610, R9 ;  /* 0x00007610ff097816 */ /* 0x000fc60000000009 */
[----:B------:R-:W-:Y:S01]  /*23730*/  STL.64 [R1+0x1058], R32 ;  /* 0x0010582001007387 */ /* 0x000fe20000100a00 */
[----:B0-----:R-:W-:-:S03]  /*23740*/  @!P0 IMAD.MOV.U32 R6, RZ, RZ, R132 ;  /* 0x000000ffff068224 */ /* 0x001fc600078e0084 */
[----:B------:R-:W-:Y:S04]  /*23750*/  STL.64 [R1+0x1050], R30 ;  /* 0x0010501e01007387 */ /* 0x000fe80000100a00 */
[----:B------:R-:W-:Y:S01]  /*23760*/  STL.64 [R1+0x1048], R28 ;  /* 0x0010481c01007387 */ /* 0x000fe20000100a00 */
[----:B------:R-:W-:-:S03]  /*23770*/  LOP3.LUT R138, R138, 0x20, RZ, 0x3c, !PT ;  /* 0x000000208a8a7812 */ /* 0x000fc600078e3cff */
[----:B------:R-:W-:Y:S04]  /*23780*/  STL.64 [R1+0x1040], R26 ;  /* 0x0010401a01007387 */ /* 0x000fe80000100a00 */
[----:B--2---:R-:W-:Y:S04]  /*23790*/  STL.64 [R1+0x1038], R24 ;  /* 0x0010381801007387 */ /* 0x004fe80000100a00 */
[----:B------:R-:W-:Y:S04]  /*237a0*/  STL [R1+0xf68], R4 ;  /* 0x000f680401007387 */ /* 0x000fe80000100800 */
[----:B------:R-:W2:Y:S04]  /*237b0*/  LDL.LU R139, [R1+0x2f0] ;  /* 0x0002f000018b7983 */ /* 0x000ea80000300800 */
[----:B------:R-:W3:Y:S04]  /*237c0*/  LDL.LU R140, [R1+0x2dc] ;  /* 0x0002dc00018c7983 */ /* 0x000ee80000300800 */
[----:B------:R-:W3:Y:S04]  /*237d0*/  LDL.LU R141, [R1+0x2c8] ;  /* 0x0002c800018d7983 */ /* 0x000ee80000300800 */
[----:B----4-:R0:W4:Y:S04]  /*237e0*/  @!P0 LDG.E.U16 R9, desc[UR6][R6.64] ;  /* 0x0000000606098981 */ /* 0x010128000c1e1500 */
[----:B------:R-:W4:Y:S04]  /*237f0*/  LDL.LU R142, [R1+0x2b4] ;  /* 0x0002b400018e7983 */ /* 0x000f280000300800 */
[----:B------:R-:W4:Y:S01]  /*23800*/  LDL.LU R143, [R1+0x2a0] ;  /* 0x0002a000018f7983 */ /* 0x000f220000300800 */
[----:B0-----:R-:W-:-:S03]  /*23810*/  @!P0 IMAD.MOV.U32 R7, RZ, RZ, R144 ;  /* 0x000000ffff078224 */ /* 0x001fc600078e0090 */
[----:B------:R-:W4:Y:S04]  /*23820*/  LDL.LU R144, [R1+0x28c] ;  /* 0x00028c0001907983 */ /* 0x000f280000300800 */
[----:B------:R0:W-:Y:S04]  /*23830*/  STS.U16 [R138+UR4+0x1d00], R145 ;  /* 0x001d00918a007988 */ /* 0x0001e80008000404 */
[----:B------:R1:W-:Y:S04]  /*23840*/  STS.U16 [R138+UR4+0x2100], R146 ;  /* 0x002100928a007988 */ /* 0x0003e80008000404 */
[----:B------:R1:W-:Y:S04]  /*23850*/  STS.U16 [R138+UR4+0x2500], R147 ;  /* 0x002500938a007988 */ /* 0x0003e80008000404 */
[----:B0-----:R-:W4:Y:S04]  /*23860*/  LDL.LU R145, [R1+0x278] ;  /* 0x0002780001917983 */ /* 0x001f280000300800 */
[----:B-1----:R-:W4:Y:S04]  /*23870*/  LDL.LU R146, [R1+0x260] ;  /* 0x0002600001927983 */ /* 0x002f280000300800 */
[----:B------:R0:W-:Y:S04]  /*23880*/  STS.U16 [R138+UR4+0x2900], R148 ;  /* 0x002900948a007988 */ /* 0x0001e80008000404 */
[----:B------:R-:W4:Y:S04]  /*23890*/  LDL.LU R147, [R1+0x248] ;  /* 0x0002480001937983 */ /* 0x000f280000300800 */
[----:B------:R1:W-:Y:S04]  /*238a0*/  STS.U16 [R138+UR4+0x2d00], R149 ;  /* 0x002d00958a007988 */ /* 0x0003e80008000404 */
[----:B0-----:R-:W4:Y:S04]  /*238b0*/  LDL.LU R148, [R1+0x234] ;  /* 0x0002340001947983 */ /* 0x001f280000300800 */
[----:B------:R0:W-:Y:S04]  /*238c0*/  STS.U16 [R138+UR4+0x3100], R150 ;  /* 0x003100968a007988 */ /* 0x0001e80008000404 */
[----:B-1----:R-:W4:Y:S04]  /*238d0*/  LDL.LU R149, [R1+0x220] ;  /* 0x0002200001957983 */ /* 0x002f280000300800 */
[----:B0-----:R-:W4:Y:S01]  /*238e0*/  LDL.LU R150, [R1+0x20c] ;  /* 0x00020c0001967983 */ /* 0x001f220000300800 */
[----:B------:R-:W-:-:S03]  /*238f0*/  IMAD.SHL.U32 R136, R136, 0x2, RZ ;  /* 0x0000000288887824 */ /* 0x000fc600078e00ff */
[----:B------:R-:W-:Y:S04]  /*23900*/  STS.U16 [R138+UR4+0x3500], R251 ;  /* 0x003500fb8a007988 */ /* 0x000fe80008000404 */
[----:B------:R-:W-:Y:S01]  /*23910*/  STS.U16 [R138+UR4+0x3900], R245 ;  /* 0x003900f58a007988 */ /* 0x000fe20008000404 */
[----:B------:R-:W-:-:S03]  /*23920*/  LOP3.LUT R136, R136, 0x7e, RZ, 0xc0, !PT ;  /* 0x0000007e88887812 */ /* 0x000fc600078ec0ff */
        /* <DEDUP_REMOVED lines=19> */
[----:B--2---:R-:W-:Y:S04]  /*23a60*/  STS.U16 [R136+UR4+0x180], R139 ;  /* 0x0001808b88007988 */ /* 0x004fe80008000404 */
[----:B---3--:R-:W-:Y:S04]  /*23a70*/  STS.U16 [R136+UR4+0x580], R140 ;  /* 0x0005808c88007988 */ /* 0x008fe80008000404 */
[----:B------:R-:W-:Y:S04]  /*23a80*/  STS.U16 [R136+UR4+0x980], R141 ;  /* 0x0009808d88007988 */ /* 0x000fe80008000404 */
[----:B----4-:R-:W-:Y:S04]  /*23a90*/  STS.U16 [R136+UR4+0xd80], R142 ;  /* 0x000d808e88007988 */ /* 0x010fe80008000404 */
        /* <DEDUP_REMOVED lines=9> */
[----:B0-----:R-:W2:Y:S04]  /*23b30*/  LDL.LU R8, [R1+0x1258] ;  /* 0x0012580001087983 */ /* 0x001ea80000300800 */
[----:B------:R-:W3:Y:S04]  /*23b40*/  LDL.LU R139, [R1+0x2ec] ;  /* 0x0002ec00018b7983 */ /* 0x000ee80000300800 */
[----:B------:R-:W4:Y:S04]  /*23b50*/  LDL.LU R140, [R1+0x2d8] ;  /* 0x0002d800018c7983 */ /* 0x000f280000300800 */
[----:B------:R-:W2:Y:S04]  /*23b60*/  LDL.LU R141, [R1+0x2c4] ;  /* 0x0002c400018d7983 */ /* 0x000ea80000300800 */
        /* <DEDUP_REMOVED lines=8> */
[----:B------:R-:W2:Y:S01]  /*23bf0*/  LDL.LU R150, [R1+0x208] ;  /* 0x0002080001967983 */ /* 0x000ea20000300800 */
[----:B------:R-:W0:Y:S01]  /*23c00*/  S2R R137, SR_TID.X ;  /* 0x0000000000897919 */ /* 0x000e220000002100 */
[----:B------:R-:W-:-:S02]  /*23c10*/  @!P0 IMAD.MOV.U32 R6, RZ, RZ, R4 ;  /* 0x000000ffff068224 */ /* 0x000fc400078e0004 */
[----:B------:R-:W-:Y:S04]  /*23c20*/  STS.U16 [R136+UR4+0x3580], R250 ;  /* 0x003580fa88007988 */ /* 0x000fe80008000404 */
[----:B------:R-:W-:Y:S04]  /*23c30*/  STS.U16 [R136+UR4+0x3980], R244 ;  /* 0x003980f488007988 */ /* 0x000fe80008000404 */
[----:B------:R-:W-:Y:S04]  /*23c40*/  STS.U16 [R136+UR4+0x3d80], R238 ;  /* 0x003d80ee88007988 */ /* 0x000fe80008000404 */
[----:B------:R-:W-:Y:S04]  /*23c50*/  STS.U16 [R136+UR4+0x4180], R232 ;  /* 0x004180e888007988 */ /* 0x000fe80008000404 */
[----:B------:R-:W-:Y:S04]  /*23c60*/  STS.U16 [R136+UR4+0x4580], R226 ;  /* 0x004580e288007988 */ /* 0x000fe80008000404 */
[----:B------:R-:W-:Y:S01]  /*23c70*/  STS.U16 [R136+UR4+0x4980], R220 ;  /* 0x004980dc88007988 */ /* 0x000fe20008000404 */
[C---:B0-----:R-:W-:Y:S01]  /*23c80*/  IMAD.SHL.U32 R4, R137.reuse, 0x2, RZ ;  /* 0x0000000289047824 */ /* 0x041fe200078e00ff */
[----:B------:R-:W-:-:S02]  /*23c90*/  LOP3.LUT R138, R137, 0x40, RZ, 0xc0, !PT ;  /* 0x00000040898a7812 */ /* 0x000fc400078ec0ff */
[----:B------:R-:W-:Y:S02]  /*23ca0*/  STS.U16 [R136+UR4+0x4d80], R214 ;  /* 0x004d80d688007988 */ /* 0x000fe40008000404 */
[----:B------:R-:W-:Y:S02]  /*23cb0*/  LOP3.LUT R4, R4, 0x7e, RZ, 0xc0, !PT ;  /* 0x0000007e04047812 */ /* 0x000fe400078ec0ff */
[----:B------:R-:W-:Y:S04]  /*23cc0*/  STS.U16 [R136+UR4+0x5180], R208 ;  /* 0x005180d088007988 */ /* 0x000fe80008000404 */
[----:B------:R-:W-:Y:S01]  /*23cd0*/  STS.U16 [R136+UR4+0x5580], R202 ;  /* 0x005580ca88007988 */ /* 0x000fe20008000404 */
[----:B------:R-:W-:-:S03]  /*23ce0*/  IMAD R4, R138, 0x200, R4 ;  /* 0x000002008a047824 */ /* 0x000fc600078e0204 */
        /* <DEDUP_REMOVED lines=11> */
[----:B---3--:R-:W-:Y:S04]  /*23da0*/  STS.U16 [R4+UR4+0x200], R139 ;  /* 0x0002008b04007988 */ /* 0x008fe80008000404 */
[----:B----4-:R-:W-:Y:S04]  /*23db0*/  STS.U16 [R4+UR4+0x600], R140 ;  /* 0x0006008c04007988 */ /* 0x010fe80008000404 */
[----:B--2---:R-:W-:Y:S04]  /*23dc0*/  STS.U16 [R4+UR4+0xa00], R141 ;  /* 0x000a008d04007988 */ /* 0x004fe80008000404 */
        /* <DEDUP_REMOVED lines=23> */
[----:B------:R-:W-:-:S03]  /*23f40*/  PRMT R5, RZ, 0x7610, R5 ;  /* 0x00007610ff057816 */ /* 0x000fc60000000005 */
[----:B------:R-:W-:Y:S04]  /*23f50*/  STS.U16 [R4+UR4+0x3600], R249 ;  /* 0x003600f904007988 */ /* 0x000fe80008000404 */
[----:B------:R0:W2:Y:S04]  /*23f60*/  @!P0 LDG.E.U16 R5, desc[UR6][R6.64] ;  /* 0x0000000606058981 */ /* 0x0000a8000c1e1500 */
[----:B------:R-:W-:Y:S01]  /*23f70*/  STS.U16 [R4+UR4+0x3a00], R243 ;  /* 0x003a00f304007988 */ /* 0x000fe20008000404 */
[----:B0-----:R-:W-:-:S03]  /*23f80*/  IMAD.SHL.U32 R6, R137, 0x2, RZ ;  /* 0x0000000289067824 */ /* 0x001fc600078e00ff */
[----:B------:R-:W-:Y:S04]  /*23f90*/  STS.U16 [R4+UR4+0x3e00], R237 ;  /* 0x003e00ed04007988 */ /* 0x000fe80008000404 */
[----:B------:R-:W-:Y:S01]  /*23fa0*/  STS.U16 [R4+UR4+0x4200], R231 ;  /* 0x004200e704007988 */ /* 0x000fe20008000404 */
[----:B------:R-:W-:-:S03]  /*23fb0*/  LOP3.LUT R6, R6, 0x7e, RZ, 0xc0, !PT ;  /* 0x0000007e06067812 */ /* 0x000fc600078ec0ff */
        /* <DEDUP_REMOVED lines=42> */
[----:B------:R-:W0:Y:S03]  /*24260*/  S2R R141, SR_TID.X ;  /* 0x00000000008d7919 */ /* 0x000e260000002100 */
        /* <DEDUP_REMOVED lines=36> */
[----:B------:R1:W-:Y:S04]  /*244b0*/  STS.U16 [R4+UR4+0x3300], R0 ;  /* 0x0033000004007988 */ /* 0x0003e80008000404 */
[----:B0-----:R-:W2:Y:S04]  /*244c0*/  LDL.LU R15, [R1+0x124c] ;  /* 0x00124c00010f7983 */ /* 0x001ea80000300800 */
[----:B-1----:R-:W3:Y:S04]  /*244d0*/  LDL.LU R0, [R1+0x1248] ;  /* 0x0012480001007983 */ /* 0x002ee80000300800 */
[----:B------:R-:W4:Y:S04]  /*244e0*/  LDL.LU R143, [R1+0x2e0] ;  /* 0x0002e000018f7983 */ /* 0x000f280000300800 */
[----:B------:R-:W2:Y:S04]  /*244f0*/  LDL.LU R144, [R1+0x2cc] ;  /* 0x0002cc0001907983 */ /* 0x000ea80000300800 */
[----:B------:R-:W3:Y:S04]  /*24500*/  LDL.LU R145, [R1+0x2b8] ;  /* 0x0002b80001917983 */ /* 0x000ee80000300800 */
[----:B------:R-:W3:Y:S04]  /*24510*/  LDL.LU R146, [R1+0x2a4] ;  /* 0x0002a40001927983 */ /* 0x000ee80000300800 */
[----:B------:R-:W3:Y:S04]  /*24520*/  LDL.LU R147, [R1+0x290] ;  /* 0x0002900001937983 */ /* 0x000ee80000300800 */
[----:B------:R-:W3:Y:S04]  /*24530*/  LDL.LU R148, [R1+0x27c] ;  /* 0x00027c0001947983 */ /* 0x000ee80000300800 */
[----:B------:R-:W3:Y:S04]  /*24540*/  LDL.LU R149, [R1+0x268] ;  /* 0x0002680001957983 */ /* 0x000ee80000300800 */
[----:B------:R-:W3:Y:S04]  /*24550*/  LDL.LU R150, [R1+0x250] ;  /* 0x0002500001967983 */ /* 0x000ee80000300800 */
[----:B------:R-:W3:Y:S04]  /*24560*/  LDL.LU.64 R24, [R1] ;  /* 0x0000000001187983 */ /* 0x000ee80000300a00 */
[----:B------:R-:W3:Y:S04]  /*24570*/  LDL.LU.64 R26, [R1+0x8] ;  /* 0x00000800011a7983 */ /* 0x000ee80000300a00 */
        /* <DEDUP_REMOVED lines=29> */
[----:B------:R-:W3:Y:S01]  /*24750*/  LDL.LU.64 R86, [R1+0xf8] ;  /* 0x0000f80001567983 */ /* 0x000ee20000300a00 */
[----:B------:R-:W-:-:S03]  /*24760*/  IMAD.SHL.U32 R6, R141, 0x2, RZ ;  /* 0x000000028d067824 */ /* 0x000fc600078e00ff */
[----:B------:R-:W3:Y:S04]  /*24770*/  LDL.LU.64 R88, [R1+0x100] ;  /* 0x0001000001587983 */ /* 0x000ee80000300a00 */
[----:B------:R-:W3:Y:S04]  /*24780*/  LDL.LU.64 R90, [R1+0x108] ;  /* 0x00010800015a7983 */ /* 0x000ee80000300a00 */
[----:B------:R-:W3:Y:S04]  /*24790*/  LDL.LU.64 R92, [R1+0x110] ;  /* 0x00011000015c7983 */ /* 0x000ee80000300a00 */
[----:B------:R-:W3:Y:S04]  /*247a0*/  LDL.LU.64 R94, [R1+0x118] ;  /* 0x00011800015e7983 */ /* 0x000ee80000300a00 */
[----:B------:R-:W-:Y:S04]  /*247b0*/  STS.U16 [R4+UR4+0x3700], R247 ;  /* 0x003700f704007988 */ /* 0x000fe80008000404 */
[----:B------:R-:W3:Y:S01]  /*247c0*/  LDL.LU.64 R96, [R1+0x120] ;  /* 0x0001200001607983 */ /* 0x000ee20000300a00 */
[----:B------:R-:W-:-:S03]  /*247d0*/  LOP3.LUT R6, R6, 0x7e, RZ, 0xc0, !PT ;  /* 0x0000007e06067812 */ /* 0x000fc600078ec0ff */
[----:B------:R-:W-:Y:S04]  /*247e0*/  STS.U16 [R4+UR4+0x3b00], R241 ;  /* 0x003b00f104007988 */ /* 0x000fe80008000404 */
[----:B------:R-:W3:Y:S04]  /*247f0*/  LDL.LU.64 R98, [R1+0x128] ;  /* 0x0001280001627983 */ /* 0x000ee80000300a00 */
[----:B------:R-:W-:Y:S04]  /*24800*/  STS.U16 [R4+UR4+0x3f00], R235 ;  /* 0x003f00eb04007988 */ /* 0x000fe80008000404 */
[----:B------:R-:W3:Y:S04]  /*24810*/  LDL.LU.64 R100, [R1+0x130] ;  /* 0x0001300001647983 */ /* 0x000ee80000300a00 */
[----:B------:R-:W-:Y:S04]  /*24820*/  STS.U16 [R4+UR4+0x4300], R229 ;  /* 0x004300e504007988 */ /* 0x000fe80008000404 */
[----:B------:R-:W3:Y:S04]  /*24830*/  LDL.LU.64 R102, [R1+0x138] ;  /* 0x0001380001667983 */ /* 0x000ee80000300a00 */
[----:B------:R-:W-:Y:S04]  /*24840*/  STS.U16 [R4+UR4+0x4700], R223 ;  /* 0x004700df04007988 */ /* 0x000fe80008000404 */
[----:B------:R-:W3:Y:S04]  /*24850*/  LDL.LU.64 R104, [R1+0x140] ;  /* 0x0001400001687983 */ /* 0x000ee80000300a00 */
[----:B------:R-:W-:Y:S04]  /*24860*/  STS.U16 [R4+UR4+0x4b00], R217 ;  /* 0x004b00d904007988 */ /* 0x000fe80008000404 */
[----:B------:R-:W3:Y:S01]  /*24870*/  LDL.LU.64 R106, [R1+0x148] ;  /* 0x00014800016a7983 */ /* 0x000ee20000300a00 */
[----:B------:R-:W-:-:S03]  /*24880*/  IMAD R6, R142, 0x200, R6 ;  /* 0x000002008e067824 */ /* 0x000fc600078e0206 */
        /* <DEDUP_REMOVED lines=25> */
[----:B------:R0:W-:Y:S04]  /*24a20*/  STS.U16 [R4+UR4+0x7f00], R14 ;  /* 0x007f000e04007988 */ /* 0x0001e80008000404 */
[----:B------:R-:W3:Y:S04]  /*24a30*/  LDL.LU.64 R132, [R1+0x1b0] ;  /* 0x0001b00001847983 */ /* 0x000ee80000300a00 */
[----:B----4-:R1:W-:Y:S04]  /*24a40*/  STS.U16 [R6+UR4+0x380], R143 ;  /* 0x0003808f06007988 */ /* 0x0103e80008000404 */
[----:B------:R-:W4:Y:S04]  /*24a50*/  LDL.LU.64 R134, [R1+0x1b8] ;  /* 0x0001b80001867983 */ /* 0x000f280000300a00 */
[----:B--2---:R-:W-:Y:S04]  /*24a60*/  STS.U16 [R6+UR4+0x780], R144 ;  /* 0x0007809006007988 */ /* 0x004fe80008000404 */
[----:B------:R-:W4:Y:S04]  /*24a70*/  LDL.LU.64 R136, [R1+0x1c0] ;  /* 0x0001c00001887983 */ /* 0x000f280000300a00 */
[----:B---3--:R2:W-:Y:S04]  /*24a80*/  STS.U16 [R6+UR4+0xb80], R145 ;  /* 0x000b809106007988 */ /* 0x0085e80008000404 */
[----:B------:R-:W4:Y:S04]  /*24a90*/  LDL.LU.64 R138, [R1+0x1c8] ;  /* 0x0001c800018a7983 */ /* 0x000f280000300a00 */
[----:B------:R-:W-:Y:S04]  /*24aa0*/  STS.U16 [R6+UR4+0xf80], R146 ;  /* 0x000f809206007988 */ /* 0x000fe80008000404 */
[----:B------:R-:W4:Y:S01]  /*24ab0*/  LDL.LU.64 R140, [R1+0x1d0] ;  /* 0x0001d000018c7983 */ /* 0x000f220000300a00 */
[----:B0-----:R-:W-:-:S03]  /*24ac0*/  IMAD.MOV.U32 R4, RZ, RZ, R151 ;  /* 0x000000ffff047224 */ /* 0x001fc600078e0097 */
[----:B------:R0:W-:Y:S04]  /*24ad0*/  STS.U16 [R6+UR4+0x1380], R147 ;  /* 0x0013809306007988 */ /* 0x0001e80008000404 */
[----:B-1----:R-:W4:Y:S04]  /*24ae0*/  LDL.LU.64 R142, [R1+0x1d8] ;  /* 0x0001d800018e7983 */ /* 0x002f280000300a00 */
[----:B------:R-:W-:Y:S04]  /*24af0*/  STS.U16 [R6+UR4+0x1780], R148 ;  /* 0x0017809406007988 */ /* 0x000fe80008000404 */
[----:B--2---:R-:W4:Y:S04]  /*24b00*/  LDL.LU.64 R144, [R1+0x1e0] ;  /* 0x0001e00001907983 */ /* 0x004f280000300a00 */
[----:B------:R1:W-:Y:S04]  /*24b10*/  STS.U16 [R6+UR4+0x1b80], R149 ;  /* 0x001b809506007988 */ /* 0x0003e80008000404 */
[----:B0-----:R-:W4:Y:S04]  /*24b20*/  LDL.LU.64 R146, [R1+0x1e8] ;  /* 0x0001e80001927983 */ /* 0x001f280000300a00 */
[----:B------:R0:W-:Y:S04]  /*24b30*/  STS.U16 [R6+UR4+0x1f80], R150 ;  /* 0x001f809606007988 */ /* 0x0001e80008000404 */
[----:B-1----:R-:W4:Y:S04]  /*24b40*/  LDL.LU.64 R148, [R1+0x1f0] ;  /* 0x0001f00001947983 */ /* 0x002f280000300a00 */
[----:B0-----:R-:W4:Y:S04]  /*24b50*/  LDL.LU.64 R150, [R1+0x1f8] ;  /* 0x0001f80001967983 */ /* 0x001f280000300a00 */
        /* <DEDUP_REMOVED lines=24> */
[----:B------:R0:W-:Y:S06]  /*24ce0*/  MEMBAR.ALL.CTA ;  /* 0x0000000000007992 */ /* 0x0001ec0000008000 */
[----:B0-----:R-:W0:Y:S01]  /*24cf0*/  FENCE.VIEW.ASYNC.S ;  /* 0x00000000000073c6 */ /* 0x001e220000000000 */
[----:B------:R-:W-:-:S03]  /*24d00*/  UMOV UR37, 0x40000040 ;  /* 0x4000004000257882 */ /* 0x000fc60000000000 */
[----:B------:R-:W4:Y:S04]  /*24d10*/  LDL.LU R0, [R1+0x1244] ;  /* 0x0012440001007983 */ /* 0x000f280000300800 */
[----:B-1----:R-:W4:Y:S04]  /*24d20*/  LDL.LU R15, [R1+0x1240] ;  /* 0x00124000010f7983 */ /* 0x002f280000300800 */
[----:B--2---:R-:W2:Y:S04]  /*24d30*/  LDL.LU R16, [R1+0x123c] ;  /* 0x00123c0001107983 */ /* 0x004ea80000300800 */
[----:B---3--:R-:W3:Y:S01]  /*24d40*/  LDL.LU R8, [R1+0x1238] ;  /* 0x0012380001087983 */ /* 0x008ee20000300800 */
[----:B0-----:R-:W-:Y:S06]  /*24d50*/  BAR.SYNC.DEFER_BLOCKING 0x0 ;  /* 0x0000000000007b1d */ /* 0x001fec0000010000 */
[----:B----4-:R-:W-:-:S06]  /*24d60*/  WARPGROUP.ARRIVE ;  /* 0x00000000000079c5 */ /* 0x010fcc0000000000 */
[----:B------:R-:W-:Y:S03]  /*24d70*/  HGMMA.64x256x16.F32 R24, gdesc[UR36].tnspA, R24, gsb0 ;  /* 0x23e00000241879f0 */ /* 0x000fe60008000818 */
[----:B------:R-:W-:Y:S02]  /*24d80*/  WARPGROUP.DEPBAR.LE gsb0, 0x0 ;  /* 0x00008000000079c5 */ /* 0x000fe40000010000 */
[----:B------:R-:W-:-:S15]  /*24d90*/  WARPGROUP.ARRIVE ;  /* 0x00000000000079c5 */ /* 0x000fde0000000000 */
[----:B------:R-:W-:-:S08]  /*24da0*/  NOP ;  /* 0x0000000000007918 */ /* 0x000fd00000000000 */
        /* <DEDUP_REMOVED lines=26> */
[----:B------:R-:W-:Y:S04]  /*24f50*/  STL.64 [R1], R24 ;  /* 0x0000001801007387 */ /* 0x000fe80000100a00 */
        /* <DEDUP_REMOVED lines=62> */
[----:B------:R0:W-:Y:S01]  /*25340*/  STL.64 [R1+0x1f8], R150 ;  /* 0x0001f89601007387 */ /* 0x0001e20000100a00 */
[----:B------:R-:W-:-:S02]  /*25350*/  IMAD.MOV.U32 R252, RZ, RZ, R140 ;  /* 0x000000fffffc7224 */ /* 0x000fc400078e008c */
[----:B------:R-:W-:Y:S02]  /*25360*/  IMAD.MOV.U32 R251, RZ, RZ, R139 ;  /* 0x000000fffffb7224 */ /* 0x000fe400078e008b */
[----:B------:R-:W-:Y:S01]  /*25370*/  IMAD.MOV.U32 R250, RZ, RZ, R138 ;  /* 0x000000fffffa7224 */ /* 0x000fe200078e008a */
[----:B0-----:R-:W4:Y:S04]  /*25380*/  LDL.LU.64 R150, [R1+0x1230] ;  /* 0x0012300001967983 */ /* 0x001f280000300a00 */
[----:B------:R-:W2:Y:S04]  /*25390*/  LDL.LU.64 R148, [R1+0x1228] ;  /* 0x0012280001947983 */ /* 0x000ea80000300a00 */
[----:B------:R-:W3:Y:S01]  /*253a0*/  LDL.LU.64 R146, [R1+0x1220] ;  /* 0x0012200001927983 */ /* 0x000ee20000300a00 */
[----:B------:R-:W-:-:S03]  /*253b0*/  IMAD.MOV.U32 R249, RZ, RZ, R137 ;  /* 0x000000fffff97224 */ /* 0x000fc600078e0089 */
[----:B------:R-:W4:Y:S01]  /*253c0*/  LDL.LU.64 R144, [R1+0x1218] ;  /* 0x0012180001907983 */ /* 0x000f220000300a00 */
[----:B------:R-:W-:-:S03]  /*253d0*/  IMAD.MOV.U32 R248, RZ, RZ, R136 ;  /* 0x000000fffff87224 */ /* 0x000fc600078e0088 */
[----:B------:R-:W2:Y:S01]  /*253e0*/  LDL.LU.64 R142, [R1+0x1210] ;  /* 0x00121000018e7983 */ /* 0x000ea20000300a00 */
[----:B------:R-:W-:-:S03]  /*253f0*/  IMAD.MOV.U32 R247, RZ, RZ, R135 ;  /* 0x000000fffff77224 */ /* 0x000fc600078e0087 */
[----:B------:R-:W2:Y:S01]  /*25400*/  LDL.LU.64 R140, [R1+0x1208] ;  /* 0x00120800018c7983 */ /* 0x000ea20000300a00 */
[----:B------:R-:W-:-:S03]  /*25410*/  IMAD.MOV.U32 R246, RZ, RZ, R134 ;  /* 0x000000fffff67224 */ /* 0x000fc600078e0086 */
[----:B------:R-:W2:Y:S01]  /*25420*/  LDL.LU.64 R138, [R1+0x1200] ;  /* 0x00120000018a7983 */ /* 0x000ea20000300a00 */
[----:B------:R-:W-:Y:S02]  /*25430*/  IMAD.MOV.U32 R245, RZ, RZ, R133 ;  /* 0x000000fffff57224 */ /* 0x000fe400078e0085 */
[----:B------:R-:W-:Y:S01]  /*25440*/  IMAD.MOV.U32 R244, RZ, RZ, R132 ;  /* 0x000000fffff47224 */ /* 0x000fe200078e0084 */
[----:B------:R-:W2:Y:S04]  /*25450*/  LDL.LU.64 R136, [R1+0x11f8] ;  /* 0x0011f80001887983 */ /* 0x000ea80000300a00 */
[----:B------:R-:W2:Y:S04]  /*25460*/  LDL.LU.64 R134, [R1+0x11f0] ;  /* 0x0011f00001867983 */ /* 0x000ea80000300a00 */
[----:B------:R-:W2:Y:S01]  /*25470*/  LDL.LU.64 R132, [R1+0x11e8] ;  /* 0x0011e80001847983 */ /* 0x000ea20000300a00 */
[----:B------:R-:W-:-:S02]  /*25480*/  IMAD.MOV.U32 R243, RZ, RZ, R131 ;  /* 0x000000fffff37224 */ /* 0x000fc400078e0083 */
[----:B------:R-:W-:Y:S02]  /*25490*/  IMAD.MOV.U32 R242, RZ, RZ, R130 ;  /* 0x000000fffff27224 */ /* 0x000fe400078e0082 */
[----:B------:R-:W-:Y:S01]  /*254a0*/  IMAD.MOV.U32 R241, RZ, RZ, R129 ;  /* 0x000000fffff17224 */ /* 0x000fe200078e0081 */
[----:B------:R-:W2:Y:S01]  /*254b0*/  LDL.LU.64 R130, [R1+0x11e0] ;  /* 0x0011e00001827983 */ /* 0x000ea20000300a00 */
[----:B------:R-:W-:Y:S02]  /*254c0*/  IMAD.MOV.U32 R240, RZ, RZ, R128 ;  /* 0x000000fffff07224 */ /* 0x000fe400078e0080 */
[----:B------:R-:W-:Y:S01]  /*254d0*/  IMAD.MOV.U32 R239, RZ, RZ, R127 ;  /* 0x000000ffffef7224 */ /* 0x000fe200078e007f */
[----:B------:R-:W2:Y:S01]  /*254e0*/  LDL.LU.64 R128, [R1+0x11d8] ;  /* 0x0011d80001807983 */ /* 0x000ea20000300a00 */
[----:B------:R-:W-:Y:S02]  /*254f0*/  IMAD.MOV.U32 R238, RZ, RZ, R126 ;  /* 0x000000ffffee7224 */ /* 0x000fe400078e007e */
[----:B------:R-:W-:Y:S01]  /*25500*/  IMAD.MOV.U32 R237, RZ, RZ, R125 ;  /* 0x000000ffffed7224 */ /* 0x000fe200078e007d */
[----:B------:R-:W2:Y:S01]  /*25510*/  LDL.LU.64 R126, [R1+0x11d0] ;  /* 0x0011d000017e7983 */ /* 0x000ea20000300a00 */
[----:B------:R-:W-:-:S02]  /*25520*/  IMAD.MOV.U32 R236, RZ, RZ, R124 ;  /* 0x000000ffffec7224 */ /* 0x000fc400078e007c */
        /* <DEDUP_REMOVED lines=149> */
[----:B------:R-:W-:-:S03]  /*25e80*/  IMAD.MOV.U32 R5, RZ, RZ, R24 ;  /* 0x000000ffff057224 */ /* 0x000fc600078e0018 */
[----:B------:R-:W2:Y:S04]  /*25e90*/  LDL.LU.64 R24, [R1+0x1038] ;  /* 0x0010380001187983 */ /* 0x000ea80000300a00 */
[----:B------:R-:W-:Y:S04]  /*25ea0*/  STL [R1+0xfdc], R226 ;  /* 0x000fdce201007387 */ /* 0x000fe80000100800 */
[----:B------:R0:W-:Y:S04]  /*25eb0*/  STL [R1+0xfd8], R227 ;  /* 0x000fd8e301007387 */ /* 0x0001e80000100800 */
[----:B------:R-:W-:Y:S04]  /*25ec0*/  STL [R1+0xfcc], R228 ;  /* 0x000fcce401007387 */ /* 0x000fe80000100800 */
[----:B------:R-:W-:Y:S04]  /*25ed0*/  STL [R1+0xfc8], R229 ;  /* 0x000fc8e501007387 */ /* 0x000fe80000100800 */
[----:B------:R2:W-:Y:S04]  /*25ee0*/  STL [R1+0xfc4], R230 ;  /* 0x000fc4e601007387 */ /* 0x0005e80000100800 */
[----:B------:R-:W-:Y:S04]  /*25ef0*/  STL [R1+0xfc0], R231 ;  /* 0x000fc0e701007387 */ /* 0x000fe80000100800 */
[----:B------:R1:W-:Y:S04]  /*25f00*/  STL [R1+0xfbc], R232 ;  /* 0x000fbce801007387 */ /* 0x0003e80000100800 */
[----:B------:R-:W-:Y:S04]  /*25f10*/  STL [R1+0xfb8], R233 ;  /* 0x000fb8e901007387 */ /* 0x000fe80000100800 */
[----:B------:R1:W-:Y:S04]  /*25f20*/  STL [R1+0xfb4], R234 ;  /* 0x000fb4ea01007387 */ /* 0x0003e80000100800 */
[----:B------:R-:W-:Y:S04]  /*25f30*/  STL [R1+0xfb0], R235 ;  /* 0x000fb0eb01007387 */ /* 0x000fe80000100800 */
[----:B------:R1:W-:Y:S04]  /*25f40*/  STL [R1+0xfac], R236 ;  /* 0x000facec01007387 */ /* 0x0003e80000100800 */
[----:B------:R-:W-:Y:S04]  /*25f50*/  STL [R1+0xfa8], R237 ;  /* 0x000fa8ed01007387 */ /* 0x000fe80000100800 */
[----:B------:R1:W-:Y:S01]  /*25f60*/  STL [R1+0xfa4], R238 ;  /* 0x000fa4ee01007387 */ /* 0x0003e20000100800 */
[----:B0-----:R-:W-:-:S02]  /*25f70*/  IMAD.MOV.U32 R227, RZ, RZ, R2 ;  /* 0x000000ffffe37224 */ /* 0x001fc400078e0002 */
[----:B---3--:R-:W-:Y:S02]  /*25f80*/  IMAD.MOV.U32 R2, RZ, RZ, R146 ;  /* 0x000000ffff027224 */ /* 0x008fe400078e0092 */
[----:B----4-:R-:W-:Y:S02]  /*25f90*/  IMAD.MOV.U32 R226, RZ, RZ, R144 ;  /* 0x000000ffffe27224 */ /* 0x010fe400078e0090 */
[----:B--2---:R-:W-:Y:S02]  /*25fa0*/  IMAD.MOV.U32 R230, RZ, RZ, R140 ;  /* 0x000000ffffe67224 */ /* 0x004fe400078e008c */
[----:B-1----:R-:W-:Y:S02]  /*25fb0*/  IMAD.MOV.U32 R232, RZ, RZ, R138 ;  /* 0x000000ffffe87224 */ /* 0x002fe400078e008a */
[----:B------:R-:W-:Y:S02]  /*25fc0*/  IMAD.MOV.U32 R234, RZ, RZ, R136 ;  /* 0x000000ffffea7224 */ /* 0x000fe400078e0088 */
[----:B------:R-:W-:-:S02]  /*25fd0*/  IMAD.MOV.U32 R236, RZ, RZ, R134 ;  /* 0x000000ffffec7224 */ /* 0x000fc400078e0086 */
[----:B------:R-:W-:Y:S02]  /*25fe0*/  IMAD.MOV.U32 R238, RZ, RZ, R132 ;  /* 0x000000ffffee7224 */ /* 0x000fe400078e0084 */
[----:B------:R-:W2:Y:S01]  /*25ff0*/  LDL.LU R132, [R1+0x1034] ;  /* 0x0010340001847983 */ /* 0x000ea20000300800 */
[----:B------:R-:W-:Y:S02]  /*26000*/  IMAD.MOV.U32 R237, RZ, RZ, R133 ;  /* 0x000000ffffed7224 */ /* 0x000fe400078e0085 */
[----:B------:R-:W-:Y:S01]  /*26010*/  IMAD.MOV.U32 R235, RZ, RZ, R135 ;  /* 0x000000ffffeb7224 */ /* 0x000fe200078e0087 */
[----:B------:R-:W2:Y:S01]  /*26020*/  LDL.LU R133, [R1+0x1030] ;  /* 0x0010300001857983 */ /* 0x000ea20000300800 */
[----:B------:R-:W-:-:S03]  /*26030*/  IMAD.MOV.U32 R233, RZ, RZ, R137 ;  /* 0x000000ffffe97224 */ /* 0x000fc600078e0089 */
[----:B------:R-:W2:Y:S01]  /*26040*/  LDL.LU R134, [R1+0x102c] ;  /* 0x00102c0001867983 */ /* 0x000ea20000300800 */
[----:B------:R-:W-:-:S03]  /*26050*/  IMAD.MOV.U32 R231, RZ, RZ, R139 ;  /* 0x000000ffffe77224 */ /* 0x000fc600078e008b */
[----:B------:R-:W2:Y:S04]  /*26060*/  LDL.LU R135, [R1+0x1028] ;  /* 0x0010280001877983 */ /* 0x000ea80000300800 */
[----:B------:R-:W2:Y:S04]  /*26070*/  LDL.LU R136, [R1+0x1024] ;  /* 0x0010240001887983 */ /* 0x000ea80000300800 */
[----:B------:R-:W2:Y:S04]  /*26080*/  LDL.LU R137, [R1+0x1020] ;  /* 0x0010200001897983 */ /* 0x000ea80000300800 */
[----:B------:R-:W2:Y:S04]  /*26090*/  LDL.LU R138, [R1+0x101c] ;  /* 0x00101c00018a7983 */ /* 0x000ea80000300800 */
[----:B------:R-:W2:Y:S04]  /*260a0*/  LDL.LU R139, [R1+0x1018] ;  /* 0x00101800018b7983 */ /* 0x000ea80000300800 */
[----:B------:R-:W2:Y:S01]  /*260b0*/  LDL.LU R140, [R1+0x1014] ;  /* 0x00101400018c7983 */ /* 0x000ea20000300800 */
[----:B------:R-:W-:-:S03]  /*260c0*/  IMAD.MOV.U32 R228, RZ, RZ, R142 ;  /* 0x000000ffffe47224 */ /* 0x000fc600078e008e */
[----:B------:R0:W-:Y:S04]  /*260d0*/  STL [R1+0xfa0], R239 ;  /* 0x000fa0ef01007387 */ /* 0x0001e80000100800 */
[----:B------:R1:W-:Y:S01]  /*260e0*/  STL [R1+0xf9c], R240 ;  /* 0x000f9cf001007387 */ /* 0x0003e20000100800 */
[----:B------:R-:W-:Y:S02]  /*260f0*/  IMAD.MOV.U32 R229, RZ, RZ, R145 ;  /* 0x000000ffffe57224 */ /* 0x000fe400078e0091 */
[----:B0-----:R-:W-:Y:S02]  /*26100*/  IMAD.MOV.U32 R239, RZ, RZ, R143 ;  /* 0x000000ffffef7224 */ /* 0x001fe400078e008f */
[----:B-1----:R-:W-:Y:S02]  /*26110*/  IMAD.MOV.U32 R240, RZ, RZ, R141 ;  /* 0x000000fffff07224 */ /* 0x002fe400078e008d */
[----:B------:R-:W2:Y:S04]  /*26120*/  LDL.LU R141, [R1+0x1010] ;  /* 0x00101000018d7983 */ /* 0x000ea80000300800 */
[----:B------:R-:W2:Y:S04]  /*26130*/  LDL.LU R142, [R1+0x100c] ;  /* 0x00100c00018e7983 */ /* 0x000ea80000300800 */
[----:B------:R-:W2:Y:S04]  /*26140*/  LDL.LU R143, [R1+0x1008] ;  /* 0x00100800018f7983 */ /* 0x000ea80000300800 */
[----:B------:R-:W2:Y:S04]  /*26150*/  LDL.LU R144, [R1+0x1004] ;  /* 0x0010040001907983 */ /* 0x000ea80000300800 */
[----:B------:R-:W2:Y:S04]  /*26160*/  LDL.LU R145, [R1+0x1000] ;  /* 0x0010000001917983 */ /* 0x000ea80000300800 */
[----:B------:R-:W2:Y:S04]  /*26170*/  LDL.LU R146, [R1+0xffc] ;  /* 0x000ffc0001927983 */ /* 0x000ea80000300800 */
[----:B------:R0:W-:Y:S02]  /*26180*/  STL [R1+0xf98], R241 ;  /* 0x000f98f101007387 */ /* 0x0001e40000100800 */
[----:B0-----:R-:W-:-:S02]  /*26190*/  IMAD.MOV.U32 R241, RZ, RZ, R147 ;  /* 0x000000fffff17224 */ /* 0x001fc400078e0093 */
[----:B------:R-:W2:Y:S04]  /*261a0*/  LDL.LU R147, [R1+0xff8] ;  /* 0x000ff80001937983 */ /* 0x000ea80000300800 */
[----:B------:R0:W-:Y:S02]  /*261b0*/  STL [R1+0xf94], R242 ;  /* 0x000f94f201007387 */ /* 0x0001e40000100800 */
[----:B0-----:R-:W-:Y:S02]  /*261c0*/  IMAD.MOV.U32 R242, RZ, RZ, R148 ;  /* 0x000000fffff27224 */ /* 0x001fe400078e0094 */
[----:B------:R-:W2:Y:S04]  /*261d0*/  LDL.LU R148, [R1+0xff4] ;  /* 0x000ff40001947983 */ /* 0x000ea80000300800 */
[----:B------:R0:W-:Y:S02]  /*261e0*/  STL [R1+0xf90], R243 ;  /* 0x000f90f301007387 */ /* 0x0001e40000100800 */
[----:B0-----:R-:W-:-:S02]  /*261f0*/  IMAD.MOV.U32 R243, RZ, RZ, R149 ;  /* 0x000000fffff37224 */ /* 0x001fc400078e0095 */
[----:B------:R-:W2:Y:S04]  /*26200*/  LDL.LU R149, [R1+0xff0] ;  /* 0x000ff00001957983 */ /* 0x000ea80000300800 */
[----:B------:R0:W-:Y:S02]  /*26210*/  STL [R1+0xf8c], R244 ;  /* 0x000f8cf401007387 */ /* 0x0001e40000100800 */
[----:B0-----:R-:W-:Y:S02]  /*26220*/  IMAD.MOV.U32 R244, RZ, RZ, R150 ;  /* 0x000000fffff47224 */ /* 0x001fe400078e0096 */
[----:B------:R-:W2:Y:S04]  /*26230*/  LDL.LU R150, [R1+0xfec] ;  /* 0x000fec0001967983 */ /* 0x000ea80000300800 */
[----:B------:R0:W-:Y:S04]  /*26240*/  STL [R1+0xf88], R245 ;  /* 0x000f88f501007387 */ /* 0x0001e80000100800 */
[----:B0-----:R-:W3:Y:S04]  /*26250*/  LDL.LU R245, [R1+0xf08] ;  /* 0x000f080001f57983 */ /* 0x001ee80000300800 */
[----:B------:R0:W-:Y:S02]  /*26260*/  STL [R1+0xf84], R246 ;  /* 0x000f84f601007387 */ /* 0x0001e40000100800 */
[----:B0-----:R-:W-:-:S02]  /*26270*/  IMAD.MOV.U32 R246, RZ, RZ, R151 ;  /* 0x000000fffff67224 */ /* 0x001fc400078e0097 */
[----:B------:R-:W2:Y:S01]  /*26280*/  LDL.LU R151, [R1+0xfe8] ;  /* 0x000fe80001977983 */ /* 0x000ea20000300800 */
[----:B------:R-:W-:Y:S01]  /*26290*/  UIADD3.64 UR48, UR8, 0x380, URZ ;  /* 0x0000038008307897 */ /* 0x000fe2000fffe03f */
[----:B------:R-:W-:Y:S01]  /*262a0*/  UMOV UR50, UR38 ;  /* 0x0000002600327c82 */ /* 0x000fe20008000000 */
[----:B------:R-:W-:Y:S01]  /*262b0*/  UMOV UR51, UR39 ;  /* 0x0000002700337c82 */ /* 0x000fe20008000000 */
[----:B------:R0:W-:Y:S04]  /*262c0*/  STL [R1+0xf80], R247 ;  /* 0x000f80f701007387 */ /* 0x0001e80000100800 */
[----:B0-----:R-:W4:Y:S04]  /*262d0*/  LDL.LU R247, [R1+0xefc] ;  /* 0x000efc0001f77983 */ /* 0x001f280000300800 */
[----:B------:R0:W-:Y:S04]  /*262e0*/  STL [R1+0xf7c], R248 ;  /* 0x000f7cf801007387 */ /* 0x0001e80000100800 */
[----:B0-----:R-:W4:Y:S04]  /*262f0*/  LDL.LU R248, [R1+0xf00] ;  /* 0x000f000001f87983 */ /* 0x001f280000300800 */
[----:B------:R0:W-:Y:S04]  /*26300*/  STL [R1+0xf78], R249 ;  /* 0x000f78f901007387 */ /* 0x0001e80000100800 */
[----:B------:R-:W-:Y:S04]  /*26310*/  STL [R1+0xf74], R250 ;  /* 0x000f74fa01007387 */ /* 0x000fe80000100800 */
[----:B------:R-:W-:Y:S01]  /*26320*/  STL [R1+0xf70], R251 ;  /* 0x000f70fb01007387 */ /* 0x000fe20000100800 */
[----:B0-----:R-:W-:-:S03]  /*26330*/  IMAD.MOV.U32 R249, RZ, RZ, R246 ;  /* 0x000000fffff97224 */ /* 0x001fc600078e00f6 */
[----:B------:R-:W-:Y:S04]  /*26340*/  STL [R1+0xf6c], R252 ;  /* 0x000f6cfc01007387 */ /* 0x000fe80000100800 */
[----:B------:R-:W4:Y:S01]  /*26350*/  LDL.LU R246, [R1+0xef8] ;  /* 0x000ef80001f67983 */ /* 0x000f220000300800 */
[----:B------:R-:W-:Y:S01]  /*26360*/  UIADD3.64 UR52, UR8, 0x400, URZ ;  /* 0x0000040008347897 */ /* 0x000fe2000fffe03f */
[----:B------:R-:W-:Y:S01]  /*26370*/  UMOV UR54, UR10 ;  /* 0x0000000a00367c82 */ /* 0x000fe20008000000 */
[----:B------:R-:W-:Y:S01]  /*26380*/  UMOV UR55, UR11 ;  /* 0x0000000b00377c82 */ /* 0x000fe20008000000 */
[----:B--2---:R-:W-:-:S06]  /*26390*/  WARPGROUP.ARRIVE ;  /* 0x00000000000079c5 */ /* 0x004fcc0000000000 */
[----:B------:R-:W-:Y:S01]  /*263a0*/  HGMMA.64x256x16.F32 R24, gdesc[UR48].tnspA, R24, gsb0 ;  /* 0x23e00000301879f0 */ /* 0x000fe20008000818 */
[----:B---3--:R-:W-:Y:S02]  /*263b0*/  R2UR UR49, R245 ;  /* 0x00000000f53172ca */ /* 0x008fe400000e0000 */
[----:B------:R-:W2:Y:S01]  /*263c0*/  LDL.LU R245, [R1+0xef4] ;  /* 0x000ef40001f57983 */ /* 0x000ea20000300800 */
[----:B------:R-:W-:Y:S01]  /*263d0*/  UIADD3.64 UR56, UR8, 0x480, URZ ;  /* 0x0000048008387897 */ /* 0x000fe2000fffe03f */
[----:B------:R-:W-:Y:S01]  /*263e0*/  UMOV UR58, UR14 ;  /* 0x0000000e003a7c82 */ /* 0x000fe20008000000 */
[----:B------:R-:W-:Y:S01]  /*263f0*/  UMOV UR59, UR15 ;  /* 0x0000000f003b7c82 */ /* 0x000fe20008000000 */
[----:B------:R-:W-:Y:S02]  /*26400*/  WARPGROUP.DEPBAR.LE gsb0, 0x0 ;  /* 0x00008000000079c5 */ /* 0x000fe40000010000 */
[----:B------:R-:W-:-:S15]  /*26410*/  WARPGROUP.ARRIVE ;  /* 0x00000000000079c5 */ /* 0x000fde0000000000 */
[----:B------:R-:W-:-:S04]  /*26420*/  NOP ;  /* 0x0000000000007918 */ /* 0x000fc80000000000 */
[----:B------:R-:W-:Y:S01]  /*26430*/  HGMMA.64x256x16.F32 R24, gdesc[UR52].tnspA, R24, gsb0 ;  /* 0x23e00000341879f0 */ /* 0x000fe20008000818 */
[----:B----4-:R-:W-:Y:S02]  /*26440*/  R2UR UR53, R248 ;  /* 0x00000000f83572ca */ /* 0x010fe400000e0000 */
[----:B------:R-:W-:Y:S02]  /*26450*/  R2UR UR48, R249 ;  /* 0x00000000f93072ca */ /* 0x000fe400000e0000 */
[----:B------:R-:W0:Y:S01]  /*26460*/  LDC R249, c[0x0][0x230] ;  /* 0x00008c00fff97b82 */ /* 0x000e220000000800 */
[----:B------:R-:W-:Y:S02]  /*26470*/  WARPGROUP.DEPBAR.LE gsb0, 0x0 ;  /* 0x00008000000079c5 */ /* 0x000fe40000010000 */
[----:B------:R-:W-:-:S15]  /*26480*/  WARPGROUP.ARRIVE ;  /* 0x00000000000079c5 */ /* 0x000fde0000000000 */
[----:B------:R-:W-:-:S05]  /*26490*/  NOP ;  /* 0x0000000000007918 */ /* 0x000fca0000000000 */
[----:B------:R-:W-:Y:S01]  /*264a0*/  HGMMA.64x256x16.F32 R24, gdesc[UR56].tnspA, R24, gsb0 ;  /* 0x23e00000381879f0 */ /* 0x000fe20008000818 */
[----:B------:R-:W-:Y:S02]  /*264b0*/  R2UR UR57, R246 ;  /* 0x00000000f63972ca */ /* 0x000fe400000e0000 */
[----:B------:R-:W3:Y:S04]  /*264c0*/  LDL.LU R246, [R1+0xad0] ;  /* 0x000ad00001f67983 */ /* 0x000ee80000300800 */
[----:B------:R-:W4:Y:S01]  /*264d0*/  LDL.LU R248, [R1+0xac8] ;  /* 0x000ac80001f87983 */ /* 0x000f220000300800 */
[----:B0-----:R-:W-:Y:S01]  /*264e0*/  VIADD R249, R249, 0x7f ;  /* 0x0000007ff9f97836 */ /* 0x001fe20000000000 */
[----:B--2---:R-:W-:-:S04]  /*264f0*/  R2UR UR56, R245 ;  /* 0x00000000f53872ca */ /* 0x004fc800000e0000 */
[----:B------:R-:W-:Y:S01]  /*26500*/  SHF.R.S32.HI R245, RZ, 0x1f, R249 ;  /* 0x0000001ffff57819 */ /* 0x000fe200000114f9 */
[----:B------:R-:W-:-:S03]  /*26510*/  VIADD R8, R8, 0x1 ;  /* 0x0000000108087836 */ /* 0x000fc60000000000 */
[----:B------:R-:W-:Y:S02]  /*26520*/  LEA.HI R245, R245, R249, RZ, 0x7 ;  /* 0x000000f9f5f57211 */ /* 0x000fe400078f38ff */
[----:B------:R-:W-:Y:S02]  /*26530*/  R2UR UR52, R247 ;  /* 0x00000000f73472ca */ /* 0x000fe400000e0000 */
[----:B------:R-:W-:Y:S01]  /*26540*/  SHF.R.S32.HI R245, RZ, 0x7, R245 ;  /* 0x00000007fff57819 */ /* 0x000fe200000114f5 */
[----:B------:R-:W2:Y:S03]  /*26550*/  LDL.LU R247, [R1+0xab0] ;  /* 0x000ab00001f77983 */ /* 0x000ea60000300800 */
[----:B------:R-:W-:Y:S01]  /*26560*/  ISETP.NE.U32.AND P0, PT, R8, R245, PT ;  /* 0x000000f50800720c */ /* 0x000fe20003f05070 */
[----:B------:R0:W-:Y:S04]  /*26570*/  STL [R1+0x2f4], R8 ;  /* 0x0002f40801007387 */ /* 0x0001e80000100800 */
[----:B------:R-:W2:Y:S01]  /*26580*/  LDL.LU R245, [R1+0xaa8] ;  /* 0x000aa80001f57983 */ /* 0x000ea20000300800 */
[----:B0-----:R-:W0:Y:S02]  /*26590*/  LDC R8, c[0x0][0x238] ;  /* 0x00008e00ff087b82 */ /* 0x001e240000000800 */
[----:B0-----:R-:W-:-:S04]  /*265a0*/  IMAD.SHL.U32 R8, R8, 0x80, RZ ;  /* 0x0000008008087824 */ /* 0x001fc800078e00ff */
[----:B------:R-:W-:-:S05]  /*265b0*/  IMAD.SHL.U32 R8, R8, 0x2, RZ ;  /* 0x0000000208087824 */ /* 0x000fca00078e00ff */
[-C--:B------:R-:W-:Y:S02]  /*265c0*/  IADD3 R15, P1, R15, R8.reuse, RZ ;  /* 0x000000080f0f7210 */ /* 0x080fe40007f3e0ff */
[-C--:B------:R-:W-:Y:S02]  /*265d0*/  IADD3 R0, P2, R0, R8.reuse, RZ ;  /* 0x0000000800007210 */ /* 0x080fe40007f5e0ff */
[-C--:B---3--:R-:W-:Y:S02]  /*265e0*/  IADD3 R246, P5, R246, R8.reuse, RZ ;  /* 0x00000008f6f67210 */ /* 0x088fe40007fbe0ff */
[----:B----4-:R-:W-:-:S03]  /*265f0*/  IADD3 R248, P6, R248, R8, RZ ;  /* 0x00000008f8f87210 */ /* 0x010fc60007fde0ff */
[----:B------:R0:W-:Y:S04]  /*26600*/  STL [R1+0xad0], R246 ;  /* 0x000ad0f601007387 */ /* 0x0001e80000100800 */
[----:B0-----:R-:W3:Y:S04]  /*26610*/  LDL.LU R246, [R1+0xacc] ;  /* 0x000acc0001f67983 */ /* 0x001ee80000300800 */
[----:B------:R0:W-:Y:S04]  /*26620*/  STL [R1+0xac0], R15 ;  /* 0x000ac00f01007387 */ /* 0x0001e80000100800 */
[----:B0-----:R-:W4:Y:S04]  /*26630*/  LDL.LU R15, [R1+0xfe4] ;  /* 0x000fe400010f7983 */ /* 0x001f280000300800 */
[----:B------:R-:W-:Y:S04]  /*26640*/  STL [R1+0xac8], R248 ;  /* 0x000ac8f801007387 */ /* 0x000fe80000100800 */
[----:B------:R0:W-:Y:S04]  /*26650*/  STL [R1+0xab8], R0 ;  /* 0x000ab80001007387 */ /* 0x0001e80000100800 */
[----:B0-----:R-:W4:Y:S01]  /*26660*/  LDL.LU R0, [R1+0xfe0] ;  /* 0x000fe00001007983 */ /* 0x001f220000300800 */
[----:B------:R-:W-:-:S02]  /*26670*/  IADD3 R16, P4, R16, R8, RZ ;  /* 0x0000000810107210 */ /* 0x000fc40007f9e0ff */
[----:B--2---:R-:W-:-:S05]  /*26680*/  IADD3 R247, P3, R247, R8, RZ ;  /* 0x00000008f7f77210 */ /* 0x004fca0007f7e0ff */
[----:B------:R-:W-:Y:S04]  /*26690*/  STL [R1+0xab0], R247 ;  /* 0x000ab0f701007387 */ /* 0x000fe80000100800 */
[----:B------:R-:W2:Y:S01]  /*266a0*/  LDL.LU R252, [R1+0xaa0] ;  /* 0x000aa00001fc7983 */ /* 0x000ea20000300800 */
[--C-:B----4-:R-:W-:Y:S01]  /*266b0*/  IMAD.X R15, R15, 0x1, R0.reuse, P4 ;  /* 0x000000010f0f7824 */ /* 0x110fe200020e0600 */
[----:B------:R-:W-:Y:S01]  /*266c0*/  IADD3 R245, P4, R245, R8, RZ ;  /* 0x00000008f5f57210 */ /* 0x000fe20007f9e0ff */
[----:B---3--:R-:W-:-:S04]  /*266d0*/  IMAD.X R246, R246, 0x1, R0, P5 ;  /* 0x00000001f6f67824 */ /* 0x008fc800028e0600 */
[----:B------:R0:W-:Y:S04]  /*266e0*/  STL [R1+0xaa8], R245 ;  /* 0x000aa8f501007387 */ /* 0x0001e80000100800 */
[----:B0-----:R-:W3:Y:S04]  /*266f0*/  LDL.LU R245, [R1+0xac4] ;  /* 0x000ac40001f57983 */ /* 0x001ee80000300800 */
[----:B------:R-:W4:Y:S04]  /*26700*/  LDL.LU R251, [R1+0xa98] ;  /* 0x000a980001fb7983 */ /* 0x000f280000300800 */
[----:B------:R-:W4:Y:S04]  /*26710*/  LDL.LU R250, [R1+0xabc] ;  /* 0x000abc0001fa7983 */ /* 0x000f280000300800 */
[----:B------:R0:W-:Y:S04]  /*26720*/  STL [R1+0xacc], R246 ;  /* 0x000accf601007387 */ /* 0x0001e80000100800 */
[----:B------:R-:W4:Y:S04]  /*26730*/  LDL.LU R249, [R1+0xa90] ;  /* 0x000a900001f97983 */ /* 0x000f280000300800 */
[----:B------:R-:W4:Y:S04]  /*26740*/  LDL.LU R248, [R1+0xab4] ;  /* 0x000ab40001f87983 */ /* 0x000f280000300800 */
[----:B------:R-:W4:Y:S04]  /*26750*/  LDL.LU R247, [R1+0xa88] ;  /* 0x000a880001f77983 */ /* 0x000f280000300800 */
[----:B0-----:R-:W4:Y:S01]  /*26760*/  LDL.LU R246, [R1+0xaac] ;  /* 0x000aac0001f67983 */ /* 0x001f220000300800 */
[-C--:B--2---:R-:W-:Y:S01]  /*26770*/  IADD3 R252, P5, R252, R8.reuse, RZ ;  /* 0x00000008fcfc7210 */ /* 0x084fe20007fbe0ff */
[----:B---3--:R-:W-:Y:S01]  /*26780*/  IMAD.X R245, R245, 0x1, R0, P6 ;  /* 0x00000001f5f57824 */ /* 0x008fe200030e0600 */
[----:B----4-:R-:W-:-:S04]  /*26790*/  IADD3 R251, P6, R251, R8, RZ ;  /* 0x00000008fbfb7210 */ /* 0x010fc80007fde0ff */
[----:B------:R0:W-:Y:S01]  /*267a0*/  STL [R1+0xac4], R245 ;  /* 0x000ac4f501007387 */ /* 0x0001e20000100800 */
[----:B------:R-:W-:-:S03]  /*267b0*/  IMAD.X R250, R250, 0x1, R0, P1 ;  /* 0x00000001fafa7824 */ /* 0x000fc600008e0600 */
[----:B0-----:R-:W2:Y:S01]  /*267c0*/  LDL.LU R245, [R1+0xa80] ;  /* 0x000a800001f57983 */ /* 0x001ea20000300800 */
[----:B------:R-:W-:-:S03]  /*267d0*/  IADD3 R249, P1, R249, R8, RZ ;  /* 0x00000008f9f97210 */ /* 0x000fc60007f3e0ff */
[----:B------:R0:W-:Y:S01]  /*267e0*/  STL [R1+0xaa0], R252 ;  /* 0x000aa0fc01007387 */ /* 0x0001e20000100800 */
[----:B------:R-:W-:-:S03]  /*267f0*/  IMAD.X R248, R248, 0x1, R0, P2 ;  /* 0x00000001f8f87824 */ /* 0x000fc600010e0600 */
[----:B------:R-:W-:Y:S01]  /*26800*/  STL [R1+0xa98], R251 ;  /* 0x000a98fb01007387 */ /* 0x000fe20000100800 */
[----:B------:R-:W-:-:S03]  /*26810*/  IADD3 R247, P2, R247, R8, RZ ;  /* 0x00000008f7f77210 */ /* 0x000fc60007f5e0ff */
[----:B------:R-:W-:Y:S01]  /*26820*/  STL [R1+0xabc], R250 ;  /* 0x000abcfa01007387 */ /* 0x000fe20000100800 */
[----:B------:R-:W-:-:S03]  /*26830*/  IMAD.X R246, R246, 0x1, R0, P3 ;  /* 0x00000001f6f67824 */ /* 0x000fc600018e0600 */
[----:B------:R-:W-:Y:S04]  /*26840*/  STL [R1+0xa90], R249 ;  /* 0x000a90f901007387 */ /* 0x000fe80000100800 */
[----:B------:R-:W-:Y:S04]  /*26850*/  STL [R1+0xab4], R248 ;  /* 0x000ab4f801007387 */ /* 0x000fe80000100800 */
[----:B0-----:R-:W3:Y:S04]  /*26860*/  LDL.LU R252, [R1+0xaa4] ;  /* 0x000aa40001fc7983 */ /* 0x001ee80000300800 */
[----:B------:R0:W-:Y:S04]  /*26870*/  STL [R1+0xaac], R246 ;  /* 0x000aacf601007387 */ /* 0x0001e80000100800 */
[----:B------:R1:W-:Y:S04]  /*26880*/  STL [R1+0xa88], R247 ;  /* 0x000a88f701007387 */ /* 0x0003e80000100800 */
[----:B0-----:R-:W4:Y:S04]  /*26890*/  LDL.LU R246, [R1+0xa78] ;  /* 0x000a780001f67983 */ /* 0x001f280000300800 */
[----:B------:R-:W4:Y:S04]  /*268a0*/  LDL.LU R251, [R1+0xa9c] ;  /* 0x000a9c0001fb7983 */ /* 0x000f280000300800 */
[----:B------:R-:W4:Y:S01]  /*268b0*/  LDL.LU R250, [R1+0xa70] ;  /* 0x000a700001fa7983 */ /* 0x000f220000300800 */
[----:B--2---:R-:W-:-:S05]  /*268c0*/  IADD3 R245, P3, R245, R8, RZ ;  /* 0x00000008f5f57210 */ /* 0x004fca0007f7e0ff */
[----:B------:R0:W-:Y:S04]  /*268d0*/  STL [R1+0xa80], R245 ;  /* 0x000a80f501007387 */ /* 0x0001e80000100800 */
[----:B------:R-:W2:Y:S04]  /*268e0*/  LDL.LU R249, [R1+0xa94] ;  /* 0x000a940001f97983 */ /* 0x000ea80000300800 */
[----:B------:R-:W2:Y:S04]  /*268f0*/  LDL.LU R248, [R1+0xa68] ;  /* 0x000a680001f87983 */ /* 0x000ea80000300800 */
[----:B-1----:R-:W2:Y:S04]  /*26900*/  LDL.LU R247, [R1+0xa8c] ;  /* 0x000a8c0001f77983 */ /* 0x002ea80000300800 */
[----:B0-----:R-:W2:Y:S01]  /*26910*/  LDL.LU R245, [R1+0xa60] ;  /* 0x000a600001f57983 */ /* 0x001ea20000300800 */
[----:B---3--:R-:W-:Y:S01]  /*26920*/  IMAD.X R252, R252, 0x1, R0, P4 ;  /* 0x00000001fcfc7824 */ /* 0x008fe200020e0600 */
[----:B----4-:R-:W-:-:S05]  /*26930*/  IADD3 R246, P4, R246, R8, RZ ;  /* 0x00000008f6f67210 */ /* 0x010fca0007f9e0ff */
[----:B------:R0:W-:Y:S04]  /*26940*/  STL [R1+0xa78], R246 ;  /* 0x000a78f601007387 */ /* 0x0001e80000100800 */
[----:B0-----:R-:W3:Y:S01]  /*26950*/  LDL.LU R246, [R1+0xa84] ;  /* 0x000a840001f67983 */ /* 0x001ee20000300800 */
[--C-:B------:R-:W-:Y:S01]  /*26960*/  IMAD.X R251, R251, 0x1, R0.reuse, P5 ;  /* 0x00000001fbfb7824 */ /* 0x100fe200028e0600 */
[-C--:B------:R-:W-:Y:S02]  /*26970*/  IADD3 R250, P5, R250, R8.reuse, RZ ;  /* 0x00000008fafa7210 */ /* 0x080fe40007fbe0ff */
[----:B------:R0:W-:Y:S04]  /*26980*/  STL [R1+0xaa4], R252 ;  /* 0x000aa4fc01007387 */ /* 0x0001e80000100800 */
[----:B------:R-:W-:Y:S04]  /*26990*/  STL [R1+0xa9c], R251 ;  /* 0x000a9cfb01007387 */ /* 0x000fe80000100800 */
[----:B------:R-:W-:Y:S01]  /*269a0*/  STL [R1+0xa70], R250 ;  /* 0x000a70fa01007387 */ /* 0x000fe20000100800 */
[----:B--2---:R-:W-:Y:S01]  /*269b0*/  IMAD.X R249, R249, 0x1, R0, P6 ;  /* 0x00000001f9f97824 */ /* 0x004fe200030e0600 */
[----:B------:R-:W-:-:S04]  /*269c0*/  IADD3 R248, P6, R248, R8, RZ ;  /* 0x00000008f8f87210 */ /* 0x000fc80007fde0ff */
[----:B------:R-:W-:Y:S01]  /*269d0*/  STL [R1+0xa94], R249 ;  /* 0x000a94f901007387 */ /* 0x000fe20000100800 */
[----:B------:R-:W-:-:S03]  /*269e0*/  IMAD.X R247, R247, 0x1, R0, P1 ;  /* 0x00000001f7f77824 */ /* 0x000fc600008e0600 */
[----:B------:R-:W-:Y:S01]  /*269f0*/  STL [R1+0xa68], R248 ;  /* 0x000a68f801007387 */ /* 0x000fe20000100800 */
[----:B------:R-:W-:-:S03]  /*26a00*/  IADD3 R245, P1, R245, R8, RZ ;  /* 0x00000008f5f57210 */ /* 0x000fc60007f3e0ff */
[----:B0-----:R-:W2:Y:S04]  /*26a10*/  LDL.LU R252, [R1+0xa58] ;  /* 0x000a580001fc7983 */ /* 0x001ea80000300800 */
[----:B------:R0:W-:Y:S04]  /*26a20*/  STL [R1+0xa60], R245 ;  /* 0x000a60f501007387 */ /* 0x0001e80000100800 */
[----:B------:R1:W-:Y:S04]  /*26a30*/  STL [R1+0xa8c], R247 ;  /* 0x000a8cf701007387 */ /* 0x0003e80000100800 */
[----:B0-----:R-:W4:Y:S04]  /*26a40*/  LDL.LU R245, [R1+0xa7c] ;  /* 0x000a7c0001f57983 */ /* 0x001f280000300800 */
[----:B------:R-:W4:Y:S04]  /*26a50*/  LDL.LU R251, [R1+0xa50] ;  /* 0x000a500001fb7983 */ /* 0x000f280000300800 */
[----:B------:R-:W4:Y:S01]  /*26a60*/  LDL.LU R250, [R1+0xa74] ;  /* 0x000a740001fa7983 */ /* 0x000f220000300800 */
[----:B---3--:R-:W-:-:S05]  /*26a70*/  IMAD.X R246, R246, 0x1, R0, P2 ;  /* 0x00000001f6f67824 */ /* 0x008fca00010e0600 */
[----:B------:R0:W-:Y:S04]  /*26a80*/  STL [R1+0xa84], R246 ;  /* 0x000a84f601007387 */ /* 0x0001e80000100800 */
[----:B------:R-:W3:Y:S04]  /*26a90*/  LDL.LU R249, [R1+0xa48] ;  /* 0x000a480001f97983 */ /* 0x000ee80000300800 */
[----:B------:R-:W3:Y:S04]  /*26aa0*/  LDL.LU R248, [R1+0xa6c] ;  /* 0x000a6c0001f87983 */ /* 0x000ee80000300800 */
[----:B-1----:R-:W3:Y:S04]  /*26ab0*/  LDL.LU R247, [R1+0xa40] ;  /* 0x000a400001f77983 */ /* 0x002ee80000300800 */
[----:B0-----:R-:W3:Y:S01]  /*26ac0*/  LDL.LU R246, [R1+0xa64] ;  /* 0x000a640001f67983 */ /* 0x001ee20000300800 */
[-C--:B--2---:R-:W-:Y:S01]  /*26ad0*/  IADD3 R252, P2, R252, R8.reuse, RZ ;  /* 0x00000008fcfc7210 */ /* 0x084fe20007f5e0ff */
[----:B----4-:R-:W-:Y:S01]  /*26ae0*/  IMAD.X R245, R245, 0x1, R0, P3 ;  /* 0x00000001f5f57824 */ /* 0x010fe200018e0600 */
[----:B------:R-:W-:-:S04]  /*26af0*/  IADD3 R251, P3, R251, R8, RZ ;  /* 0x00000008fbfb7210 */ /* 0x000fc80007f7e0ff */
[----:B------:R0:W-:Y:S01]  /*26b00*/  STL [R1+0xa7c], R245 ;  /* 0x000a7cf501007387 */ /* 0x0001e20000100800 */
[----:B------:R-:W-:-:S03]  /*26b10*/  IMAD.X R250, R250, 0x1, R0, P4 ;  /* 0x00000001fafa7824 */ /* 0x000fc600020e0600 */
[----:B0-----:R-:W2:Y:S04]  /*26b20*/  LDL.LU R245, [R1+0xa38] ;  /* 0x000a380001f57983 */ /* 0x001ea80000300800 */
[----:B------:R0:W-:Y:S04]  /*26b30*/  STL [R1+0xa58], R252 ;  /* 0x000a58fc01007387 */ /* 0x0001e80000100800 */
[----:B------:R-:W-:Y:S01]  /*26b40*/  STL [R1+0xa50], R251 ;  /* 0x000a50fb01007387 */ /* 0x000fe20000100800 */
[----:B---3--:R-:W-:-:S03]  /*26b50*/  IADD3 R249, P4, R249, R8, RZ ;  /* 0x00000008f9f97210 */ /* 0x008fc60007f9e0ff */
[----:B------:R-:W-:Y:S01]  /*26b60*/  STL [R1+0xa74], R250 ;  /* 0x000a74fa01007387 */ /* 0x000fe20000100800 */
[----:B------:R-:W-:-:S03]  /*26b70*/  IMAD.X R248, R248, 0x1, R0, P5 ;  /* 0x00000001f8f87824 */ /* 0x000fc600028e0600 */
[----:B------:R-:W-:Y:S01]  /*26b80*/  STL [R1+0xa48], R249 ;  /* 0x000a48f901007387 */ /* 0x000fe20000100800 */
[----:B------:R-:W-:-:S03]  /*26b90*/  IADD3 R247, P5, R247, R8, RZ ;  /* 0x00000008f7f77210 */ /* 0x000fc60007fbe0ff */
[----:B------:R-:W-:Y:S01]  /*26ba0*/  STL [R1+0xa6c], R248 ;  /* 0x000a6cf801007387 */ /* 0x000fe20000100800 */
[----:B------:R-:W-:-:S03]  /*26bb0*/  IMAD.X R246, R246, 0x1, R0, P6 ;  /* 0x00000001f6f67824 */ /* 0x000fc600030e0600 */
        /* <DEDUP_REMOVED lines=478> */
[----:B------:R-:W-:Y:S04]  /*289a0*/  STL [R1+0x7c8], R251 ;  /* 0x0007c8fb01007387 */ /* 0x000fe80000100800 */
[----:B------:R-:W-:Y:S01]  /*289b0*/  STL [R1+0x7ec], R250 ;  /* 0x0007ecfa01007387 */ /* 0x000fe20000100800 */
[----:B---3--:R-:W-:Y:S01]  /*289c0*/  IADD3 R249, P1, R249, R8, RZ ;  /* 0x00000008f9f97210 */ /* 0x008fe20007f3e0ff */
[----:B------:R-:W-:-:S04]  /*289d0*/  IMAD.X R248, R248, 0x1, R0, P2 ;  /* 0x00000001f8f87824 */ /* 0x000fc800010e0600 */
[----:B------:R-:W-:Y:S01]  /*289e0*/  STL [R1+0x7c0], R249 ;  /* 0x0007c0f901007387 */ /* 0x000fe20000100800 */
[----:B------:R-:W-:-:S03]  /*289f0*/  IADD3 R247, P2, R247, R8, RZ ;  /* 0x00000008f7f77210 */ /* 0x000fc60007f5e0ff */
[----:B------:R-:W-:Y:S04]  /*28a00*/  STL [R1+0x7e4], R248 ;  /* 0x0007e4f801007387 */ /* 0x000fe80000100800 */
[----:B0-----:R-:W3:Y:S01]  /*28a10*/  LDL.LU R252, [R1+0x7d4] ;  /* 0x0007d40001fc7983 */ /* 0x001ee20000300800 */
[----:B------:R-:W-:-:S05]  /*28a20*/  IMAD.X R246, R246, 0x1, R0, P3 ;  /* 0x00000001f6f67824 */ /* 0x000fca00018e0600 */
        /* <DEDUP_REMOVED lines=20> */
[--C-:B--2---:R-:W-:Y:S01]  /*28b70*/  IMAD.X R249, R249, 0x1, R0.reuse, P6 ;  /* 0x00000001f9f97824 */ /* 0x104fe200030e0600 */
[----:B------:R-:W-:Y:S01]  /*28b80*/  IADD3 R248, P6, R248, R8, RZ ;  /* 0x00000008f8f87210 */ /* 0x000fe20007fde0ff */
[----:B------:R-:W-:-:S03]  /*28b90*/  IMAD.X R247, R247, 0x1, R0, P1 ;  /* 0x00000001f7f77824 */ /* 0x000fc600008e0600 */
[----:B------:R-:W-:Y:S04]  /*28ba0*/  STL [R1+0x7c4], R249 ;  /* 0x0007c4f901007387 */ /* 0x000fe80000100800 */
[----:B------:R-:W-:Y:S04]  /*28bb0*/  STL [R1+0x798], R248 ;  /* 0x000798f801007387 */ /* 0x000fe80000100800 */
[----:B0-----:R-:W2:Y:S01]  /*28bc0*/  LDL.LU R252, [R1+0x788] ;  /* 0x0007880001fc7983 */ /* 0x001ea20000300800 */
[----:B------:R-:W-:-:S05]  /*28bd0*/  IADD3 R245, P1, R245, R8, RZ ;  /* 0x00000008f5f57210 */ /* 0x000fca0007f3e0ff */
        /* <DEDUP_REMOVED lines=12> */
[--C-:B----4-:R-:W-:Y:S01]  /*28ca0*/  IMAD.X R245, R245, 0x1, R0.reuse, P3 ;  /* 0x00000001f5f57824 */ /* 0x110fe200018e0600 */
[----:B------:R-:W-:Y:S01]  /*28cb0*/  IADD3 R251, P3, R251, R8, RZ ;  /* 0x00000008fbfb7210 */ /* 0x000fe20007f7e0ff */
[----:B------:R-:W-:-:S03]  /*28cc0*/  IMAD.X R250, R250, 0x1, R0, P4 ;  /* 0x00000001fafa7824 */ /* 0x000fc600020e0600 */
[----:B------:R0:W-:Y:S04]  /*28cd0*/  STL [R1+0x7ac], R245 ;  /* 0x0007acf501007387 */ /* 0x0001e80000100800 */
[----:B0-----:R-:W2:Y:S04]  /*28ce0*/  LDL.LU R245, [R1+0x768] ;  /* 0x0007680001f57983 */ /* 0x001ea80000300800 */
[----:B------:R0:W-:Y:S04]  /*28cf0*/  STL [R1+0x788], R252 ;  /* 0x000788fc01007387 */ /* 0x0001e80000100800 */
[----:B------:R-:W-:Y:S04]  /*28d00*/  STL [R1+0x780], R251 ;  /* 0x000780fb01007387 */ /* 0x000fe80000100800 */
[----:B------:R-:W-:Y:S01]  /*28d10*/  STL [R1+0x7a4], R250 ;  /* 0x0007a4fa01007387 */ /* 0x000fe20000100800 */
[-C--:B---3--:R-:W-:Y:S01]  /*28d20*/  IADD3 R249, P4, R249, R8.reuse, RZ ;  /* 0x00000008f9f97210 */ /* 0x088fe20007f9e0ff */
[----:B------:R-:W-:Y:S01]  /*28d30*/  IMAD.X R248, R248, 0x1, R0, P5 ;  /* 0x00000001f8f87824 */ /* 0x000fe200028e0600 */
[----:B------:R-:W-:-:S03]  /*28d40*/  IADD3 R247, P5, R247, R8, RZ ;  /* 0x00000008f7f77210 */ /* 0x000fc60007fbe0ff */
[----:B------:R-:W-:Y:S04]  /*28d50*/  STL [R1+0x778], R249 ;  /* 0x000778f901007387 */ /* 0x000fe80000100800 */
        /* <DEDUP_REMOVED lines=66> */
[----:B-1----:R-:W2:Y:S01]  /*29180*/  LDL.LU R247, [R1+0x72c] ;  /* 0x00072c0001f77983 */ /* 0x002ea20000300800 */
[----:B0-----:R-:W-:-:S03]  /*29190*/  IMAD.MOV.U32 R245, RZ, RZ, R226 ;  /* 0x000000fffff57224 */ /* 0x001fc600078e00e2 */
[----:B------:R-:W2:Y:S01]  /*291a0*/  LDL.LU R226, [R1+0x700] ;  /* 0x0007000001e27983 */ /* 0x000ea20000300800 */
[----:B---3--:R-:W-:Y:S01]  /*291b0*/  IMAD.X R252, R252, 0x1, R0, P4 ;  /* 0x00000001fcfc7824 */ /* 0x008fe200020e0600 */
[----:B----4-:R-:W-:-:S05]  /*291c0*/  IADD3 R246, P4, R246, R8, RZ ;  /* 0x00000008f6f67210 */ /* 0x010fca0007f9e0ff */
[----:B------:R0:W-:Y:S04]  /*291d0*/  STL [R1+0x718], R246 ;  /* 0x000718f601007387 */ /* 0x0001e80000100800 */
[----:B0-----:R-:W3:Y:S01]  /*291e0*/  LDL.LU R246, [R1+0x724] ;  /* 0x0007240001f67983 */ /* 0x001ee20000300800 */
[--C-:B------:R-:W-:Y:S01]  /*291f0*/  IMAD.X R251, R251, 0x1, R0.reuse, P5 ;  /* 0x00000001fbfb7824 */ /* 0x100fe200028e0600 */
[-C--:B------:R-:W-:Y:S02]  /*29200*/  IADD3 R250, P5, R250, R8.reuse, RZ ;  /* 0x00000008fafa7210 */ /* 0x080fe40007fbe0ff */
[----:B------:R-:W-:Y:S04]  /*29210*/  STL [R1+0x744], R252 ;  /* 0x000744fc01007387 */ /* 0x000fe80000100800 */
[----:B------:R-:W-:Y:S04]  /*29220*/  STL [R1+0x73c], R251 ;  /* 0x00073cfb01007387 */ /* 0x000fe80000100800 */
[----:B------:R-:W-:Y:S01]  /*29230*/  STL [R1+0x710], R250 ;  /* 0x000710fa01007387 */ /* 0x000fe20000100800 */
[--C-:B--2---:R-:W-:Y:S01]  /*29240*/  IMAD.X R249, R249, 0x1, R0.reuse, P6 ;  /* 0x00000001f9f97824 */ /* 0x104fe200030e0600 */
[----:B------:R-:W-:Y:S01]  /*29250*/  IADD3 R248, P6, R248, R8, RZ ;  /* 0x00000008f8f87210 */ /* 0x000fe20007fde0ff */
[----:B------:R-:W-:-:S03]  /*29260*/  IMAD.X R247, R247, 0x1, R0, P1 ;  /* 0x00000001f7f77824 */ /* 0x000fc600008e0600 */
[----:B------:R-:W-:Y:S04]  /*29270*/  STL [R1+0x734], R249 ;  /* 0x000734f901007387 */ /* 0x000fe80000100800 */
[----:B------:R-:W-:Y:S01]  /*29280*/  STL [R1+0x708], R248 ;  /* 0x000708f801007387 */ /* 0x000fe20000100800 */
[----:B------:R-:W-:-:S05]  /*29290*/  IADD3 R226, P1, R226, R8, RZ ;  /* 0x00000008e2e27210 */ /* 0x000fca0007f3e0ff */
[----:B------:R0:W-:Y:S04]  /*292a0*/  STL [R1+0x700], R226 ;  /* 0x000700e201007387 */ /* 0x0001e80000100800 */
[----:B0-----:R-:W2:Y:S04]  /*292b0*/  LDL.LU R226, [R1+0x6f8] ;  /* 0x0006f80001e27983 */ /* 0x001ea80000300800 */
        /* <DEDUP_REMOVED lines=8> */
[----:B------:R-:W3:Y:S04]  /*29340*/  LDL.LU R248, [R1+0x6e0] ;  /* 0x0006e00001f87983 */ /* 0x000ee80000300800 */
[----:B0-----:R-:W3:Y:S01]  /*29350*/  LDL.LU R246, [R1+0x704] ;  /* 0x0007040001f67983 */ /* 0x001ee20000300800 */
[----:B--2---:R-:W-:-:S05]  /*29360*/  IADD3 R226, P2, R226, R8, RZ ;  /* 0x00000008e2e27210 */ /* 0x004fca0007f5e0ff */
[----:B------:R0:W-:Y:S01]  /*29370*/  STL [R1+0x6f8], R226 ;  /* 0x0006f8e201007387 */ /* 0x0001e20000100800 */
[--C-:B----4-:R-:W-:Y:S01]  /*29380*/  IMAD.X R247, R247, 0x1, R0.reuse, P3 ;  /* 0x00000001f7f77824 */ /* 0x110fe200018e0600 */
[-C--:B------:R-:W-:Y:S01]  /*29390*/  IADD3 R252, P3, R252, R8.reuse, RZ ;  /* 0x00000008fcfc7210 */ /* 0x080fe20007f7e0ff */
[--C-:B------:R-:W-:Y:S01]  /*293a0*/  IMAD.X R251, R251, 0x1, R0.reuse, P4 ;  /* 0x00000001fbfb7824 */ /* 0x100fe200020e0600 */
[----:B0-----:R0:W5:Y:S04]  /*293b0*/  LDL.LU R226, [R1+0xfdc] ;  /* 0x000fdc0001e27983 */ /* 0x0011680000300800 */
[----:B------:R1:W-:Y:S01]  /*293c0*/  STL [R1+0x71c], R247 ;  /* 0x00071cf701007387 */ /* 0x0003e20000100800 */
[-C--:B---3--:R-:W-:Y:S01]  /*293d0*/  IADD3 R250, P4, R250, R8.reuse, RZ ;  /* 0x00000008fafa7210 */ /* 0x088fe20007f9e0ff */
[--C-:B------:R-:W-:Y:S01]  /*293e0*/  IMAD.X R249, R249, 0x1, R0.reuse, P5 ;  /* 0x00000001f9f97824 */ /* 0x100fe200028e0600 */
[----:B------:R-:W-:Y:S01]  /*293f0*/  IADD3 R248, P5, R248, R8, RZ ;  /* 0x00000008f8f87210 */ /* 0x000fe20007fbe0ff */
[----:B-1----:R-:W2:Y:S04]  /*29400*/  LDL.LU R247, [R1+0xef0] ;  /* 0x000ef00001f77983 */ /* 0x002ea80000300800 */
[----:B------:R-:W-:Y:S01]  /*29410*/  STL [R1+0x6f0], R252 ;  /* 0x0006f0fc01007387 */ /* 0x000fe20000100800 */
[----:B------:R-:W-:-:S03]  /*29420*/  IMAD.X R246, R246, 0x1, R0, P6 ;  /* 0x00000001f6f67824 */ /* 0x000fc600030e0600 */
[----:B------:R-:W-:Y:S04]  /*29430*/  STL [R1+0x714], R251 ;  /* 0x000714fb01007387 */ /* 0x000fe80000100800 */
[----:B------:R-:W-:Y:S04]  /*29440*/  STL [R1+0x6e8], R250 ;  /* 0x0006e8fa01007387 */ /* 0x000fe80000100800 */
[----:B------:R-:W-:Y:S04]  /*29450*/  STL [R1+0x70c], R249 ;  /* 0x00070cf901007387 */ /* 0x000fe80000100800 */
[----:B------:R-:W3:Y:S04]  /*29460*/  LDL.LU R8, [R1+0x6fc] ;  /* 0x0006fc0001087983 */ /* 0x000ee80000300800 */
[----:B------:R1:W-:Y:S04]  /*29470*/  STL [R1+0x704], R246 ;  /* 0x000704f601007387 */ /* 0x0003e80000100800 */
[----:B------:R4:W-:Y:S04]  /*29480*/  STL [R1+0x6e0], R248 ;  /* 0x0006e0f801007387 */ /* 0x0009e80000100800 */
[----:B-1----:R-:W3:Y:S04]  /*29490*/  LDL.LU R246, [R1+0xae8] ;  /* 0x000ae80001f67983 */ /* 0x002ee80000300800 */
[----:B------:R-:W3:Y:S04]  /*294a0*/  LDL.LU R252, [R1+0x6f4] ;  /* 0x0006f40001fc7983 */ /* 0x000ee80000300800 */
[----:B------:R-:W3:Y:S01]  /*294b0*/  LDL.LU R251, [R1+0xeec] ;  /* 0x000eec0001fb7983 */ /* 0x000ee20000300800 */
[----:B--2---:R-:W-:-:S05]  /*294c0*/  IADD3 R247, P6, R247, UR5, RZ ;  /* 0x00000005f7f77c10 */ /* 0x004fca000ffde0ff */
[----:B------:R1:W-:Y:S04]  /*294d0*/  STL [R1+0xef0], R247 ;  /* 0x000ef0f701007387 */ /* 0x0003e80000100800 */
[----:B------:R-:W2:Y:S04]  /*294e0*/  LDL.LU R250, [R1+0x6ec] ;  /* 0x0006ec0001fa7983 */ /* 0x000ea80000300800 */
[----:B------:R-:W2:Y:S04]  /*294f0*/  LDL.LU R249, [R1+0xee8] ;  /* 0x000ee80001f97983 */ /* 0x000ea80000300800 */
[----:B----4-:R-:W4:Y:S01]  /*29500*/  LDL.LU R248, [R1+0x6e4] ;  /* 0x0006e40001f87983 */ /* 0x010f220000300800 */
[----:B---3--:R-:W-:-:S03]  /*29510*/  IMAD.X R8, R8, 0x1, R0, P1 ;  /* 0x0000000108087824 */ /* 0x008fc600008e0600 */
[----:B-1----:R-:W3:Y:S01]  /*29520*/  LDL.LU R247, [R1+0xee4] ;  /* 0x000ee40001f77983 */ /* 0x002ee20000300800 */
[----:B------:R-:W-:-:S05]  /*29530*/  IADD3 R246, P1, R246, UR5, RZ ;  /* 0x00000005f6f67c10 */ /* 0x000fca000ff3e0ff */
[----:B------:R1:W-:Y:S04]  /*29540*/  STL [R1+0xae8], R246 ;  /* 0x000ae8f601007387 */ /* 0x0003e80000100800 */
[----:B-1----:R-:W3:Y:S01]  /*29550*/  LDL.LU R246, [R1+0x6dc] ;  /* 0x0006dc0001f67983 */ /* 0x002ee20000300800 */
[--C-:B------:R-:W-:Y:S01]  /*29560*/  IMAD.X R252, R252, 0x1, R0.reuse, P2 ;  /* 0x00000001fcfc7824 */ /* 0x100fe200010e0600 */
[----:B------:R-:W-:Y:S02]  /*29570*/  IADD3 R251, P2, R251, UR5, RZ ;  /* 0x00000005fbfb7c10 */ /* 0x000fe4000ff5e0ff */
[----:B------:R-:W-:Y:S04]  /*29580*/  STL [R1+0x6fc], R8 ;  /* 0x0006fc0801007387 */ /* 0x000fe80000100800 */
[----:B------:R1:W-:Y:S04]  /*29590*/  STL [R1+0x6f4], R252 ;  /* 0x0006f4fc01007387 */ /* 0x0003e80000100800 */
[----:B------:R-:W-:Y:S01]  /*295a0*/  STL [R1+0xeec], R251 ;  /* 0x000eecfb01007387 */ /* 0x000fe20000100800 */
[--C-:B--2---:R-:W-:Y:S01]  /*295b0*/  IMAD.X R250, R250, 0x1, R0.reuse, P3 ;  /* 0x00000001fafa7824 */ /* 0x104fe200018e0600 */
[----:B------:R-:W-:Y:S01]  /*295c0*/  IADD3 R249, P3, R249, UR5, RZ ;  /* 0x00000005f9f97c10 */ /* 0x000fe2000ff7e0ff */
[----:B----4-:R-:W-:-:S03]  /*295d0*/  IMAD.X R248, R248, 0x1, R0, P4 ;  /* 0x00000001f8f87824 */ /* 0x010fc600020e0600 */
[----:B------:R-:W-:Y:S04]  /*295e0*/  STL [R1+0x6ec], R250 ;  /* 0x0006ecfa01007387 */ /* 0x000fe80000100800 */
[----:B------:R-:W-:Y:S04]  /*295f0*/  STL [R1+0xee8], R249 ;  /* 0x000ee8f901007387 */ /* 0x000fe80000100800 */
[----:B-1----:R-:W2:Y:S01]  /*29600*/  LDL.LU R252, [R1+0xee0] ;  /* 0x000ee00001fc7983 */ /* 0x002ea20000300800 */
[----:B---3--:R-:W-:-:S05]  /*29610*/  IADD3 R247, P4, R247, UR5, RZ ;  /* 0x00000005f7f77c10 */ /* 0x008fca000ff9e0ff */
[----:B------:R1:W-:Y:S04]  /*29620*/  STL [R1+0xee4], R247 ;  /* 0x000ee4f701007387 */ /* 0x0003e80000100800 */
[----:B------:R3:W-:Y:S04]  /*29630*/  STL [R1+0x6e4], R248 ;  /* 0x0006e4f801007387 */ /* 0x0007e80000100800 */
[----:B-1----:R-:W4:Y:S04]  /*29640*/  LDL.LU R247, [R1+0xaec] ;  /* 0x000aec0001f77983 */ /* 0x002f280000300800 */
[----:B------:R-:W4:Y:S01]  /*29650*/  LDL.LU R251, [R1+0xedc] ;  /* 0x000edc0001fb7983 */ /* 0x000f220000300800 */
[----:B------:R-:W-:-:S03]  /*29660*/  IMAD.X R246, R246, 0x1, R0, P5 ;  /* 0x00000001f6f67824 */ /* 0x000fc600028e0600 */
[----:B------:R-:W4:Y:S04]  /*29670*/  LDL.LU R250, [R1+0x6d8] ;  /* 0x0006d80001fa7983 */ /* 0x000f280000300800 */
[----:B------:R1:W-:Y:S04]  /*29680*/  STL [R1+0x6dc], R246 ;  /* 0x0006dcf601007387 */ /* 0x0003e80000100800 */
[----:B------:R-:W4:Y:S04]  /*29690*/  LDL.LU R249, [R1+0xed8] ;  /* 0x000ed80001f97983 */ /* 0x000f280000300800 */
[----:B---3--:R-:W3:Y:S04]  /*296a0*/  LDL.LU R248, [R1+0xae4] ;  /* 0x000ae40001f87983 */ /* 0x008ee80000300800 */
[----:B-1----:R-:W3:Y:S01]  /*296b0*/  LDL.LU R246, [R1+0xed0] ;  /* 0x000ed00001f67983 */ /* 0x002ee20000300800 */
[----:B--2---:R-:W-:-:S02]  /*296c0*/  IADD3 R252, P5, R252, UR5, RZ ;  /* 0x00000005fcfc7c10 */ /* 0x004fc4000ffbe0ff */
[----:B----4-:R-:W-:Y:S02]  /*296d0*/  IADD3.X R247, R247, UR60, RZ, P6, !PT ;  /* 0x0000003cf7f77c10 */ /* 0x010fe4000b7fe4ff */
[----:B------:R-:W-:Y:S02]  /*296e0*/  IADD3 R251, P6, R251, UR5, RZ ;  /* 0x00000005fbfb7c10 */ /* 0x000fe4000ffde0ff */
[----:B------:R-:W-:Y:S01]  /*296f0*/  IADD3.X R250, R250, UR60, RZ, P1, !PT ;  /* 0x0000003cfafa7c10 */ /* 0x000fe20008ffe4ff */
[----:B------:R1:W-:Y:S01]  /*29700*/  STL [R1+0xaec], R247 ;  /* 0x000aecf701007387 */ /* 0x0003e20000100800 */
[----:B------:R-:W-:Y:S02]  /*29710*/  IADD3 R249, P1, R249, UR5, RZ ;  /* 0x00000005f9f97c10 */ /* 0x000fe4000ff3e0ff */
[----:B---3--:R-:W-:Y:S01]  /*29720*/  IADD3.X R248, R248, UR60, RZ, P2, !PT ;  /* 0x0000003cf8f87c10 */ /* 0x008fe200097fe4ff */
[----:B-1----:R-:W2:Y:S04]  /*29730*/  LDL.LU R247, [R1+0xae0] ;  /* 0x000ae00001f77983 */ /* 0x002ea80000300800 */
[----:B------:R-:W-:Y:S04]  /*29740*/  STL [R1+0xee0], R252 ;  /* 0x000ee0fc01007387 */ /* 0x000fe80000100800 */
[----:B------:R-:W-:Y:S04]  /*29750*/  STL [R1+0xedc], R251 ;  /* 0x000edcfb01007387 */ /* 0x000fe80000100800 */
[----:B------:R-:W-:Y:S04]  /*29760*/  STL [R1+0x6d8], R250 ;  /* 0x0006d8fa01007387 */ /* 0x000fe80000100800 */
[----:B------:R-:W-:Y:S04]  /*29770*/  STL [R1+0xed8], R249 ;  /* 0x000ed8f901007387 */ /* 0x000fe80000100800 */
[----:B------:R1:W-:Y:S01]  /*29780*/  STL [R1+0xae4], R248 ;  /* 0x000ae4f801007387 */ /* 0x0003e20000100800 */
[----:B------:R-:W-:-:S03]  /*29790*/  IADD3 R246, P2, R246, UR5, RZ ;  /* 0x00000005f6f67c10 */ /* 0x000fc6000ff5e0ff */
[----:B-1----:R-:W3:Y:S04]  /*297a0*/  LDL.LU R248, [R1+0xec8] ;  /* 0x000ec80001f87983 */ /* 0x002ee80000300800 */
[----:B------:R-:W4:Y:S04]  /*297b0*/  LDL.LU R252, [R1+0xadc] ;  /* 0x000adc0001fc7983 */ /* 0x000f280000300800 */
[----:B------:R1:W-:Y:S04]  /*297c0*/  STL [R1+0xed0], R246 ;  /* 0x000ed0f601007387 */ /* 0x0003e80000100800 */
[----:B-1----:R-:W4:Y:S04]  /*297d0*/  LDL.LU R246, [R1+0xec0] ;  /* 0x000ec00001f67983 */ /* 0x002f280000300800 */
[----:B------:R-:W4:Y:S04]  /*297e0*/  LDL.LU R251, [R1+0xad8] ;  /* 0x000ad80001fb7983 */ /* 0x000f280000300800 */
[----:B------:R-:W4:Y:S01]  /*297f0*/  LDL.LU R250, [R1+0xeb8] ;  /* 0x000eb80001fa7983 */ /* 0x000f220000300800 */
[----:B--2---:R-:W-:-:S05]  /*29800*/  IADD3.X R247, R247, UR60, RZ, P3, !PT ;  /* 0x0000003cf7f77c10 */ /* 0x004fca0009ffe4ff */
[----:B------:R1:W-:Y:S04]  /*29810*/  STL [R1+0xae0], R247 ;  /* 0x000ae0f701007387 */ /* 0x0003e80000100800 */
[----:B------:R-:W2:Y:S01]  /*29820*/  LDL.LU R249, [R1+0xad4] ;  /* 0x000ad40001f97983 */ /* 0x000ea20000300800 */
[----:B---3--:R-:W-:-:S03]  /*29830*/  IADD3 R248, P3, R248, UR5, RZ ;  /* 0x00000005f8f87c10 */ /* 0x008fc6000ff7e0ff */
[----:B-1----:R-:W3:Y:S01]  /*29840*/  LDL.LU R247, [R1+0xeb0] ;  /* 0x000eb00001f77983 */ /* 0x002ee20000300800 */
[----:B----4-:R-:W-:-:S03]  /*29850*/  IADD3.X R252, R252, UR60, RZ, P4, !PT ;  /* 0x0000003cfcfc7c10 */ /* 0x010fc6000a7fe4ff */
[----:B------:R1:W-:Y:S01]  /*29860*/  STL [R1+0xec8], R248 ;  /* 0x000ec8f801007387 */ /* 0x0003e20000100800 */
[----:B------:R-:W-:-:S03]  /*29870*/  IADD3 R246, P4, R246, UR5, RZ ;  /* 0x00000005f6f67c10 */ /* 0x000fc6000ff9e0ff */
[----:B-1----:R-:W4:Y:S04]  /*29880*/  LDL.LU R248, [R1+0xed4] ;  /* 0x000ed40001f87983 */ /* 0x002f280000300800 */
[----:B------:R1:W-:Y:S04]  /*29890*/  STL [R1+0xec0], R246 ;  /* 0x000ec0f601007387 */ /* 0x0003e80000100800 */
[----:B-1----:R-:W4:Y:S01]  /*298a0*/  LDL.LU R246, [R1+0xea8] ;  /* 0x000ea80001f67983 */ /* 0x002f220000300800 */
[----:B------:R-:W-:Y:S02]  /*298b0*/  IADD3.X R251, R251, UR60, RZ, P5, !PT ;  /* 0x0000003cfbfb7c10 */ /* 0x000fe4000affe4ff */
[----:B------:R-:W-:Y:S01]  /*298c0*/  IADD3 R250, P5, R250, UR5, RZ ;  /* 0x00000005fafa7c10 */ /* 0x000fe2000ffbe0ff */
[----:B------:R-:W-:Y:S04]  /*298d0*/  STL [R1+0xadc], R252 ;  /* 0x000adcfc01007387 */ /* 0x000fe80000100800 */
[----:B------:R-:W-:Y:S04]  /*298e0*/  STL [R1+0xad8], R251 ;  /* 0x000ad8fb01007387 */ /* 0x000fe80000100800 */
[----:B------:R-:W-:Y:S01]  /*298f0*/  STL [R1+0xeb8], R250 ;  /* 0x000eb8fa01007387 */ /* 0x000fe20000100800 */
[----:B--2---:R-:W-:-:S05]  /*29900*/  IADD3.X R249, R249, UR60, RZ, P6, !PT ;  /* 0x0000003cf9f97c10 */ /* 0x004fca000b7fe4ff */
[----:B------:R-:W-:Y:S01]  /*29910*/  STL [R1+0xad4], R249 ;  /* 0x000ad4f901007387 */ /* 0x000fe20000100800 */
[----:B---3--:R-:W-:-:S05]  /*29920*/  IADD3 R247, P6, R247, UR5, RZ ;  /* 0x00000005f7f77c10 */ /* 0x008fca000ffde0ff */
[----:B------:R1:W-:Y:S01]  /*29930*/  STL [R1+0xeb0], R247 ;  /* 0x000eb0f701007387 */ /* 0x0003e20000100800 */
[----:B----4-:R-:W-:-:S03]  /*29940*/  IADD3.X R248, R248, UR60, RZ, P1, !PT ;  /* 0x0000003cf8f87c10 */ /* 0x010fc60008ffe4ff */
[----:B-1----:R-:W2:Y:S04]  /*29950*/  LDL.LU R247, [R1+0xecc] ;  /* 0x000ecc0001f77983 */ /* 0x002ea80000300800 */
[----:B------:R-:W3:Y:S04]  /*29960*/  LDL.LU R252, [R1+0xea0] ;  /* 0x000ea00001fc7983 */ /* 0x000ee80000300800 */
[----:B------:R1:W-:Y:S01]  /*29970*/  STL [R1+0xed4], R248 ;  /* 0x000ed4f801007387 */ /* 0x0003e20000100800 */
[----:B------:R-:W-:-:S03]  /*29980*/  IADD3 R246, P1, R246, UR5, RZ ;  /* 0x00000005f6f67c10 */ /* 0x000fc6000ff3e0ff */
[----:B-1----:R-:W4:Y:S04]  /*29990*/  LDL.LU R248, [R1+0xec4] ;  /* 0x000ec40001f87983 */ /* 0x002f280000300800 */
[----:B------:R-:W4:Y:S04]  /*299a0*/  LDL.LU R251, [R1+0xe98] ;  /* 0x000e980001fb7983 */ /* 0x000f280000300800 */
[----:B------:R-:W4:Y:S04]  /*299b0*/  LDL.LU R250, [R1+0xebc] ;  /* 0x000ebc0001fa7983 */ /* 0x000f280000300800 */
[----:B------:R1:W-:Y:S04]  /*299c0*/  STL [R1+0xea8], R246 ;  /* 0x000ea8f601007387 */ /* 0x0003e80000100800 */
[----:B------:R-:W4:Y:S04]  /*299d0*/  LDL.LU R249, [R1+0xe90] ;  /* 0x000e900001f97983 */ /* 0x000f280000300800 */
[----:B-1----:R-:W4:Y:S01]  /*299e0*/  LDL.LU R246, [R1+0xeb4] ;  /* 0x000eb40001f67983 */ /* 0x002f220000300800 */
[----:B--2---:R-:W-:-:S02]  /*299f0*/  IADD3.X R247, R247, UR60, RZ, P2, !PT ;  /* 0x0000003cf7f77c10 */ /* 0x004fc400097fe4ff */
[----:B---3--:R-:W-:-:S03]  /*29a00*/  IADD3 R252, P2, R252, UR5, RZ ;  /* 0x00000005fcfc7c10 */ /* 0x008fc6000ff5e0ff */
[----:B------:R1:W-:Y:S01]  /*29a10*/  STL [R1+0xecc], R247 ;  /* 0x000eccf701007387 */ /* 0x0003e20000100800 */
[----:B----4-:R-:W-:-:S03]  /*29a20*/  IADD3.X R248, R248, UR60, RZ, P3, !PT ;  /* 0x0000003cf8f87c10 */ /* 0x010fc60009ffe4ff */
[----:B-1----:R-:W2:Y:S01]  /*29a30*/  LDL.LU R247, [R1+0xe88] ;  /* 0x000e880001f77983 */ /* 0x002ea20000300800 */
[----:B------:R-:W-:Y:S02]  /*29a40*/  IADD3 R251, P3, R251, UR5, RZ ;  /* 0x00000005fbfb7c10 */ /* 0x000fe4000ff7e0ff */
[----:B------:R-:W-:Y:S02]  /*29a50*/  IADD3.X R250, R250, UR60, RZ, P4, !PT ;  /* 0x0000003cfafa7c10 */ /* 0x000fe4000a7fe4ff */
[----:B------:R-:W-:Y:S01]  /*29a60*/  IADD3 R249, P4, R249, UR5, RZ ;  /* 0x00000005f9f97c10 */ /* 0x000fe2000ff9e0ff */
[----:B------:R1:W-:Y:S01]  /*29a70*/  STL [R1+0xec4], R248 ;  /* 0x000ec4f801007387 */ /* 0x0003e20000100800 */
[----:B------:R-:W-:-:S03]  /*29a80*/  IADD3.X R246, R246, UR60, RZ, P5, !PT ;  /* 0x0000003cf6f67c10 */ /* 0x000fc6000affe4ff */
[----:B-1----:R-:W3:Y:S04]  /*29a90*/  LDL.LU R248, [R1+0xeac] ;  /* 0x000eac0001f87983 */ /* 0x002ee80000300800 */
[----:B------:R-:W-:Y:S04]  /*29aa0*/  STL [R1+0xea0], R252 ;  /* 0x000ea0fc01007387 */ /* 0x000fe80000100800 */
[----:B------:R-:W-:Y:S04]  /*29ab0*/  STL [R1+0xe98], R251 ;  /* 0x000e98fb01007387 */ /* 0x000fe80000100800 */
[----:B------:R-:W-:Y:S04]  /*29ac0*/  STL [R1+0xebc], R250 ;  /* 0x000ebcfa01007387 */ /* 0x000fe80000100800 */
[----:B------:R-:W-:Y:S04]  /*29ad0*/  STL [R1+0xe90], R249 ;  /* 0x000e90f901007387 */ /* 0x000fe80000100800 */
[----:B------:R1:W-:Y:S04]  /*29ae0*/  STL [R1+0xeb4], R246 ;  /* 0x000eb4f601007387 */ /* 0x0003e80000100800 */
[----:B-1----:R-:W4:Y:S04]  /*29af0*/  LDL.LU R246, [R1+0xe80] ;  /* 0x000e800001f67983 */ /* 0x002f280000300800 */
[----:B------:R-:W4:Y:S01]  /*29b00*/  LDL.LU R252, [R1+0xea4] ;  /* 0x000ea40001fc7983 */ /* 0x000f220000300800 */
[----:B--2---:R-:W-:-:S05]  /*29b10*/  IADD3 R247, P5, R247, UR5, RZ ;  /* 0x00000005f7f77c10 */ /* 0x004fca000ffbe0ff */
[----:B------:R1:W-:Y:S01]  /*29b20*/  STL [R1+0xe88], R247 ;  /* 0x000e88f701007387 */ /* 0x0003e20000100800 */
[----:B---3--:R-:W-:-:S03]  /*29b30*/  IADD3.X R248, R248, UR60, RZ, P6, !PT ;  /* 0x0000003cf8f87c10 */ /* 0x008fc6000b7fe4ff */
[----:B-1----:R-:W2:Y:S04]  /*29b40*/  LDL.LU R247, [R1+0xe78] ;  /* 0x000e780001f77983 */ /* 0x002ea80000300800 */
[----:B------:R-:W3:Y:S04]  /*29b50*/  LDL.LU R251, [R1+0xe9c] ;  /* 0x000e9c0001fb7983 */ /* 0x000ee80000300800 */
[----:B------:R-:W3:Y:S04]  /*29b60*/  LDL.LU R250, [R1+0xe70] ;  /* 0x000e700001fa7983 */ /* 0x000ee80000300800 */
[----:B------:R1:W-:Y:S04]  /*29b70*/  STL [R1+0xeac], R248 ;  /* 0x000eacf801007387 */ /* 0x0003e80000100800 */
[----:B------:R-:W3:Y:S01]  /*29b80*/  LDL.LU R249, [R1+0xe94] ;  /* 0x000e940001f97983 */ /* 0x000ee20000300800 */
[----:B----4-:R-:W-:-:S03]  /*29b90*/  IADD3 R246, P6, R246, UR5, RZ ;  /* 0x00000005f6f67c10 */ /* 0x010fc6000ffde0ff */
[----:B-1----:R-:W4:Y:S04]  /*29ba0*/  LDL.LU R248, [R1+0xe68] ;  /* 0x000e680001f87983 */ /* 0x002f280000300800 */
[----:B------:R1:W-:Y:S04]  /*29bb0*/  STL [R1+0xe80], R246 ;  /* 0x000e80f601007387 */ /* 0x0003e80000100800 */
[----:B-1----:R-:W4:Y:S01]  /*29bc0*/  LDL.LU R246, [R1+0xe8c] ;  /* 0x000e8c0001f67983 */ /* 0x002f220000300800 */
[----:B------:R-:W-:Y:S02]  /*29bd0*/  IADD3.X R252, R252, UR60, RZ, P1, !PT ;  /* 0x0000003cfcfc7c10 */ /* 0x000fe40008ffe4ff */
[----:B--2---:R-:W-:-:S02]  /*29be0*/  IADD3 R247, P1, R247, UR5, RZ ;  /* 0x00000005f7f77c10 */ /* 0x004fc4000ff3e0ff */
[----:B---3--:R-:W-:Y:S02]  /*29bf0*/  IADD3.X R251, R251, UR60, RZ, P2, !PT ;  /* 0x0000003cfbfb7c10 */ /* 0x008fe400097fe4ff */
[----:B------:R-:W-:Y:S01]  /*29c00*/  IADD3 R250, P2, R250, UR5, RZ ;  /* 0x00000005fafa7c10 */ /* 0x000fe2000ff5e0ff */
[----:B------:R1:W-:Y:S01]  /*29c10*/  STL [R1+0xe78], R247 ;  /* 0x000e78f701007387 */ /* 0x0003e20000100800 */
[----:B------:R-:W-:-:S03]  /*29c20*/  IADD3.X R249, R249, UR60, RZ, P3, !PT ;  /* 0x0000003cf9f97c10 */ /* 0x000fc60009ffe4ff */
[----:B-1----:R-:W2:Y:S01]  /*29c30*/  LDL.LU R247, [R1+0xe60] ;  /* 0x000e600001f77983 */ /* 0x002ea20000300800 */
[----:B----4-:R-:W-:-:S03]  /*29c40*/  IADD3 R248, P3, R248, UR5, RZ ;  /* 0x00000005f8f87c10 */ /* 0x010fc6000ff7e0ff */
[----:B------:R-:W-:Y:S04]  /*29c50*/  STL [R1+0xea4], R252 ;  /* 0x000ea4fc01007387 */ /* 0x000fe80000100800 */
[----:B------:R-:W-:Y:S04]  /*29c60*/  STL [R1+0xe9c], R251 ;  /* 0x000e9cfb01007387 */ /* 0x000fe80000100800 */
[----:B------:R-:W-:Y:S04]  /*29c70*/  STL [R1+0xe70], R250 ;  /* 0x000e70fa01007387 */ /* 0x000fe80000100800 */
[----:B------:R-:W-:Y:S04]  /*29c80*/  STL [R1+0xe94], R249 ;  /* 0x000e94f901007387 */ /* 0x000fe80000100800 */
[----:B------:R1:W-:Y:S01]  /*29c90*/  STL [R1+0xe68], R248 ;  /* 0x000e68f801007387 */ /* 0x0003e20000100800 */
[----:B------:R-:W-:-:S03]  /*29ca0*/  IADD3.X R246, R246, UR60, RZ, P4, !PT ;  /* 0x0000003cf6f67c10 */ /* 0x000fc6000a7fe4ff */
[----:B-1----:R-:W3:Y:S04]  /*29cb0*/  LDL.LU R248, [R1+0xe84] ;  /* 0x000e840001f87983 */ /* 0x002ee80000300800 */
[----:B------:R-:W4:Y:S04]  /*29cc0*/  LDL.LU R252, [R1+0xe58] ;  /* 0x000e580001fc7983 */ /* 0x000f280000300800 */
[----:B------:R1:W-:Y:S04]  /*29cd0*/  STL [R1+0xe8c], R246 ;  /* 0x000e8cf601007387 */ /* 0x0003e80000100800 */
[----:B-1----:R-:W4:Y:S04]  /*29ce0*/  LDL.LU R246, [R1+0xe7c] ;  /* 0x000e7c0001f67983 */ /* 0x002f280000300800 */
[----:B------:R-:W4:Y:S04]  /*29cf0*/  LDL.LU R251, [R1+0xe50] ;  /* 0x000e500001fb7983 */ /* 0x000f280000300800 */
[----:B------:R-:W4:Y:S01]  /*29d00*/  LDL.LU R250, [R1+0xe74] ;  /* 0x000e740001fa7983 */ /* 0x000f220000300800 */
[----:B--2---:R-:W-:-:S05]  /*29d10*/  IADD3 R247, P4, R247, UR5, RZ ;  /* 0x00000005f7f77c10 */ /* 0x004fca000ff9e0ff */
[----:B------:R1:W-:Y:S04]  /*29d20*/  STL [R1+0xe60], R247 ;  /* 0x000e60f701007387 */ /* 0x0003e80000100800 */
[----:B------:R-:W2:Y:S04]  /*29d30*/  LDL.LU R249, [R1+0xe48] ;  /* 0x000e480001f97983 */ /* 0x000ea80000300800 */
[----:B-1----:R-:W2:Y:S01]  /*29d40*/  LDL.LU R247, [R1+0xe6c] ;  /* 0x000e6c0001f77983 */ /* 0x002ea20000300800 */
[----:B---3--:R-:W-:-:S05]  /*29d50*/  IADD3.X R248, R248, UR60, RZ, P5, !PT ;  /* 0x0000003cf8f87c10 */ /* 0x008fca000affe4ff */
[----:B------:R1:W-:Y:S01]  /*29d60*/  STL [R1+0xe84], R248 ;  /* 0x000e84f801007387 */ /* 0x0003e20000100800 */
[----:B----4-:R-:W-:-:S03]  /*29d70*/  IADD3.X R246, R246, UR60, RZ, P6, !PT ;  /* 0x0000003cf6f67c10 */ /* 0x010fc6000b7fe4ff */
[----:B-1----:R-:W3:Y:S04]  /*29d80*/  LDL.LU R248, [R1+0xe40] ;  /* 0x000e400001f87983 */ /* 0x002ee80000300800 */
[----:B------:R1:W-:Y:S04]  /*29d90*/  STL [R1+0xe7c], R246 ;  /* 0x000e7cf601007387 */ /* 0x0003e80000100800 */
[----:B-1----:R-:W4:Y:S01]  /*29da0*/  LDL.LU R246, [R1+0xe64] ;  /* 0x000e640001f67983 */ /* 0x002f220000300800 */
[----:B------:R-:W-:Y:S02]  /*29db0*/  IADD3 R252, P5, R252, UR5, RZ ;  /* 0x00000005fcfc7c10 */ /* 0x000fe4000ffbe0ff */
[----:B------:R-:W-:-:S02]  /*29dc0*/  IADD3 R251, P6, R251, UR5, RZ ;  /* 0x00000005fbfb7c10 */ /* 0x000fc4000ffde0ff */
[----:B------:R-:W-:Y:S01]  /*29dd0*/  IADD3.X R250, R250, UR60, RZ, P1, !PT ;  /* 0x0000003cfafa7c10 */ /* 0x000fe20008ffe4ff */
[----:B------:R-:W-:Y:S04]  /*29de0*/  STL [R1+0xe58], R252 ;  /* 0x000e58fc01007387 */ /* 0x000fe80000100800 */
[----:B------:R-:W-:Y:S04]  /*29df0*/  STL [R1+0xe50], R251 ;  /* 0x000e50fb01007387 */ /* 0x000fe80000100800 */
[----:B------:R-:W-:Y:S01]  /*29e00*/  STL [R1+0xe74], R250 ;  /* 0x000e74fa01007387 */ /* 0x000fe20000100800 */
[----:B--2---:R-:W-:-:S05]  /*29e10*/  IADD3 R249, P1, R249, UR5, RZ ;  /* 0x00000005f9f97c10 */ /* 0x004fca000ff3e0ff */
[----:B------:R-:W-:Y:S01]  /*29e20*/  STL [R1+0xe48], R249 ;  /* 0x000e48f901007387 */ /* 0x000fe20000100800 */
[----:B------:R-:W-:-:S05]  /*29e30*/  IADD3.X R247, R247, UR60, RZ, P2, !PT ;  /* 0x0000003cf7f77c10 */ /* 0x000fca00097fe4ff */
[----:B------:R1:W-:Y:S04]  /*29e40*/  STL [R1+0xe6c], R247 ;  /* 0x000e6cf701007387 */ /* 0x0003e80000100800 */
[----:B-1----:R-:W2:Y:S01]  /*29e50*/  LDL.LU R247, [R1+0xe38] ;  /* 0x000e380001f77983 */ /* 0x002ea20000300800 */
[----:B---3--:R-:W-:-:S03]  /*29e60*/  IADD3 R248, P2, R248, UR5, RZ ;  /* 0x00000005f8f87c10 */ /* 0x008fc6000ff5e0ff */
[----:B------:R-:W3:Y:S04]  /*29e70*/  LDL.LU R252, [R1+0xe5c] ;  /* 0x000e5c0001fc7983 */ /* 0x000ee80000300800 */
[----:B------:R1:W-:Y:S01]  /*29e80*/  STL [R1+0xe40], R248 ;  /* 0x000e40f801007387 */ /* 0x0003e20000100800 */
[----:B----4-:R-:W-:-:S03]  /*29e90*/  IADD3.X R246, R246, UR60, RZ, P3, !PT ;  /* 0x0000003cf6f67c10 */ /* 0x010fc60009ffe4ff */
[----:B-1----:R-:W4:Y:S04]  /*29ea0*/  LDL.LU R248, [R1+0xe30] ;  /* 0x000e300001f87983 */ /* 0x002f280000300800 */
[----:B------:R-:W4:Y:S04]  /*29eb0*/  LDL.LU R251, [R1+0xe54] ;  /* 0x000e540001fb7983 */ /* 0x000f280000300800 */
[----:B------:R-:W4:Y:S04]  /*29ec0*/  LDL.LU R250, [R1+0xe28] ;  /* 0x000e280001fa7983 */ /* 0x000f280000300800 */
[----:B------:R1:W-:Y:S04]  /*29ed0*/  STL [R1+0xe64], R246 ;  /* 0x000e64f601007387 */ /* 0x0003e80000100800 */
[----:B------:R-:W4:Y:S04]  /*29ee0*/  LDL.LU R249, [R1+0xe4c] ;  /* 0x000e4c0001f97983 */ /* 0x000f280000300800 */
[----:B-1----:R-:W4:Y:S01]  /*29ef0*/  LDL.LU R246, [R1+0xe20] ;  /* 0x000e200001f67983 */ /* 0x002f220000300800 */
[----:B--2---:R-:W-:-:S02]  /*29f00*/  IADD3 R247, P3, R247, UR5, RZ ;  /* 0x00000005f7f77c10 */ /* 0x004fc4000ff7e0ff */
[----:B---3--:R-:W-:-:S03]  /*29f10*/  IADD3.X R252, R252, UR60, RZ, P4, !PT ;  /* 0x0000003cfcfc7c10 */ /* 0x008fc6000a7fe4ff */
[----:B------:R1:W-:Y:S04]  /*29f20*/  STL [R1+0xe38], R247 ;  /* 0x000e38f701007387 */ /* 0x0003e80000100800 */
[----:B-1----:R-:W2:Y:S01]  /*29f30*/  LDL.LU R247, [R1+0xe44] ;  /* 0x000e440001f77983 */ /* 0x002ea20000300800 */
[----:B----4-:R-:W-:Y:S02]  /*29f40*/  IADD3 R248, P4, R248, UR5, RZ ;  /* 0x00000005f8f87c10 */ /* 0x010fe4000ff9e0ff */
[----:B------:R-:W-:Y:S02]  /*29f50*/  IADD3.X R251, R251, UR60, RZ, P5, !PT ;  /* 0x0000003cfbfb7c10 */ /* 0x000fe4000affe4ff */
[----:B------:R-:W-:Y:S02]  /*29f60*/  IADD3 R250, P5, R250, UR5, RZ ;  /* 0x00000005fafa7c10 */ /* 0x000fe4000ffbe0ff */
[----:B------:R-:W-:Y:S01]  /*29f70*/  IADD3.X R249, R249, UR60, RZ, P6, !PT ;  /* 0x0000003cf9f97c10 */ /* 0x000fe2000b7fe4ff */
[----:B------:R1:W-:Y:S01]  /*29f80*/  STL [R1+0xe30], R248 ;  /* 0x000e30f801007387 */ /* 0x0003e20000100800 */
[----:B------:R-:W-:-:S03]  /*29f90*/  IADD3 R246, P6, R246, UR5, RZ ;  /* 0x00000005f6f67c10 */ /* 0x000fc6000ffde0ff */
        /* <DEDUP_REMOVED lines=8> */
[----:B--2---:R-:W-:-:S05]  /*2a020*/  IADD3.X R247, R247, UR60, RZ, P1, !PT ;  /* 0x0000003cf7f77c10 */ /* 0x004fca0008ffe4ff */
[----:B------:R1:W-:Y:S04]  /*2a030*/  STL [R1+0xe44], R247 ;  /* 0x000e44f701007387 */ /* 0x0003e80000100800 */
[----:B-1----:R-:W2:Y:S01]  /*2a040*/  LDL.LU R247, [R1+0xe34] ;  /* 0x000e340001f77983 */ /* 0x002ea20000300800 */
[----:B---3--:R-:W-:-:S03]  /*2a050*/  IADD3 R248, P1, R248, UR5, RZ ;  /* 0x00000005f8f87c10 */ /* 0x008fc6000ff3e0ff */
[----:B------:R-:W3:Y:S04]  /*2a060*/  LDL.LU R251, [R1+0xe08] ;  /* 0x000e080001fb7983 */ /* 0x000ee80000300800 */
[----:B------:R-:W3:Y:S04]  /*2a070*/  LDL.LU R250, [R1+0xe2c] ;  /* 0x000e2c0001fa7983 */ /* 0x000ee80000300800 */
[----:B------:R1:W-:Y:S04]  /*2a080*/  STL [R1+0xe18], R248 ;  /* 0x000e18f801007387 */ /* 0x0003e80000100800 */
[----:B------:R-:W3:Y:S01]  /*2a090*/  LDL.LU R249, [R1+0xe00] ;  /* 0x000e000001f97983 */ /* 0x000ee20000300800 */
[----:B----4-:R-:W-:-:S03]  /*2a0a0*/  IADD3.X R246, R246, UR60, RZ, P2, !PT ;  /* 0x0000003cf6f67c10 */ /* 0x010fc600097fe4ff */
[----:B-1----:R-:W4:Y:S04]  /*2a0b0*/  LDL.LU R248, [R1+0xe24] ;  /* 0x000e240001f87983 */ /* 0x002f280000300800 */
[----:B------:R1:W-:Y:S04]  /*2a0c0*/  STL [R1+0xe3c], R246 ;  /* 0x000e3cf601007387 */ /* 0x0003e80000100800 */
[----:B-1----:R-:W4:Y:S01]  /*2a0d0*/  LDL.LU R246, [R1+0xdf8] ;  /* 0x000df80001f67983 */ /* 0x002f220000300800 */
[----:B------:R-:W-:Y:S02]  /*2a0e0*/  IADD3 R252, P2, R252, UR5, RZ ;  /* 0x00000005fcfc7c10 */ /* 0x000fe4000ff5e0ff */
[----:B--2---:R-:W-:-:S02]  /*2a0f0*/  IADD3.X R247, R247, UR60, RZ, P3, !PT ;  /* 0x0000003cf7f77c10 */ /* 0x004fc40009ffe4ff */
[----:B---3--:R-:W-:Y:S02]  /*2a100*/  IADD3 R251, P3, R251, UR5, RZ ;  /* 0x00000005fbfb7c10 */ /* 0x008fe4000ff7e0ff */
[----:B------:R-:W-:Y:S01]  /*2a110*/  IADD3.X R250, R250, UR60, RZ, P4, !PT ;  /* 0x0000003cfafa7c10 */ /* 0x000fe2000a7fe4ff */
[----:B------:R1:W-:Y:S01]  /*2a120*/  STL [R1+0xe34], R247 ;  /* 0x000e34f701007387 */ /* 0x0003e20000100800 */
[----:B------:R-:W-:-:S03]  /*2a130*/  IADD3 R249, P4, R249, UR5, RZ ;  /* 0x00000005f9f97c10 */ /* 0x000fc6000ff9e0ff */
[----:B-1----:R-:W2:Y:S04]  /*2a140*/  LDL.LU R247, [R1+0xe1c] ;  /* 0x000e1c0001f77983 */ /* 0x002ea80000300800 */
[----:B------:R-:W-:Y:S01]  /*2a150*/  STL [R1+0xe10], R252 ;  /* 0x000e10fc01007387 */ /* 0x000fe20000100800 */
[----:B----4-:R-:W-:-:S03]  /*2a160*/  IADD3.X R248, R248, UR60, RZ, P5, !PT ;  /* 0x0000003cf8f87c10 */ /* 0x010fc6000affe4ff */
        /* <DEDUP_REMOVED lines=13> */
[----:B------:R-:W2:Y:S04]  /*2a240*/  LDL.LU R249, [R1+0xe04] ;  /* 0x000e040001f97983 */ /* 0x000ea80000300800 */
[----:B-1----:R-:W2:Y:S01]  /*2a250*/  LDL.LU R247, [R1+0xdd8] ;  /* 0x000dd80001f77983 */ /* 0x002ea20000300800 */
[----:B---3--:R-:W-:Y:S02]  /*2a260*/  IADD3 R248, P6, R248, UR5, RZ ;  /* 0x00000005f8f87c10 */ /* 0x008fe4000ffde0ff */
[----:B----4-:R-:W-:-:S03]  /*2a270*/  IADD3.X R252, R252, UR60, RZ, P1, !PT ;  /* 0x0000003cfcfc7c10 */ /* 0x010fc60008ffe4ff */
[----:B------:R1:W-:Y:S01]  /*2a280*/  STL [R1+0xdf0], R248 ;  /* 0x000df0f801007387 */ /* 0x0003e20000100800 */
[----:B------:R-:W-:-:S03]  /*2a290*/  IADD3 R246, P1, R246, UR5, RZ ;  /* 0x00000005f6f67c10 */ /* 0x000fc6000ff3e0ff */
[----:B-1----:R-:W3:Y:S04]  /*2a2a0*/  LDL.LU R248, [R1+0xdfc] ;  /* 0x000dfc0001f87983 */ /* 0x002ee80000300800 */
        /* <DEDUP_REMOVED lines=9> */
[----:B------:R-:W-:-:S05]  /*2a340*/  IADD3 R247, P3, R247, UR5, RZ ;  /* 0x00000005f7f77c10 */ /* 0x000fca000ff7e0ff */
[----:B------:R1:W-:Y:S04]  /*2a350*/  STL [R1+0xdd8], R247 ;  /* 0x000dd8f701007387 */ /* 0x0003e80000100800 */
[----:B-1----:R-:W2:Y:S04]  /*2a360*/  LDL.LU R247, [R1+0xdf4] ;  /* 0x000df40001f77983 */ /* 0x002ea80000300800 */
[----:B------:R-:W2:Y:S01]  /*2a370*/  LDL.LU R252, [R1+0xdc8] ;  /* 0x000dc80001fc7983 */ /* 0x000ea20000300800 */
[----:B---3--:R-:W-:-:S05]  /*2a380*/  IADD3.X R248, R248, UR60, RZ, P4, !PT ;  /* 0x0000003cf8f87c10 */ /* 0x008fca000a7fe4ff */
[----:B------:R1:W-:Y:S01]  /*2a390*/  STL [R1+0xdfc], R248 ;  /* 0x000dfcf801007387 */ /* 0x0003e20000100800 */
[----:B----4-:R-:W-:-:S03]  /*2a3a0*/  IADD3 R246, P4, R246, UR5, RZ ;  /* 0x00000005f6f67c10 */ /* 0x010fc6000ff9e0ff */
[----:B-1----:R-:W3:Y:S04]  /*2a3b0*/  LDL.LU R248, [R1+0xdec] ;  /* 0x000dec0001f87983 */ /* 0x002ee80000300800 */
[----:B------:R-:W4:Y:S04]  /*2a3c0*/  LDL.LU R251, [R1+0xdc0] ;  /* 0x000dc00001fb7983 */ /* 0x000f280000300800 */
[----:B------:R-:W4:Y:S04]  /*2a3d0*/  LDL.LU R250, [R1+0xde4] ;  /* 0x000de40001fa7983 */ /* 0x000f280000300800 */
[----:B------:R1:W-:Y:S04]  /*2a3e0*/  STL [R1+0xdd0], R246 ;  /* 0x000dd0f601007387 */ /* 0x0003e80000100800 */
[----:B------:R-:W4:Y:S04]  /*2a3f0*/  LDL.LU R249, [R1+0xdb8] ;  /* 0x000db80001f97983 */ /* 0x000f280000300800 */
[----:B-1----:R-:W4:Y:S01]  /*2a400*/  LDL.LU R246, [R1+0xddc] ;  /* 0x000ddc0001f67983 */ /* 0x002f220000300800 */
[----:B--2---:R-:W-:-:S02]  /*2a410*/  IADD3.X R247, R247, UR60, RZ, P5, !PT ;  /* 0x0000003cf7f77c10 */ /* 0x004fc4000affe4ff */
[----:B------:R-:W-:-:S03]  /*2a420*/  IADD3 R252, P5, R252, UR5, RZ ;  /* 0x00000005fcfc7c10 */ /* 0x000fc6000ffbe0ff */
[----:B------:R1:W-:Y:S04]  /*2a430*/  STL [R1+0xdf4], R247 ;  /* 0x000df4f701007387 */ /* 0x0003e80000100800 */
[----:B-1----:R-:W2:Y:S01]  /*2a440*/  LDL.LU R247, [R1+0xdb0] ;  /* 0x000db00001f77983 */ /* 0x002ea20000300800 */
[----:B---3--:R-:W-:Y:S02]  /*2a450*/  IADD3.X R248, R248, UR60, RZ, P6, !PT ;  /* 0x0000003cf8f87c10 */ /* 0x008fe4000b7fe4ff */
[----:B----4-:R-:W-:Y:S02]  /*2a460*/  IADD3 R251, P6, R251, UR5, RZ ;  /* 0x00000005fbfb7c10 */ /* 0x010fe4000ffde0ff */
[----:B------:R-:W-:Y:S01]  /*2a470*/  IADD3.X R250, R250, UR60, RZ, P1, !PT ;  /* 0x0000003cfafa7c10 */ /* 0x000fe20008ffe4ff */
[----:B------:R1:W-:Y:S01]  /*2a480*/  STL [R1+0xdec], R248 ;  /* 0x000decf801007387 */ /* 0x0003e20000100800 */
[----:B------:R-:W-:-:S02]  /*2a490*/  IADD3 R249, P1, R249, UR5, RZ ;  /* 0x00000005f9f97c10 */ /* 0x000fc4000ff3e0ff */
[----:B------:R-:W-:Y:S01]  /*2a4a0*/  IADD3.X R246, R246, UR60, RZ, P2, !PT ;  /* 0x0000003cf6f67c10 */ /* 0x000fe200097fe4ff */
        /* <DEDUP_REMOVED lines=9> */
[----:B------:R1:W-:Y:S04]  /*2a540*/  STL [R1+0xdb0], R247 ;  /* 0x000db0f701007387 */ /* 0x0003e80000100800 */
[----:B-1----:R-:W2:Y:S04]  /*2a550*/  LDL.LU R247, [R1+0xda0] ;  /* 0x000da00001f77983 */ /* 0x002ea80000300800 */
[----:B------:R-:W2:Y:S01]  /*2a560*/  LDL.LU R251, [R1+0xdc4] ;  /* 0x000dc40001fb7983 */ /* 0x000ea20000300800 */
[----:B---3--:R-:W-:-:S03]  /*2a570*/  IADD3.X R248, R248, UR60, RZ, P3, !PT ;  /* 0x0000003cf8f87c10 */ /* 0x008fc60009ffe4ff */
        /* <DEDUP_REMOVED lines=9> */
[----:B------:R-:W-:Y:S02]  /*2a610*/  IADD3.X R251, R251, UR60, RZ, P5, !PT ;  /* 0x0000003cfbfb7c10 */ /* 0x000fe4000affe4ff */
[----:B---3--:R-:W-:Y:S01]  /*2a620*/  IADD3 R250, P5, R250, UR5, RZ ;  /* 0x00000005fafa7c10 */ /* 0x008fe2000ffbe0ff */
[----:B------:R1:W-:Y:S01]  /*2a630*/  STL [R1+0xda0], R247 ;  /* 0x000da0f701007387 */ /* 0x0003e20000100800 */
[----:B------:R-:W-:-:S03]  /*2a640*/  IADD3.X R249, R249, UR60, RZ, P6, !PT ;  /* 0x0000003cf9f97c10 */ /* 0x000fc6000b7fe4ff */
[----:B-1----:R-:W2:Y:S04]  /*2a650*/  LDL.LU R247, [R1+0xd88] ;  /* 0x000d880001f77983 */ /* 0x002ea80000300800 */
[----:B------:R-:W-:Y:S01]  /*2a660*/  STL [R1+0xdcc], R252 ;  /* 0x000dccfc01007387 */ /* 0x000fe20000100800 */
[----:B----4-:R-:W-:-:S03]  /*2a670*/  IADD3 R248, P6, R248, UR5, RZ ;  /* 0x00000005f8f87c10 */ /* 0x010fc6000ffde0ff */
        /* <DEDUP_REMOVED lines=31> */
[----:B-1----:R-:W2:Y:S04]  /*2a870*/  LDL.LU R247, [R1+0xd60] ;  /* 0x000d600001f77983 */ /* 0x002ea80000300800 */
[----:B------:R-:W2:Y:S01]  /*2a880*/  LDL.LU R252, [R1+0xd84] ;  /* 0x000d840001fc7983 */ /* 0x000ea20000300800 */
[----:B---3--:R-:W-:-:S05]  /*2a890*/  IADD3 R248, P5, R248, UR5, RZ ;  /* 0x00000005f8f87c10 */ /* 0x008fca000ffbe0ff */
[----:B------:R1:W-:Y:S01]  /*2a8a0*/  STL [R1+0xd68], R248 ;  /* 0x000d68f801007387 */ /* 0x0003e20000100800 */
[----:B----4-:R-:W-:-:S03]  /*2a8b0*/  IADD3.X R246, R246, UR60, RZ, P6, !PT ;  /* 0x0000003cf6f67c10 */ /* 0x010fc6000b7fe4ff */
[----:B-1----:R-:W3:Y:S04]  /*2a8c0*/  LDL.LU R248, [R1+0xd58] ;  /* 0x000d580001f87983 */ /* 0x002ee80000300800 */
[----:B------:R-:W4:Y:S04]  /*2a8d0*/  LDL.LU R251, [R1+0xd7c] ;  /* 0x000d7c0001fb7983 */ /* 0x000f280000300800 */
[----:B------:R-:W4:Y:S04]  /*2a8e0*/  LDL.LU R250, [R1+0xd50] ;  /* 0x000d500001fa7983 */ /* 0x000f280000300800 */
[----:B------:R1:W-:Y:S04]  /*2a8f0*/  STL [R1+0xd8c], R246 ;  /* 0x000d8cf601007387 */ /* 0x0003e80000100800 */
[----:B------:R-:W4:Y:S04]  /*2a900*/  LDL.LU R249, [R1+0xd74] ;  /* 0x000d740001f97983 */ /* 0x000f280000300800 */
[----:B-1----:R-:W4:Y:S01]  /*2a910*/  LDL.LU R246, [R1+0xd48] ;  /* 0x000d480001f67983 */ /* 0x002f220000300800 */
[----:B--2---:R-:W-:-:S02]  /*2a920*/  IADD3 R247, P6, R247, UR5, RZ ;  /* 0x00000005f7f77c10 */ /* 0x004fc4000ffde0ff */
[----:B------:R-:W-:-:S03]  /*2a930*/  IADD3.X R252, R252, UR60, RZ, P1, !PT ;  /* 0x0000003cfcfc7c10 */ /* 0x000fc60008ffe4ff */
[----:B------:R1:W-:Y:S04]  /*2a940*/  STL [R1+0xd60], R247 ;  /* 0x000d60f701007387 */ /* 0x0003e80000100800 */
[----:B-1----:R-:W2:Y:S01]  /*2a950*/  LDL.LU R247, [R1+0xd6c] ;  /* 0x000d6c0001f77983 */ /* 0x002ea20000300800 */
[----:B---3--:R-:W-:Y:S02]  /*2a960*/  IADD3 R248, P1, R248, UR5, RZ ;  /* 0x00000005f8f87c10 */ /* 0x008fe4000ff3e0ff */
[----:B----4-:R-:W-:Y:S02]  /*2a970*/  IADD3.X R251, R251, UR60, RZ, P2, !PT ;  /* 0x0000003cfbfb7c10 */ /* 0x010fe400097fe4ff */
[----:B------:R-:W-:Y:S01]  /*2a980*/  IADD3 R250, P2, R250, UR5, RZ ;  /* 0x00000005fafa7c10 */ /* 0x000fe2000ff5e0ff */
[----:B------:R1:W-:Y:S01]  /*2a990*/  STL [R1+0xd58], R248 ;  /* 0x000d58f801007387 */ /* 0x0003e20000100800 */
[----:B------:R-:W-:-:S02]  /*2a9a0*/  IADD3.X R249, R249, UR60, RZ, P3, !PT ;  /* 0x0000003cf9f97c10 */ /* 0x000fc40009ffe4ff */
[----:B------:R-:W-:Y:S01]  /*2a9b0*/  IADD3 R246, P3, R246, UR5, RZ ;  /* 0x00000005f6f67c10 */ /* 0x000fe2000ff7e0ff */
        /* <DEDUP_REMOVED lines=10> */
[----:B-1----:R-:W2:Y:S04]  /*2aa60*/  LDL.LU R247, [R1+0xd5c] ;  /* 0x000d5c0001f77983 */ /* 0x002ea80000300800 */
[----:B------:R-:W2:Y:S04]  /*2aa70*/  LDL.LU R251, [R1+0xd30] ;  /* 0x000d300001fb7983 */ /* 0x000ea80000300800 */
[----:B------:R-:W2:Y:S01]  /*2aa80*/  LDL.LU R250, [R1+0xd54] ;  /* 0x000d540001fa7983 */ /* 0x000ea20000300800 */
[----:B---3--:R-:W-:-:S05]  /*2aa90*/  IADD3 R248, P4, R248, UR5, RZ ;  /* 0x00000005f8f87c10 */ /* 0x008fca000ff9e0ff */
        /* <DEDUP_REMOVED lines=8> */
[----:B------:R-:W-:Y:S02]  /*2ab20*/  IADD3 R251, P6, R251, UR5, RZ ;  /* 0x00000005fbfb7c10 */ /* 0x000fe4000ffde0ff */
[----:B------:R-:W-:Y:S01]  /*2ab30*/  IADD3.X R250, R250, UR60, RZ, P1, !PT ;  /* 0x0000003cfafa7c10 */ /* 0x000fe20008ffe4ff */
[----:B------:R1:W-:Y:S01]  /*2ab40*/  STL [R1+0xd5c], R247 ;  /* 0x000d5cf701007387 */ /* 0x0003e20000100800 */
[----:B---3--:R-:W-:-:S03]  /*2ab50*/  IADD3 R249, P1, R249, UR5, RZ ;  /* 0x00000005f9f97c10 */ /* 0x008fc6000ff3e0ff */
[----:B-1----:R-:W2:Y:S04]  /*2ab60*/  LDL.LU R247, [R1+0xd44] ;  /* 0x000d440001f77983 */ /* 0x002ea80000300800 */
[----:B------:R-:W-:Y:S04]  /*2ab70*/  STL [R1+0xd38], R252 ;  /* 0x000d38fc01007387 */ /* 0x000fe80000100800 */
[----:B------:R-:W-:Y:S01]  /*2ab80*/  STL [R1+0xd30], R251 ;  /* 0x000d30fb01007387 */ /* 0x000fe20000100800 */
[----:B----4-:R-:W-:-:S03]  /*2ab90*/  IADD3.X R248, R248, UR60, RZ, P2, !PT ;  /* 0x0000003cf8f87c10 */ /* 0x010fc600097fe4ff */
        /* <DEDUP_REMOVED lines=62> */
[----:B------:R-:W2:Y:S04]  /*2af80*/  LDL.LU R251, [R1+0xcec] ;  /* 0x000cec0001fb7983 */ /* 0x000ea80000300800 */
[----:B------:R-:W2:Y:S01]  /*2af90*/  LDL.LU R250, [R1+0xcc0] ;  /* 0x000cc00001fa7983 */ /* 0x000ea20000300800 */
[----:B---3--:R-:W-:-:S05]  /*2afa0*/  IADD3.X R248, R248, UR60, RZ, P6, !PT ;  /* 0x0000003cf8f87c10 */ /* 0x008fca000b7fe4ff */
        /* <DEDUP_REMOVED lines=9> */
[----:B------:R-:W-:Y:S01]  /*2b040*/  IADD3 R250, P2, R250, UR5, RZ ;  /* 0x00000005fafa7c10 */ /* 0x000fe2000ff5e0ff */
[----:B------:R1:W-:Y:S01]  /*2b050*/  STL [R1+0xcc8], R247 ;  /* 0x000cc8f701007387 */ /* 0x0003e20000100800 */
[----:B---3--:R-:W-:-:S03]  /*2b060*/  IADD3.X R249, R249, UR60, RZ, P3, !PT ;  /* 0x0000003cf9f97c10 */ /* 0x008fc60009ffe4ff */
[----:B-1----:R-:W2:Y:S04]  /*2b070*/  LDL.LU R247, [R1+0xcb0] ;  /* 0x000cb00001f77983 */ /* 0x002ea80000300800 */
[----:B------:R-:W-:Y:S04]  /*2b080*/  STL [R1+0xcf4], R252 ;  /* 0x000cf4fc01007387 */ /* 0x000fe80000100800 */
[----:B------:R-:W-:Y:S01]  /*2b090*/  STL [R1+0xcec], R251 ;  /* 0x000cecfb01007387 */ /* 0x000fe20000100800 */
[----:B----4-:R-:W-:-:S03]  /*2b0a0*/  IADD3 R248, P3, R248, UR5, RZ ;  /* 0x00000005f8f87c10 */ /* 0x010fc6000ff7e0ff */
        /* <DEDUP_REMOVED lines=78> */
[----:B------:R1:W-:Y:S04]  /*2b590*/  STL [R1+0xc60], R252 ;  /* 0x000c60fc01007387 */ /* 0x0003e80000100800 */
[----:B------:R3:W-:Y:S04]  /*2b5a0*/  STL [R1+0xc58], R251 ;  /* 0x000c58fb01007387 */ /* 0x0007e80000100800 */
[----:B------:R-:W-:Y:S01]  /*2b5b0*/  STL [R1+0xc7c], R250 ;  /* 0x000c7cfa01007387 */ /* 0x000fe20000100800 */
[----:B----4-:R-:W-:-:S03]  /*2b5c0*/  IADD3.X R248, R248, UR60, RZ, P5, !PT ;  /* 0x0000003cf8f87c10 */ /* 0x010fc6000affe4ff */
[----:B------:R-:W-:Y:S04]  /*2b5d0*/  STL [R1+0xc50], R249 ;  /* 0x000c50f901007387 */ /* 0x000fe80000100800 */
[----:B-1----:R-:W4:Y:S04]  /*2b5e0*/  LDL.LU R252, [R1+0xc40] ;  /* 0x000c400001fc7983 */ /* 0x002f280000300800 */
[----:B------:R-:W-:Y:S04]  /*2b5f0*/  STL [R1+0xc74], R248 ;  /* 0x000c74f801007387 */ /* 0x000fe80000100800 */
[----:B---3--:R-:W3:Y:S01]  /*2b600*/  LDL.LU R251, [R1+0xc64] ;  /* 0x000c640001fb7983 */ /* 0x008ee20000300800 */
[----:B------:R-:W-:-:S05]  /*2b610*/  IADD3 R246, P5, R246, UR5, RZ ;  /* 0x00000005f6f67c10 */ /* 0x000fca000ffbe0ff */
[----:B------:R1:W-:Y:S04]  /*2b620*/  STL [R1+0xc48], R246 ;  /* 0x000c48f601007387 */ /* 0x0003e80000100800 */
[----:B-1----:R-:W3:Y:S04]  /*2b630*/  LDL.LU R246, [R1+0xc38] ;  /* 0x000c380001f67983 */ /* 0x002ee80000300800 */
[----:B------:R-:W3:Y:S04]  /*2b640*/  LDL.LU R250, [R1+0xc5c] ;  /* 0x000c5c0001fa7983 */ /* 0x000ee80000300800 */
[----:B------:R-:W3:Y:S01]  /*2b650*/  LDL.LU R249, [R1+0xc30] ;  /* 0x000c300001f97983 */ /* 0x000ee20000300800 */
[----:B--2---:R-:W-:-:S05]  /*2b660*/  IADD3.X R247, R247, UR60, RZ, P6, !PT ;  /* 0x0000003cf7f77c10 */ /* 0x004fca000b7fe4ff */
[----:B------:R1:W-:Y:S04]  /*2b670*/  STL [R1+0xc6c], R247 ;  /* 0x000c6cf701007387 */ /* 0x0003e80000100800 */
[----:B------:R-:W2:Y:S01]  /*2b680*/  LDL.LU R248, [R1+0xc54] ;  /* 0x000c540001f87983 */ /* 0x000ea20000300800 */
[----:B----4-:R-:W-:Y:S02]  /*2b690*/  IADD3 R252, P6, R252, UR5, RZ ;  /* 0x00000005fcfc7c10 */ /* 0x010fe4000ffde0ff */
[----:B---3--:R-:W-:Y:S01]  /*2b6a0*/  IADD3.X R251, R251, UR60, RZ, P1, !PT ;  /* 0x0000003cfbfb7c10 */ /* 0x008fe20008ffe4ff */
[----:B-1----:R-:W3:Y:S04]  /*2b6b0*/  LDL.LU R247, [R1+0xc28] ;  /* 0x000c280001f77983 */ /* 0x002ee80000300800 */
[----:B------:R-:W-:Y:S01]  /*2b6c0*/  STL [R1+0xc40], R252 ;  /* 0x000c40fc01007387 */ /* 0x000fe20000100800 */
[----:B------:R-:W-:-:S05]  /*2b6d0*/  IADD3 R246, P1, R246, UR5, RZ ;  /* 0x00000005f6f67c10 */ /* 0x000fca000ff3e0ff */
[----:B------:R1:W-:Y:S04]  /*2b6e0*/  STL [R1+0xc38], R246 ;  /* 0x000c38f601007387 */ /* 0x0003e80000100800 */
[----:B-1----:R-:W4:Y:S01]  /*2b6f0*/  LDL.LU R246, [R1+0xc4c] ;  /* 0x000c4c0001f67983 */ /* 0x002f220000300800 */
[----:B------:R-:W-:Y:S02]  /*2b700*/  IADD3.X R250, R250, UR60, RZ, P2, !PT ;  /* 0x0000003cfafa7c10 */ /* 0x000fe400097fe4ff */
[----:B------:R-:W-:Y:S01]  /*2b710*/  IADD3 R249, P2, R249, UR5, RZ ;  /* 0x00000005f9f97c10 */ /* 0x000fe2000ff5e0ff */
[----:B------:R1:W-:Y:S04]  /*2b720*/  STL [R1+0xc64], R251 ;  /* 0x000c64fb01007387 */ /* 0x0003e80000100800 */
[----:B------:R-:W-:Y:S04]  /*2b730*/  STL [R1+0xc5c], R250 ;  /* 0x000c5cfa01007387 */ /* 0x000fe80000100800 */
[----:B------:R-:W-:Y:S01]  /*2b740*/  STL [R1+0xc30], R249 ;  /* 0x000c30f901007387 */ /* 0x000fe20000100800 */
[----:B--2---:R-:W-:-:S05]  /*2b750*/  IADD3.X R248, R248, UR60, RZ, P3, !PT ;  /* 0x0000003cf8f87c10 */ /* 0x004fca0009ffe4ff */
[----:B------:R-:W-:Y:S04]  /*2b760*/  STL [R1+0xc54], R248 ;  /* 0x000c54f801007387 */ /* 0x000fe80000100800 */
[----:B------:R-:W2:Y:S04]  /*2b770*/  LDL.LU R8, [R1+0xc20] ;  /* 0x000c200001087983 */ /* 0x000ea80000300800 */
[----:B------:R-:W2:Y:S01]  /*2b780*/  LDL.LU R252, [R1+0xc44] ;  /* 0x000c440001fc7983 */ /* 0x000ea20000300800 */
[----:B---3--:R-:W-:-:S05]  /*2b790*/  IADD3 R247, P3, R247, UR5, RZ ;  /* 0x00000005f7f77c10 */ /* 0x008fca000ff7e0ff */
[----:B------:R3:W-:Y:S04]  /*2b7a0*/  STL [R1+0xc28], R247 ;  /* 0x000c28f701007387 */ /* 0x0007e80000100800 */
[----:B-1----:R-:W2:Y:S04]  /*2b7b0*/  LDL.LU R251, [R1+0xc18] ;  /* 0x000c180001fb7983 */ /* 0x002ea80000300800 */
[----:B---3--:R-:W3:Y:S04]  /*2b7c0*/  LDL.LU R247, [R1+0xc3c] ;  /* 0x000c3c0001f77983 */ /* 0x008ee80000300800 */
[----:B------:R-:W3:Y:S04]  /*2b7d0*/  LDL.LU R250, [R1+0xc10] ;  /* 0x000c100001fa7983 */ /* 0x000ee80000300800 */
[----:B------:R-:W3:Y:S01]  /*2b7e0*/  LDL.LU R249, [R1+0xc34] ;  /* 0x000c340001f97983 */ /* 0x000ee20000300800 */
[----:B----4-:R-:W-:-:S05]  /*2b7f0*/  IADD3.X R246, R246, UR60, RZ, P4, !PT ;  /* 0x0000003cf6f67c10 */ /* 0x010fca000a7fe4ff */
[----:B------:R1:W-:Y:S04]  /*2b800*/  STL [R1+0xc4c], R246 ;  /* 0x000c4cf601007387 */ /* 0x0003e80000100800 */
[----:B------:R-:W4:Y:S04]  /*2b810*/  LDL.LU R248, [R1+0xc08] ;  /* 0x000c080001f87983 */ /* 0x000f280000300800 */
[----:B-1----:R-:W4:Y:S01]  /*2b820*/  LDL.LU R246, [R1+0xc2c] ;  /* 0x000c2c0001f67983 */ /* 0x002f220000300800 */
[----:B--2---:R-:W-:Y:S02]  /*2b830*/  IADD3 R8, P4, R8, UR5, RZ ;  /* 0x0000000508087c10 */ /* 0x004fe4000ff9e0ff */
[----:B------:R-:W-:-:S03]  /*2b840*/  IADD3.X R252, R252, UR60, RZ, P5, !PT ;  /* 0x0000003cfcfc7c10 */ /* 0x000fc6000affe4ff */
[----:B------:R-:W-:Y:S01]  /*2b850*/  STL [R1+0xc20], R8 ;  /* 0x000c200801007387 */ /* 0x000fe20000100800 */
[----:B------:R-:W-:Y:S02]  /*2b860*/  IADD3 R251, P5, R251, UR5, RZ ;  /* 0x00000005fbfb7c10 */ /* 0x000fe4000ffbe0ff */
[----:B---3--:R-:W-:Y:S02]  /*2b870*/  IADD3.X R247, R247, UR60, RZ, P6, !PT ;  /* 0x0000003cf7f77c10 */ /* 0x008fe4000b7fe4ff */
[----:B------:R-:W-:Y:S02]  /*2b880*/  IADD3 R250, P6, R250, UR5, RZ ;  /* 0x00000005fafa7c10 */ /* 0x000fe4000ffde0ff */
[----:B------:R-:W-:Y:S01]  /*2b890*/  IADD3.X R249, R249, UR60, RZ, P1, !PT ;  /* 0x0000003cf9f97c10 */ /* 0x000fe20008ffe4ff */
[----:B------:R1:W-:Y:S04]  /*2b8a0*/  STL [R1+0xc3c], R247 ;  /* 0x000c3cf701007387 */ /* 0x0003e80000100800 */
[----:B------:R2:W-:Y:S04]  /*2b8b0*/  STL [R1+0xc44], R252 ;  /* 0x000c44fc01007387 */ /* 0x0005e80000100800 */
[----:B-1----:R-:W3:Y:S04]  /*2b8c0*/  LDL.LU R247, [R1+0xc00] ;  /* 0x000c000001f77983 */ /* 0x002ee80000300800 */
[----:B------:R1:W-:Y:S04]  /*2b8d0*/  STL [R1+0xc18], R251 ;  /* 0x000c18fb01007387 */ /* 0x0003e80000100800 */
[----:B------:R-:W-:Y:S04]  /*2b8e0*/  STL [R1+0xc10], R250 ;  /* 0x000c10fa01007387 */ /* 0x000fe80000100800 */
[----:B------:R-:W-:Y:S01]  /*2b8f0*/  STL [R1+0xc34], R249 ;  /* 0x000c34f901007387 */ /* 0x000fe20000100800 */
[----:B----4-:R-:W-:-:S05]  /*2b900*/  IADD3 R248, P1, R248, UR5, RZ ;  /* 0x00000005f8f87c10 */ /* 0x010fca000ff3e0ff */
[----:B------:R-:W-:Y:S04]  /*2b910*/  STL [R1+0xc08], R248 ;  /* 0x000c08f801007387 */ /* 0x000fe80000100800 */
[----:B------:R-:W4:Y:S04]  /*2b920*/  LDL.LU R8, [R1+0xc24] ;  /* 0x000c240001087983 */ /* 0x000f280000300800 */
[----:B--2---:R-:W2:Y:S01]  /*2b930*/  LDL.LU R252, [R1+0xbf8] ;  /* 0x000bf80001fc7983 */ /* 0x004ea20000300800 */
[----:B------:R-:W-:-:S05]  /*2b940*/  IADD3.X R246, R246, UR60, RZ, P2, !PT ;  /* 0x0000003cf6f67c10 */ /* 0x000fca00097fe4ff */
[----:B------:R0:W-:Y:S04]  /*2b950*/  STL [R1+0xc2c], R246 ;  /* 0x000c2cf601007387 */ /* 0x0001e80000100800 */
[----:B-1----:R-:W2:Y:S04]  /*2b960*/  LDL.LU R251, [R1+0xc1c] ;  /* 0x000c1c0001fb7983 */ /* 0x002ea80000300800 */
[----:B0-----:R-:W2:Y:S04]  /*2b970*/  LDL.LU R246, [R1+0xbf0] ;  /* 0x000bf00001f67983 */ /* 0x001ea80000300800 */
[----:B------:R-:W2:Y:S04]  /*2b980*/  LDL.LU R250, [R1+0xc14] ;  /* 0x000c140001fa7983 */ /* 0x000ea80000300800 */
[----:B------:R-:W2:Y:S01]  /*2b990*/  LDL.LU R249, [R1+0xbe8] ;  /* 0x000be80001f97983 */ /* 0x000ea20000300800 */
[----:B---3--:R-:W-:-:S05]  /*2b9a0*/  IADD3 R247, P2, R247, UR5, RZ ;  /* 0x00000005f7f77c10 */ /* 0x008fca000ff5e0ff */
[----:B------:R0:W-:Y:S04]  /*2b9b0*/  STL [R1+0xc00], R247 ;  /* 0x000c00f701007387 */ /* 0x0001e80000100800 */
[----:B------:R-:W3:Y:S04]  /*2b9c0*/  LDL.LU R248, [R1+0xc0c] ;  /* 0x000c0c0001f87983 */ /* 0x000ee80000300800 */
[----:B0-----:R-:W3:Y:S01]  /*2b9d0*/  LDL.LU R247, [R1+0xbe0] ;  /* 0x000be00001f77983 */ /* 0x001ee20000300800 */
[----:B----4-:R-:W-:Y:S02]  /*2b9e0*/  IADD3.X R8, R8, UR60, RZ, P3, !PT ;  /* 0x0000003c08087c10 */ /* 0x010fe40009ffe4ff */
[----:B--2---:R-:W-:-:S02]  /*2b9f0*/  IADD3 R252, P3, R252, UR5, RZ ;  /* 0x00000005fcfc7c10 */ /* 0x004fc4000ff7e0ff */
[----:B------:R-:W-:Y:S01]  /*2ba00*/  IADD3.X R251, R251, UR60, RZ, P4, !PT ;  /* 0x0000003cfbfb7c10 */ /* 0x000fe2000a7fe4ff */
[----:B------:R-:W-:Y:S01]  /*2ba10*/  STL [R1+0xc24], R8 ;  /* 0x000c240801007387 */ /* 0x000fe20000100800 */
[----:B------:R-:W-:-:S05]  /*2ba20*/  IADD3 R246, P4, R246, UR5, RZ ;  /* 0x00000005f6f67c10 */ /* 0x000fca000ff9e0ff */
[----:B------:R0:W-:Y:S04]  /*2ba30*/  STL [R1+0xbf0], R246 ;  /* 0x000bf0f601007387 */ /* 0x0001e80000100800 */
[----:B------:R1:W-:Y:S04]  /*2ba40*/  STL [R1+0xbf8], R252 ;  /* 0x000bf8fc01007387 */ /* 0x0003e80000100800 */
[----:B0-----:R-:W2:Y:S01]  /*2ba50*/  LDL.LU R246, [R1+0xc04] ;  /* 0x000c040001f67983 */ /* 0x001ea20000300800 */
[----:B------:R-:W-:Y:S02]  /*2ba60*/  IADD3.X R250, R250, UR60, RZ, P5, !PT ;  /* 0x0000003cfafa7c10 */ /* 0x000fe4000affe4ff */
[----:B------:R-:W-:Y:S01]  /*2ba70*/  IADD3 R249, P5, R249, UR5, RZ ;  /* 0x00000005f9f97c10 */ /* 0x000fe2000ffbe0ff */
[----:B------:R0:W-:Y:S04]  /*2ba80*/  STL [R1+0xc1c], R251 ;  /* 0x000c1cfb01007387 */ /* 0x0001e80000100800 */
[----:B------:R-:W-:Y:S04]  /*2ba90*/  STL [R1+0xc14], R250 ;  /* 0x000c14fa01007387 */ /* 0x000fe80000100800 */
[----:B------:R-:W-:Y:S01]  /*2baa0*/  STL [R1+0xbe8], R249 ;  /* 0x000be8f901007387 */ /* 0x000fe20000100800 */
[----:B---3--:R-:W-:-:S05]  /*2bab0*/  IADD3.X R248, R248, UR60, RZ, P6, !PT ;  /* 0x0000003cf8f87c10 */ /* 0x008fca000b7fe4ff */
[----:B------:R-:W-:Y:S04]  /*2bac0*/  STL [R1+0xc0c], R248 ;  /* 0x000c0cf801007387 */ /* 0x000fe80000100800 */
[----:B------:R-:W3:Y:S04]  /*2bad0*/  LDL.LU R8, [R1+0xbd8] ;  /* 0x000bd80001087983 */ /* 0x000ee80000300800 */
[----:B-1----:R-:W4:Y:S01]  /*2bae0*/  LDL.LU R252, [R1+0xbfc] ;  /* 0x000bfc0001fc7983 */ /* 0x002f220000300800 */
[----:B------:R-:W-:-:S05]  /*2baf0*/  IADD3 R247, P6, R247, UR5, RZ ;  /* 0x00000005f7f77c10 */ /* 0x000fca000ffde0ff */
[----:B------:R1:W-:Y:S04]  /*2bb00*/  STL [R1+0xbe0], R247 ;  /* 0x000be0f701007387 */ /* 0x0003e80000100800 */
[----:B0-----:R-:W4:Y:S04]  /*2bb10*/  LDL.LU R251, [R1+0xbd0] ;  /* 0x000bd00001fb7983 */ /* 0x001f280000300800 */
[----:B-1----:R-:W4:Y:S04]  /*2bb20*/  LDL.LU R247, [R1+0xbf4] ;  /* 0x000bf40001f77983 */ /* 0x002f280000300800 */
[----:B------:R-:W4:Y:S04]  /*2bb30*/  LDL.LU R250, [R1+0xbc8] ;  /* 0x000bc80001fa7983 */ /* 0x000f280000300800 */
[----:B------:R-:W4:Y:S01]  /*2bb40*/  LDL.LU R249, [R1+0xbec] ;  /* 0x000bec0001f97983 */ /* 0x000f220000300800 */
[----:B--2---:R-:W-:-:S05]  /*2bb50*/  IADD3.X R246, R246, UR60, RZ, P1, !PT ;  /* 0x0000003cf6f67c10 */ /* 0x004fca0008ffe4ff */
[----:B------:R0:W-:Y:S04]  /*2bb60*/  STL [R1+0xc04], R246 ;  /* 0x000c04f601007387 */ /* 0x0001e80000100800 */
[----:B------:R-:W2:Y:S04]  /*2bb70*/  LDL.LU R248, [R1+0xbc0] ;  /* 0x000bc00001f87983 */ /* 0x000ea80000300800 */
[----:B0-----:R-:W2:Y:S01]  /*2bb80*/  LDL.LU R246, [R1+0xbe4] ;  /* 0x000be40001f67983 */ /* 0x001ea20000300800 */
[----:B---3--:R-:W-:Y:S02]  /*2bb90*/  IADD3 R8, P1, R8, UR5, RZ ;  /* 0x0000000508087c10 */ /* 0x008fe4000ff3e0ff */
[----:B----4-:R-:W-:-:S03]  /*2bba0*/  IADD3.X R252, R252, UR60, RZ, P2, !PT ;  /* 0x0000003cfcfc7c10 */ /* 0x010fc600097fe4ff */
[----:B------:R-:W-:Y:S01]  /*2bbb0*/  STL [R1+0xbd8], R8 ;  /* 0x000bd80801007387 */ /* 0x000fe20000100800 */
[----:B------:R-:W-:Y:S02]  /*2bbc0*/  IADD3 R251, P2, R251, UR5, RZ ;  /* 0x00000005fbfb7c10 */ /* 0x000fe4000ff5e0ff */
[----:B------:R-:W-:Y:S02]  /*2bbd0*/  IADD3.X R247, R247, UR60, RZ, P3, !PT ;  /* 0x0000003cf7f77c10 */ /* 0x000fe40009ffe4ff */
[----:B------:R-:W-:Y:S02]  /*2bbe0*/  IADD3 R250, P3, R250, UR5, RZ ;  /* 0x00000005fafa7c10 */ /* 0x000fe4000ff7e0ff */
[----:B------:R-:W-:Y:S01]  /*2bbf0*/  IADD3.X R249, R249, UR60, RZ, P4, !PT ;  /* 0x0000003cf9f97c10 */ /* 0x000fe2000a7fe4ff */
[----:B------:R0:W-:Y:S04]  /*2bc00*/  STL [R1+0xbf4], R247 ;  /* 0x000bf4f701007387 */ /* 0x0001e80000100800 */
[----:B------:R1:W-:Y:S04]  /*2bc10*/  STL [R1+0xbfc], R252 ;  /* 0x000bfcfc01007387 */ /* 0x0003e80000100800 */
[----:B0-----:R-:W3:Y:S04]  /*2bc20*/  LDL.LU R247, [R1+0xbb8] ;  /* 0x000bb80001f77983 */ /* 0x001ee80000300800 */
[----:B------:R0:W-:Y:S04]  /*2bc30*/  STL [R1+0xbd0], R251 ;  /* 0x000bd0fb01007387 */ /* 0x0001e80000100800 */
[----:B------:R-:W-:Y:S04]  /*2bc40*/  STL [R1+0xbc8], R250 ;  /* 0x000bc8fa01007387 */ /* 0x000fe80000100800 */
[----:B------:R-:W-:Y:S01]  /*2bc50*/  STL [R1+0xbec], R249 ;  /* 0x000becf901007387 */ /* 0x000fe20000100800 */
[----:B--2---:R-:W-:-:S05]  /*2bc60*/  IADD3 R248, P4, R248, UR5, RZ ;  /* 0x00000005f8f87c10 */ /* 0x004fca000ff9e0ff */
[----:B------:R-:W-:Y:S04]  /*2bc70*/  STL [R1+0xbc0], R248 ;  /* 0x000bc0f801007387 */ /* 0x000fe80000100800 */
[----:B------:R-:W2:Y:S04]  /*2bc80*/  LDL.LU R8, [R1+0xbdc] ;  /* 0x000bdc0001087983 */ /* 0x000ea80000300800 */
[----:B-1----:R-:W4:Y:S01]  /*2bc90*/  LDL.LU R252, [R1+0xbb0] ;  /* 0x000bb00001fc7983 */ /* 0x002f220000300800 */
[----:B------:R-:W-:-:S05]  /*2bca0*/  IADD3.X R246, R246, UR60, RZ, P5, !PT ;  /* 0x0000003cf6f67c10 */ /* 0x000fca000affe4ff */
[----:B------:R1:W-:Y:S04]  /*2bcb0*/  STL [R1+0xbe4], R246 ;  /* 0x000be4f601007387 */ /* 0x0003e80000100800 */
[----:B0-----:R-:W4:Y:S04]  /*2bcc0*/  LDL.LU R251, [R1+0xbd4] ;  /* 0x000bd40001fb7983 */ /* 0x001f280000300800 */
[----:B-1----:R-:W4:Y:S04]  /*2bcd0*/  LDL.LU R246, [R1+0xba8] ;  /* 0x000ba80001f67983 */ /* 0x002f280000300800 */
[----:B------:R-:W4:Y:S04]  /*2bce0*/  LDL.LU R250, [R1+0xbcc] ;  /* 0x000bcc0001fa7983 */ /* 0x000f280000300800 */
[----:B------:R-:W4:Y:S01]  /*2bcf0*/  LDL.LU R249, [R1+0xba0] ;  /* 0x000ba00001f97983 */ /* 0x000f220000300800 */
[----:B---3--:R-:W-:-:S05]  /*2bd00*/  IADD3 R247, P5, R247, UR5, RZ ;  /* 0x00000005f7f77c10 */ /* 0x008fca000ffbe0ff */
[----:B------:R0:W-:Y:S04]  /*2bd10*/  STL [R1+0xbb8], R247 ;  /* 0x000bb8f701007387 */ /* 0x0001e80000100800 */
[----:B------:R-:W3:Y:S04]  /*2bd20*/  LDL.LU R248, [R1+0xbc4] ;  /* 0x000bc40001f87983 */ /* 0x000ee80000300800 */
[----:B0-----:R-:W3:Y:S01]  /*2bd30*/  LDL.LU R247, [R1+0xb98] ;  /* 0x000b980001f77983 */ /* 0x001ee20000300800 */
[----:B--2---:R-:W-:Y:S02]  /*2bd40*/  IADD3.X R8, R8, UR60, RZ, P6, !PT ;  /* 0x0000003c08087c10 */ /* 0x004fe4000b7fe4ff */
[----:B----4-:R-:W-:-:S02]  /*2bd50*/  IADD3 R252, P6, R252, UR5, RZ ;  /* 0x00000005fcfc7c10 */ /* 0x010fc4000ffde0ff */
        /* <DEDUP_REMOVED lines=309> */
[----:B------:R-:W-:Y:S01]  /*2d0b0*/  STL [R1+0x5f8], R248 ;  /* 0x0005f8f801007387 */ /* 0x000fe20000100800 */
[----:B------:R-:W-:-:S05]  /*2d0c0*/  IADD3.X R246, R246, UR60, RZ, P5, !PT ;  /* 0x0000003cf6f67c10 */ /* 0x000fca000affe4ff */
[----:B------:R2:W-:Y:S04]  /*2d0d0*/  STL [R1+0x61c], R246 ;  /* 0x00061cf601007387 */ /* 0x0005e80000100800 */
[----:B------:R-:W4:Y:S04]  /*2d0e0*/  LDL.LU R8, [R1+0x614] ;  /* 0x0006140001087983 */ /* 0x000f280000300800 */
[----:B-1----:R-:W4:Y:S04]  /*2d0f0*/  LDL.LU R252, [R1+0x5e8] ;  /* 0x0005e80001fc7983 */ /* 0x002f280000300800 */
[----:B0-----:R-:W4:Y:S01]  /*2d100*/  LDL.LU R251, [R1+0x60c] ;  /* 0x00060c0001fb7983 */ /* 0x001f220000300800 */
[----:B--2---:R-:W-:-:S03]  /*2d110*/  IMAD.MOV.U32 R246, RZ, RZ, R245 ;  /* 0x000000fffff67224 */ /* 0x004fc600078e00f5 */
[----:B------:R-:W2:Y:S04]  /*2d120*/  LDL.LU R245, [R1+0x5e0] ;  /* 0x0005e00001f57983 */ /* 0x000ea80000300800 */
[----:B------:R-:W2:Y:S04]  /*2d130*/  LDL.LU R250, [R1+0x604] ;  /* 0x0006040001fa7983 */ /* 0x000ea80000300800 */
[----:B------:R-:W2:Y:S01]  /*2d140*/  LDL.LU R249, [R1+0x5d8] ;  /* 0x0005d80001f97983 */ /* 0x000ea20000300800 */
[----:B---3--:R-:W-:-:S05]  /*2d150*/  IADD3 R247, P5, R247, UR5, RZ ;  /* 0x00000005f7f77c10 */ /* 0x008fca000ffbe0ff */
[----:B------:R0:W-:Y:S04]  /*2d160*/  STL [R1+0x5f0], R247 ;  /* 0x0005f0f701007387 */ /* 0x0001e80000100800 */
[----:B------:R-:W3:Y:S04]  /*2d170*/  LDL.LU R248, [R1+0x5fc] ;  /* 0x0005fc0001f87983 */ /* 0x000ee80000300800 */
[----:B0-----:R-:W3:Y:S01]  /*2d180*/  LDL.LU R247, [R1+0x5d0] ;  /* 0x0005d00001f77983 */ /* 0x001ee20000300800 */
[----:B----4-:R-:W-:Y:S02]  /*2d190*/  IADD3.X R8, R8, UR60, RZ, P6, !PT ;  /* 0x0000003c08087c10 */ /* 0x010fe4000b7fe4ff */
[----:B------:R-:W-:-:S02]  /*2d1a0*/  IADD3.X R251, R251, UR60, RZ, P1, !PT ;  /* 0x0000003cfbfb7c10 */ /* 0x000fc40008ffe4ff */
[----:B------:R-:W-:Y:S01]  /*2d1b0*/  IADD3 R252, P6, R252, UR5, RZ ;  /* 0x00000005fcfc7c10 */ /* 0x000fe2000ffde0ff */
[----:B------:R-:W-:Y:S01]  /*2d1c0*/  STL [R1+0x614], R8 ;  /* 0x0006140801007387 */ /* 0x000fe20000100800 */
[----:B--2---:R-:W-:-:S05]  /*2d1d0*/  IADD3 R245, P1, R245, UR5, RZ ;  /* 0x00000005f5f57c10 */ /* 0x004fca000ff3e0ff */
[----:B------:R0:W-:Y:S04]  /*2d1e0*/  STL [R1+0x5e0], R245 ;  /* 0x0005e0f501007387 */ /* 0x0001e80000100800 */
[----:B------:R1:W-:Y:S04]  /*2d1f0*/  STL [R1+0x5e8], R252 ;  /* 0x0005e8fc01007387 */ /* 0x0003e80000100800 */
[----:B0-----:R-:W2:Y:S01]  /*2d200*/  LDL.LU R245, [R1+0x5f4] ;  /* 0x0005f40001f57983 */ /* 0x001ea20000300800 */
[----:B------:R-:W-:Y:S02]  /*2d210*/  IADD3.X R250, R250, UR60, RZ, P2, !PT ;  /* 0x0000003cfafa7c10 */ /* 0x000fe400097fe4ff */
[----:B------:R-:W-:Y:S01]  /*2d220*/  IADD3 R249, P2, R249, UR5, RZ ;  /* 0x00000005f9f97c10 */ /* 0x000fe2000ff5e0ff */
[----:B------:R0:W-:Y:S04]  /*2d230*/  STL [R1+0x60c], R251 ;  /* 0x00060cfb01007387 */ /* 0x0001e80000100800 */
[----:B------:R4:W-:Y:S04]  /*2d240*/  STL [R1+0x604], R250 ;  /* 0x000604fa01007387 */ /* 0x0009e80000100800 */
[----:B------:R-:W-:Y:S01]  /*2d250*/  STL [R1+0x5d8], R249 ;  /* 0x0005d8f901007387 */ /* 0x000fe20000100800 */
[----:B------:R-:W-:Y:S01]  /*2d260*/  IMAD.MOV.U32 R8, RZ, RZ, R246 ;  /* 0x000000ffff087224 */ /* 0x000fe200078e00f6 */
[----:B---3--:R-:W-:-:S05]  /*2d270*/  IADD3.X R248, R248, UR60, RZ, P3, !PT ;  /* 0x0000003cf8f87c10 */ /* 0x008fca0009ffe4ff */
[----:B------:R-:W-:Y:S04]  /*2d280*/  STL [R1+0x5fc], R248 ;  /* 0x0005fcf801007387 */ /* 0x000fe80000100800 */
[----:B-1----:R-:W3:Y:S04]  /*2d290*/  LDL.LU R252, [R1+0x5ec] ;  /* 0x0005ec0001fc7983 */ /* 0x002ee80000300800 */
[----:B0-----:R-:W3:Y:S01]  /*2d2a0*/  LDL.LU R251, [R1+0x5c0] ;  /* 0x0005c00001fb7983 */ /* 0x001ee20000300800 */
[----:B------:R-:W-:-:S05]  /*2d2b0*/  IADD3 R247, P3, R247, UR5, RZ ;  /* 0x00000005f7f77c10 */ /* 0x000fca000ff7e0ff */
[----:B------:R0:W-:Y:S04]  /*2d2c0*/  STL [R1+0x5d0], R247 ;  /* 0x0005d0f701007387 */ /* 0x0001e80000100800 */
[----:B----4-:R-:W4:Y:S04]  /*2d2d0*/  LDL.LU R250, [R1+0x5e4] ;  /* 0x0005e40001fa7983 */ /* 0x010f280000300800 */
[----:B0-----:R-:W4:Y:S04]  /*2d2e0*/  LDL.LU R247, [R1+0x5b8] ;  /* 0x0005b80001f77983 */ /* 0x001f280000300800 */
[----:B------:R-:W4:Y:S04]  /*2d2f0*/  LDL.LU R249, [R1+0x5dc] ;  /* 0x0005dc0001f97983 */ /* 0x000f280000300800 */
[----:B------:R-:W4:Y:S01]  /*2d300*/  LDL.LU R248, [R1+0x5b0] ;  /* 0x0005b00001f87983 */ /* 0x000f220000300800 */
[----:B--2---:R-:W-:-:S05]  /*2d310*/  IADD3.X R245, R245, UR60, RZ, P4, !PT ;  /* 0x0000003cf5f57c10 */ /* 0x004fca000a7fe4ff */
[----:B------:R0:W-:Y:S04]  /*2d320*/  STL [R1+0x5f4], R245 ;  /* 0x0005f4f501007387 */ /* 0x0001e80000100800 */
[----:B------:R-:W2:Y:S01]  /*2d330*/  LDL.LU R246, [R1+0x5d4] ;  /* 0x0005d40001f67983 */ /* 0x000ea20000300800 */
[----:B0-----:R-:W-:Y:S02]  /*2d340*/  IMAD.MOV.U32 R245, RZ, RZ, R244 ;  /* 0x000000fffff57224 */ /* 0x001fe400078e00f4 */
[----:B------:R-:W-:Y:S02]  /*2d350*/  IMAD.MOV.U32 R244, RZ, RZ, R229 ;  /* 0x000000fffff47224 */ /* 0x000fe400078e00e5 */
[----:B------:R-:W-:Y:S02]  /*2d360*/  IMAD.MOV.U32 R229, RZ, RZ, R227 ;  /* 0x000000ffffe57224 */ /* 0x000fe400078e00e3 */
[----:B------:R-:W2:Y:S01]  /*2d370*/  LDL.LU R227, [R1+0x5a8] ;  /* 0x0005a80001e37983 */ /* 0x000ea20000300800 */
[----:B------:R-:W-:-:S05]  /*2d380*/  IADD3 R8, P4, R8, UR5, RZ ;  /* 0x0000000508087c10 */ /* 0x000fca000ff9e0ff */
[----:B------:R-:W-:Y:S01]  /*2d390*/  STL [R1+0x5c8], R8 ;  /* 0x0005c80801007387 */ /* 0x000fe20000100800 */
[----:B---3--:R-:W-:Y:S02]  /*2d3a0*/  IADD3.X R252, R252, UR60, RZ, P5, !PT ;  /* 0x0000003cfcfc7c10 */ /* 0x008fe4000affe4ff */
[----:B------:R-:W-:Y:S02]  /*2d3b0*/  IADD3 R251, P5, R251, UR5, RZ ;  /* 0x00000005fbfb7c10 */ /* 0x000fe4000ffbe0ff */
[----:B----4-:R-:W-:Y:S01]  /*2d3c0*/  IADD3.X R250, R250, UR60, RZ, P6, !PT ;  /* 0x0000003cfafa7c10 */ /* 0x010fe2000b7fe4ff */
[----:B------:R-:W-:Y:S01]  /*2d3d0*/  STL [R1+0x5ec], R252 ;  /* 0x0005ecfc01007387 */ /* 0x000fe20000100800 */
[----:B------:R-:W-:Y:S02]  /*2d3e0*/  IADD3 R247, P6, R247, UR5, RZ ;  /* 0x00000005f7f77c10 */ /* 0x000fe4000ffde0ff */
[----:B------:R-:W-:Y:S02]  /*2d3f0*/  IADD3.X R249, R249, UR60, RZ, P1, !PT ;  /* 0x0000003cf9f97c10 */ /* 0x000fe40008ffe4ff */
[----:B------:R-:W-:Y:S01]  /*2d400*/  IADD3 R248, P1, R248, UR5, RZ ;  /* 0x00000005f8f87c10 */ /* 0x000fe2000ff3e0ff */
[----:B------:R0:W-:Y:S04]  /*2d410*/  STL [R1+0x5b8], R247 ;  /* 0x0005b8f701007387 */ /* 0x0001e80000100800 */
[----:B------:R-:W-:Y:S04]  /*2d420*/  STL [R1+0x5c0], R251 ;  /* 0x0005c0fb01007387 */ /* 0x000fe80000100800 */
[----:B0-----:R-:W3:Y:S04]  /*2d430*/  LDL.LU R247, [R1+0x5cc] ;  /* 0x0005cc0001f77983 */ /* 0x001ee80000300800 */
[----:B------:R-:W-:Y:S04]  /*2d440*/  STL [R1+0x5e4], R250 ;  /* 0x0005e4fa01007387 */ /* 0x000fe80000100800 */
[----:B------:R-:W-:Y:S04]  /*2d450*/  STL [R1+0x5dc], R249 ;  /* 0x0005dcf901007387 */ /* 0x000fe80000100800 */
[----:B------:R-:W-:Y:S01]  /*2d460*/  STL [R1+0x5b0], R248 ;  /* 0x0005b0f801007387 */ /* 0x000fe20000100800 */
[----:B--2---:R-:W-:-:S05]  /*2d470*/  IADD3.X R246, R246, UR60, RZ, P2, !PT ;  /* 0x0000003cf6f67c10 */ /* 0x004fca00097fe4ff */
[----:B------:R-:W-:Y:S01]  /*2d480*/  STL [R1+0x5d4], R246 ;  /* 0x0005d4f601007387 */ /* 0x000fe20000100800 */
[----:B------:R-:W-:-:S05]  /*2d490*/  IADD3 R227, P2, R227, UR5, RZ ;  /* 0x00000005e3e37c10 */ /* 0x000fca000ff5e0ff */
[----:B------:R0:W-:Y:S04]  /*2d4a0*/  STL [R1+0x5a8], R227 ;  /* 0x0005a8e301007387 */ /* 0x0001e80000100800 */
[----:B0-----:R-:W2:Y:S04]  /*2d4b0*/  LDL.LU R227, [R1+0x5a0] ;  /* 0x0005a00001e37983 */ /* 0x001ea80000300800 */
[----:B------:R-:W4:Y:S04]  /*2d4c0*/  LDL.LU R8, [R1+0x5c4] ;  /* 0x0005c40001087983 */ /* 0x000f280000300800 */
[----:B------:R-:W4:Y:S04]  /*2d4d0*/  LDL.LU R252, [R1+0x598] ;  /* 0x0005980001fc7983 */ /* 0x000f280000300800 */
[----:B------:R-:W4:Y:S04]  /*2d4e0*/  LDL.LU R251, [R1+0x5bc] ;  /* 0x0005bc0001fb7983 */ /* 0x000f280000300800 */
[----:B------:R-:W4:Y:S04]  /*2d4f0*/  LDL.LU R246, [R1+0x590] ;  /* 0x0005900001f67983 */ /* 0x000f280000300800 */
[----:B------:R-:W4:Y:S04]  /*2d500*/  LDL.LU R250, [R1+0x5b4] ;  /* 0x0005b40001fa7983 */ /* 0x000f280000300800 */
[----:B------:R-:W4:Y:S01]  /*2d510*/  LDL.LU R249, [R1+0x588] ;  /* 0x0005880001f97983 */ /* 0x000f220000300800 */
[----:B---3--:R-:W-:-:S05]  /*2d520*/  IADD3.X R247, R247, UR60, RZ, P3, !PT ;  /* 0x0000003cf7f77c10 */ /* 0x008fca0009ffe4ff */
[----:B------:R0:W-:Y:S04]  /*2d530*/  STL [R1+0x5cc], R247 ;  /* 0x0005ccf701007387 */ /* 0x0001e80000100800 */
[----:B------:R-:W3:Y:S04]  /*2d540*/  LDL.LU R248, [R1+0x5ac] ;  /* 0x0005ac0001f87983 */ /* 0x000ee80000300800 */
[----:B0-----:R-:W3:Y:S01]  /*2d550*/  LDL.LU R247, [R1+0x580] ;  /* 0x0005800001f77983 */ /* 0x001ee20000300800 */
[----:B--2---:R-:W-:Y:S02]  /*2d560*/  IADD3 R227, P3, R227, UR5, RZ ;  /* 0x00000005e3e37c10 */ /* 0x004fe4000ff7e0ff */
[----:B----4-:R-:W-:-:S02]  /*2d570*/  IADD3.X R8, R8, UR60, RZ, P4, !PT ;  /* 0x0000003c08087c10 */ /* 0x010fc4000a7fe4ff */
[----:B------:R-:W-:Y:S02]  /*2d580*/  IADD3.X R251, R251, UR60, RZ, P5, !PT ;  /* 0x0000003cfbfb7c10 */ /* 0x000fe4000affe4ff */
[----:B------:R-:W-:Y:S02]  /*2d590*/  IADD3 R246, P5, R246, UR5, RZ ;  /* 0x00000005f6f67c10 */ /* 0x000fe4000ffbe0ff */
[----:B------:R-:W-:Y:S01]  /*2d5a0*/  IADD3 R252, P4, R252, UR5, RZ ;  /* 0x00000005fcfc7c10 */ /* 0x000fe2000ff9e0ff */
[----:B------:R0:W-:Y:S04]  /*2d5b0*/  STL [R1+0x5a0], R227 ;  /* 0x0005a0e301007387 */ /* 0x0001e80000100800 */
[----:B0-----:R0:W5:Y:S04]  /*2d5c0*/  LDL.LU R227, [R1+0xfd8] ;  /* 0x000fd80001e37983 */ /* 0x0011680000300800 */
[----:B------:R-:W-:Y:S04]  /*2d5d0*/  STL [R1+0x5c4], R8 ;  /* 0x0005c40801007387 */ /* 0x000fe80000100800 */
[----:B------:R1:W-:Y:S04]  /*2d5e0*/  STL [R1+0x590], R246 ;  /* 0x000590f601007387 */ /* 0x0003e80000100800 */
[----:B------:R2:W-:Y:S04]  /*2d5f0*/  STL [R1+0x598], R252 ;  /* 0x000598fc01007387 */ /* 0x0005e80000100800 */
[----:B-1----:R-:W4:Y:S01]  /*2d600*/  LDL.LU R246, [R1+0x5a4] ;  /* 0x0005a40001f67983 */ /* 0x002f220000300800 */
[----:B------:R-:W-:-:S02]  /*2d610*/  IADD3.X R250, R250, UR60, RZ, P6, !PT ;  /* 0x0000003cfafa7c10 */ /* 0x000fc4000b7fe4ff */
[----:B------:R-:W-:Y:S01]  /*2d620*/  IADD3 R249, P6, R249, UR5, RZ ;  /* 0x00000005f9f97c10 */ /* 0x000fe2000ffde0ff */
[----:B------:R1:W-:Y:S04]  /*2d630*/  STL [R1+0x5bc], R251 ;  /* 0x0005bcfb01007387 */ /* 0x0003e80000100800 */
[----:B------:R0:W-:Y:S04]  /*2d640*/  STL [R1+0x5b4], R250 ;  /* 0x0005b4fa01007387 */ /* 0x0001e80000100800 */
[----:B------:R-:W-:Y:S01]  /*2d650*/  STL [R1+0x588], R249 ;  /* 0x000588f901007387 */ /* 0x000fe20000100800 */
[----:B---3--:R-:W-:-:S05]  /*2d660*/  IADD3.X R248, R248, UR60, RZ, P1, !PT ;  /* 0x0000003cf8f87c10 */ /* 0x008fca0008ffe4ff */
[----:B------:R3:W-:Y:S04]  /*2d670*/  STL [R1+0x5ac], R248 ;  /* 0x0005acf801007387 */ /* 0x0007e80000100800 */
[----:B------:R-:W4:Y:S04]  /*2d680*/  LDL.LU R8, [R1+0x578] ;  /* 0x0005780001087983 */ /* 0x000f280000300800 */
[----:B--2---:R-:W2:Y:S04]  /*2d690*/  LDL.LU R252, [R1+0x59c] ;  /* 0x00059c0001fc7983 */ /* 0x004ea80000300800 */
[----:B-1----:R-:W2:Y:S01]  /*2d6a0*/  LDL.LU R251, [R1+0x570] ;  /* 0x0005700001fb7983 */ /* 0x002ea20000300800 */
[----:B------:R-:W-:-:S05]  /*2d6b0*/  IADD3 R247, P1, R247, UR5, RZ ;  /* 0x00000005f7f77c10 */ /* 0x000fca000ff3e0ff */
[----:B------:R-:W-:Y:S04]  /*2d6c0*/  STL [R1+0x580], R247 ;  /* 0x000580f701007387 */ /* 0x000fe80000100800 */
[----:B0-----:R-:W2:Y:S04]  /*2d6d0*/  LDL.LU R250, [R1+0x594] ;  /* 0x0005940001fa7983 */ /* 0x001ea80000300800 */
[----:B---3--:R-:W3:Y:S04]  /*2d6e0*/  LDL.LU R248, [R1+0x568] ;  /* 0x0005680001f87983 */ /* 0x008ee80000300800 */
[----:B------:R-:W3:Y:S01]  /*2d6f0*/  LDL.LU R249, [R1+0x58c] ;  /* 0x00058c0001f97983 */ /* 0x000ee20000300800 */
[----:B----4-:R-:W-:-:S05]  /*2d700*/  IADD3.X R246, R246, UR60, RZ, P2, !PT ;  /* 0x0000003cf6f67c10 */ /* 0x010fca00097fe4ff */
[----:B------:R0:W-:Y:S04]  /*2d710*/  STL [R1+0x5a4], R246 ;  /* 0x0005a4f601007387 */ /* 0x0001e80000100800 */
[----:B0-----:R-:W4:Y:S04]  /*2d720*/  LDL.LU R246, [R1+0x560] ;  /* 0x0005600001f67983 */ /* 0x001f280000300800 */
[----:B------:R-:W4:Y:S01]  /*2d730*/  LDL.LU R247, [R1+0x584] ;  /* 0x0005840001f77983 */ /* 0x000f220000300800 */
[----:B------:R-:W-:Y:S02]  /*2d740*/  IADD3 R8, P2, R8, UR5, RZ ;  /* 0x0000000508087c10 */ /* 0x000fe4000ff5e0ff */
[----:B--2---:R-:W-:-:S02]  /*2d750*/  IADD3.X R252, R252, UR60, RZ, P3, !PT ;  /* 0x0000003cfcfc7c10 */ /* 0x004fc40009ffe4ff */
[----:B------:R-:W-:Y:S01]  /*2d760*/  IADD3 R251, P3, R251, UR5, RZ ;  /* 0x00000005fbfb7c10 */ /* 0x000fe2000ff7e0ff */
[----:B------:R-:W-:Y:S01]  /*2d770*/  STL [R1+0x578], R8 ;  /* 0x0005780801007387 */ /* 0x000fe20000100800 */
[----:B------:R-:W-:Y:S02]  /*2d780*/  IADD3.X R250, R250, UR60, RZ, P4, !PT ;  /* 0x0000003cfafa7c10 */ /* 0x000fe4000a7fe4ff */
[----:B---3--:R-:W-:Y:S02]  /*2d790*/  IADD3 R248, P4, R248, UR5, RZ ;  /* 0x00000005f8f87c10 */ /* 0x008fe4000ff9e0ff */
[----:B------:R-:W-:Y:S01]  /*2d7a0*/  IADD3.X R249, R249, UR60, RZ, P5, !PT ;  /* 0x0000003cf9f97c10 */ /* 0x000fe2000affe4ff */
[----:B------:R-:W-:Y:S04]  /*2d7b0*/  STL [R1+0x59c], R252 ;  /* 0x00059cfc01007387 */ /* 0x000fe80000100800 */
[----:B------:R0:W-:Y:S04]  /*2d7c0*/  STL [R1+0x568], R248 ;  /* 0x000568f801007387 */ /* 0x0001e80000100800 */
[----:B------:R-:W-:Y:S04]  /*2d7d0*/  STL [R1+0x570], R251 ;  /* 0x000570fb01007387 */ /* 0x000fe80000100800 */
[----:B0-----:R-:W2:Y:S04]  /*2d7e0*/  LDL.LU R248, [R1+0x558] ;  /* 0x0005580001f87983 */ /* 0x001ea80000300800 */
[----:B------:R-:W-:Y:S01]  /*2d7f0*/  STL [R1+0x594], R250 ;  /* 0x000594fa01007387 */ /* 0x000fe20000100800 */
[----:B----4-:R-:W-:-:S02]  /*2d800*/  IADD3 R246, P5, R246, UR5, RZ ;  /* 0x00000005f6f67c10 */ /* 0x010fc4000ffbe0ff */
[----:B------:R-:W-:-:S03]  /*2d810*/  IADD3.X R247, R247, UR60, RZ, P6, !PT ;  /* 0x0000003cf7f77c10 */ /* 0x000fc6000b7fe4ff */
[----:B------:R0:W-:Y:S04]  /*2d820*/  STL [R1+0x560], R246 ;  /* 0x000560f601007387 */ /* 0x0001e80000100800 */
[----:B------:R-:W-:Y:S04]  /*2d830*/  STL [R1+0x58c], R249 ;  /* 0x00058cf901007387 */ /* 0x000fe80000100800 */
[----:B0-----:R-:W3:Y:S04]  /*2d840*/  LDL.LU R246, [R1+0x57c] ;  /* 0x00057c0001f67983 */ /* 0x001ee80000300800 */
[----:B------:R0:W-:Y:S04]  /*2d850*/  STL [R1+0x584], R247 ;  /* 0x000584f701007387 */ /* 0x0001e80000100800 */
[----:B------:R-:W4:Y:S04]  /*2d860*/  LDL.LU R8, [R1+0x550] ;  /* 0x0005500001087983 */ /* 0x000f280000300800 */
[----:B------:R-:W4:Y:S04]  /*2d870*/  LDL.LU R252, [R1+0x574] ;  /* 0x0005740001fc7983 */ /* 0x000f280000300800 */
[----:B------:R-:W4:Y:S04]  /*2d880*/  LDL.LU R251, [R1+0x548] ;  /* 0x0005480001fb7983 */ /* 0x000f280000300800 */
[----:B------:R-:W4:Y:S04]  /*2d890*/  LDL.LU R250, [R1+0x56c] ;  /* 0x00056c0001fa7983 */ /* 0x000f280000300800 */
[----:B0-----:R-:W4:Y:S04]  /*2d8a0*/  LDL.LU R247, [R1+0x540] ;  /* 0x0005400001f77983 */ /* 0x001f280000300800 */
[----:B------:R-:W4:Y:S01]  /*2d8b0*/  LDL.LU R249, [R1+0x564] ;  /* 0x0005640001f97983 */ /* 0x000f220000300800 */
[----:B--2---:R-:W-:-:S05]  /*2d8c0*/  IADD3 R248, P6, R248, UR5, RZ ;  /* 0x00000005f8f87c10 */ /* 0x004fca000ffde0ff */
[----:B------:R0:W-:Y:S04]  /*2d8d0*/  STL [R1+0x558], R248 ;  /* 0x000558f801007387 */ /* 0x0001e80000100800 */
[----:B0-----:R-:W2:Y:S01]  /*2d8e0*/  LDL.LU R248, [R1+0x538] ;  /* 0x0005380001f87983 */ /* 0x001ea20000300800 */
[----:B---3--:R-:W-:Y:S02]  /*2d8f0*/  IADD3.X R246, R246, UR60, RZ, P1, !PT ;  /* 0x0000003cf6f67c10 */ /* 0x008fe40008ffe4ff */
[----:B----4-:R-:W-:Y:S02]  /*2d900*/  IADD3 R8, P1, R8, UR5, RZ ;  /* 0x0000000508087c10 */ /* 0x010fe4000ff3e0ff */
[----:B------:R-:W-:Y:S01]  /*2d910*/  IADD3.X R252, R252, UR60, RZ, P2, !PT ;  /* 0x0000003cfcfc7c10 */ /* 0x000fe200097fe4ff */
[----:B------:R0:W-:Y:S01]  /*2d920*/  STL [R1+0x57c], R246 ;  /* 0x00057cf601007387 */ /* 0x0001e20000100800 */
[----:B------:R-:W-:-:S02]  /*2d930*/  IADD3.X R250, R250, UR60, RZ, P3, !PT ;  /* 0x0000003cfafa7c10 */ /* 0x000fc40009ffe4ff */
[----:B------:R-:W-:Y:S02]  /*2d940*/  IADD3 R251, P2, R251, UR5, RZ ;  /* 0x00000005fbfb7c10 */ /* 0x000fe4000ff5e0ff */
[----:B------:R-:W-:Y:S01]  /*2d950*/  IADD3 R247, P3, R247, UR5, RZ ;  /* 0x00000005f7f77c10 */ /* 0x000fe2000ff7e0ff */
[----:B0-----:R-:W3:Y:S04]  /*2d960*/  LDL.LU R246, [R1+0x55c] ;  /* 0x00055c0001f67983 */ /* 0x001ee80000300800 */
[----:B------:R-:W-:Y:S04]  /*2d970*/  STL [R1+0x550], R8 ;  /* 0x0005500801007387 */ /* 0x000fe80000100800 */
[----:B------:R-:W-:Y:S04]  /*2d980*/  STL [R1+0x574], R252 ;  /* 0x000574fc01007387 */ /* 0x000fe80000100800 */
[----:B------:R0:W-:Y:S04]  /*2d990*/  STL [R1+0x540], R247 ;  /* 0x000540f701007387 */ /* 0x0001e80000100800 */
[----:B------:R-:W-:Y:S04]  /*2d9a0*/  STL [R1+0x548], R251 ;  /* 0x000548fb01007387 */ /* 0x000fe80000100800 */
[----:B0-----:R-:W4:Y:S01]  /*2d9b0*/  LDL.LU R247, [R1+0x530] ;  /* 0x0005300001f77983 */ /* 0x001f220000300800 */
[----:B------:R-:W-:-:S03]  /*2d9c0*/  IADD3.X R249, R249, UR60, RZ, P4, !PT ;  /* 0x0000003cf9f97c10 */ /* 0x000fc6000a7fe4ff */
[----:B------:R-:W-:Y:S01]  /*2d9d0*/  STL [R1+0x56c], R250 ;  /* 0x00056cfa01007387 */ /* 0x000fe20000100800 */
[----:B--2---:R-:W-:-:S05]  /*2d9e0*/  IADD3 R248, P4, R248, UR5, RZ ;  /* 0x00000005f8f87c10 */ /* 0x004fca000ff9e0ff */
[----:B------:R0:W-:Y:S04]  /*2d9f0*/  STL [R1+0x538], R248 ;  /* 0x000538f801007387 */ /* 0x0001e80000100800 */
[----:B------:R-:W-:Y:S04]  /*2da00*/  STL [R1+0x564], R249 ;  /* 0x000564f901007387 */ /* 0x000fe80000100800 */
[----:B0-----:R-:W2:Y:S01]  /*2da10*/  LDL.LU R248, [R1+0x554] ;  /* 0x0005540001f87983 */ /* 0x001ea20000300800 */
[----:B---3--:R-:W-:-:S05]  /*2da20*/  IADD3.X R246, R246, UR60, RZ, P5, !PT ;  /* 0x0000003cf6f67c10 */ /* 0x008fca000affe4ff */
[----:B------:R0:W-:Y:S04]  /*2da30*/  STL [R1+0x55c], R246 ;  /* 0x00055cf601007387 */ /* 0x0001e80000100800 */
[----:B------:R-:W3:Y:S04]  /*2da40*/  LDL.LU R8, [R1+0x528] ;  /* 0x0005280001087983 */ /* 0x000ee80000300800 */
[----:B------:R-:W3:Y:S04]  /*2da50*/  LDL.LU R252, [R1+0x54c] ;  /* 0x00054c0001fc7983 */ /* 0x000ee80000300800 */
[----:B------:R-:W3:Y:S04]  /*2da60*/  LDL.LU R251, [R1+0x520] ;  /* 0x0005200001fb7983 */ /* 0x000ee80000300800 */
[----:B------:R-:W3:Y:S01]  /*2da70*/  LDL.LU R250, [R1+0x544] ;  /* 0x0005440001fa7983 */ /* 0x000ee20000300800 */
[----:B----4-:R-:W-:-:S03]  /*2da80*/  IADD3 R247, P5, R247, UR5, RZ ;  /* 0x00000005f7f77c10 */ /* 0x010fc6000ffbe0ff */
[----:B0-----:R-:W4:Y:S04]  /*2da90*/  LDL.LU R246, [R1+0x518] ;  /* 0x0005180001f67983 */ /* 0x001f280000300800 */
[----:B------:R-:W4:Y:S04]  /*2daa0*/  LDL.LU R249, [R1+0x53c] ;  /* 0x00053c0001f97983 */ /* 0x000f280000300800 */
[----:B------:R0:W-:Y:S04]  /*2dab0*/  STL [R1+0x530], R247 ;  /* 0x000530f701007387 */ /* 0x0001e80000100800 */
[----:B0-----:R-:W4:Y:S01]  /*2dac0*/  LDL.LU R247, [R1+0x510] ;  /* 0x0005100001f77983 */ /* 0x001f220000300800 */
[----:B--2---:R-:W-:-:S05]  /*2dad0*/  IADD3.X R248, R248, UR60, RZ, P6, !PT ;  /* 0x0000003cf8f87c10 */ /* 0x004fca000b7fe4ff */
[----:B------:R0:W-:Y:S04]  /*2dae0*/  STL [R1+0x554], R248 ;  /* 0x000554f801007387 */ /* 0x0001e80000100800 */
[----:B0-----:R-:W2:Y:S01]  /*2daf0*/  LDL.LU R248, [R1+0x534] ;  /* 0x0005340001f87983 */ /* 0x001ea20000300800 */
[----:B---3--:R-:W-:Y:S02]  /*2db00*/  IADD3 R8, P6, R8, UR5, RZ ;  /* 0x0000000508087c10 */ /* 0x008fe4000ffde0ff */
[----:B------:R-:W-:Y:S02]  /*2db10*/  IADD3.X R252, R252, UR60, RZ, P1, !PT ;  /* 0x0000003cfcfc7c10 */ /* 0x000fe40008ffe4ff */
[----:B------:R-:W-:Y:S02]  /*2db20*/  IADD3.X R250, R250, UR60, RZ, P2, !PT ;  /* 0x0000003cfafa7c10 */ /* 0x000fe400097fe4ff */
[----:B------:R-:W-:Y:S01]  /*2db30*/  IADD3 R251, P1, R251, UR5, RZ ;  /* 0x00000005fbfb7c10 */ /* 0x000fe2000ff3e0ff */
[----:B------:R-:W-:Y:S01]  /*2db40*/  STL [R1+0x528], R8 ;  /* 0x0005280801007387 */ /* 0x000fe20000100800 */
[----:B----4-:R-:W-:-:S03]  /*2db50*/  IADD3 R246, P2, R246, UR5, RZ ;  /* 0x00000005f6f67c10 */ /* 0x010fc6000ff5e0ff */
[----:B------:R-:W-:Y:S01]  /*2db60*/  STL [R1+0x54c], R252 ;  /* 0x00054cfc01007387 */ /* 0x000fe20000100800 */
[----:B------:R-:W-:-:S03]  /*2db70*/  IADD3.X R249, R249, UR60, RZ, P3, !PT ;  /* 0x0000003cf9f97c10 */ /* 0x000fc60009ffe4ff */
[----:B------:R0:W-:Y:S04]  /*2db80*/  STL [R1+0x518], R246 ;  /* 0x000518f601007387 */ /* 0x0001e80000100800 */
[----:B------:R-:W-:Y:S01]  /*2db90*/  STL [R1+0x520], R251 ;  /* 0x000520fb01007387 */ /* 0x000fe20000100800 */
[----:B------:R-:W-:-:S03]  /*2dba0*/  IADD3 R247, P3, R247, UR5, RZ ;  /* 0x00000005f7f77c10 */ /* 0x000fc6000ff7e0ff */
[----:B0-----:R-:W3:Y:S04]  /*2dbb0*/  LDL.LU R246, [R1+0x508] ;  /* 0x0005080001f67983 */ /* 0x001ee80000300800 */
[----:B------:R-:W-:Y:S04]  /*2dbc0*/  STL [R1+0x544], R250 ;  /* 0x000544fa01007387 */ /* 0x000fe80000100800 */
[----:B------:R0:W-:Y:S04]  /*2dbd0*/  STL [R1+0x510], R247 ;  /* 0x000510f701007387 */ /* 0x0001e80000100800 */
[----:B------:R-:W-:Y:S04]  /*2dbe0*/  STL [R1+0x53c], R249 ;  /* 0x00053cf901007387 */ /* 0x000fe80000100800 */
[----:B0-----:R-:W4:Y:S01]  /*2dbf0*/  LDL.LU R247, [R1+0x52c] ;  /* 0x00052c0001f77983 */ /* 0x001f220000300800 */
[----:B--2---:R-:W-:-:S05]  /*2dc00*/  IADD3.X R248, R248, UR60, RZ, P4, !PT ;  /* 0x0000003cf8f87c10 */ /* 0x004fca000a7fe4ff */
[----:B------:R0:W-:Y:S04]  /*2dc10*/  STL [R1+0x534], R248 ;  /* 0x000534f801007387 */ /* 0x0001e80000100800 */
[----:B------:R-:W2:Y:S04]  /*2dc20*/  LDL.LU R8, [R1+0x500] ;  /* 0x0005000001087983 */ /* 0x000ea80000300800 */
[----:B------:R-:W2:Y:S04]  /*2dc30*/  LDL.LU R252, [R1+0x524] ;  /* 0x0005240001fc7983 */ /* 0x000ea80000300800 */
[----:B------:R-:W2:Y:S04]  /*2dc40*/  LDL.LU R251, [R1+0x4f8] ;  /* 0x0004f80001fb7983 */ /* 0x000ea80000300800 */
[----:B------:R-:W2:Y:S04]  /*2dc50*/  LDL.LU R250, [R1+0x51c] ;  /* 0x00051c0001fa7983 */ /* 0x000ea80000300800 */
[----:B0-----:R-:W2:Y:S04]  /*2dc60*/  LDL.LU R248, [R1+0x4f0] ;  /* 0x0004f00001f87983 */ /* 0x001ea80000300800 */
[----:B------:R-:W2:Y:S01]  /*2dc70*/  LDL.LU R249, [R1+0x514] ;  /* 0x0005140001f97983 */ /* 0x000ea20000300800 */
[----:B---3--:R-:W-:-:S05]  /*2dc80*/  IADD3 R246, P4, R246, UR5, RZ ;  /* 0x00000005f6f67c10 */ /* 0x008fca000ff9e0ff */
[----:B------:R0:W-:Y:S01]  /*2dc90*/  STL [R1+0x508], R246 ;  /* 0x000508f601007387 */ /* 0x0001e20000100800 */
[----:B----4-:R-:W-:-:S03]  /*2dca0*/  IADD3.X R247, R247, UR60, RZ, P5, !PT ;  /* 0x0000003cf7f77c10 */ /* 0x010fc6000affe4ff */
[----:B0-----:R-:W3:Y:S04]  /*2dcb0*/  LDL.LU R246, [R1+0x4e8] ;  /* 0x0004e80001f67983 */ /* 0x001ee80000300800 */
[----:B------:R0:W-:Y:S04]  /*2dcc0*/  STL [R1+0x52c], R247 ;  /* 0x00052cf701007387 */ /* 0x0001e80000100800 */
[----:B0-----:R-:W4:Y:S01]  /*2dcd0*/  LDL.LU R247, [R1+0x50c] ;  /* 0x00050c0001f77983 */ /* 0x001f220000300800 */
[----:B--2---:R-:W-:Y:S02]  /*2dce0*/  IADD3 R8, P5, R8, UR5, RZ ;  /* 0x0000000508087c10 */ /* 0x004fe4000ffbe0ff */
[----:B------:R-:W-:-:S02]  /*2dcf0*/  IADD3.X R252, R252, UR60, RZ, P6, !PT ;  /* 0x0000003cfcfc7c10 */ /* 0x000fc4000b7fe4ff */
[----:B------:R-:W-:Y:S02]  /*2dd00*/  IADD3.X R250, R250, UR60, RZ, P1, !PT ;  /* 0x0000003cfafa7c10 */ /* 0x000fe40008ffe4ff */
[----:B------:R-:W-:Y:S01]  /*2dd10*/  IADD3 R251, P6, R251, UR5, RZ ;  /* 0x00000005fbfb7c10 */ /* 0x000fe2000ffde0ff */
[----:B------:R-:W-:Y:S01]  /*2dd20*/  STL [R1+0x500], R8 ;  /* 0x0005000801007387 */ /* 0x000fe20000100800 */
[----:B------:R-:W-:Y:S02]  /*2dd30*/  IADD3 R248, P1, R248, UR5, RZ ;  /* 0x00000005f8f87c10 */ /* 0x000fe4000ff3e0ff */
[----:B------:R-:W-:Y:S01]  /*2dd40*/  IADD3.X R249, R249, UR60, RZ, P2, !PT ;  /* 0x0000003cf9f97c10 */ /* 0x000fe200097fe4ff */
[----:B------:R-:W-:Y:S04]  /*2dd50*/  STL [R1+0x524], R252 ;  /* 0x000524fc01007387 */ /* 0x000fe80000100800 */
[----:B------:R0:W-:Y:S04]  /*2dd60*/  STL [R1+0x4f0], R248 ;  /* 0x0004f0f801007387 */ /* 0x0001e80000100800 */
[----:B------:R-:W-:Y:S04]  /*2dd70*/  STL [R1+0x4f8], R251 ;  /* 0x0004f8fb01007387 */ /* 0x000fe80000100800 */
[----:B0-----:R-:W2:Y:S04]  /*2dd80*/  LDL.LU R248, [R1+0x4e0] ;  /* 0x0004e00001f87983 */ /* 0x001ea80000300800 */
[----:B------:R-:W-:Y:S01]  /*2dd90*/  STL [R1+0x51c], R250 ;  /* 0x00051cfa01007387 */ /* 0x000fe20000100800 */
[----:B---3--:R-:W-:-:S05]  /*2dda0*/  IADD3 R246, P2, R246, UR5, RZ ;  /* 0x00000005f6f67c10 */ /* 0x008fca000ff5e0ff */
[----:B------:R0:W-:Y:S04]  /*2ddb0*/  STL [R1+0x4e8], R246 ;  /* 0x0004e8f601007387 */ /* 0x0001e80000100800 */
[----:B------:R-:W-:Y:S01]  /*2ddc0*/  STL [R1+0x514], R249 ;  /* 0x000514f901007387 */ /* 0x000fe20000100800 */
[----:B----4-:R-:W-:-:S03]  /*2ddd0*/  IADD3.X R247, R247, UR60, RZ, P3, !PT ;  /* 0x0000003cf7f77c10 */ /* 0x010fc60009ffe4ff */
        /* <DEDUP_REMOVED lines=198> */
[----:B0-----:R-:W-:Y:S02]  /*2ea40*/  IMAD.MOV.U32 R246, RZ, RZ, R245 ;  /* 0x000000fffff67224 */ /* 0x001fe400078e00f5 */
[----:B------:R-:W3:Y:S04]  /*2ea50*/  LDL.LU R245, [R1+0x3f4] ;  /* 0x0003f40001f57983 */ /* 0x000ee80000300800 */
        /* <DEDUP_REMOVED lines=17> */
[----:B----4-:R-:W-:Y:S01]  /*2eb70*/  IADD3 R247, P2, R247, UR5, RZ ;  /* 0x00000005f7f77c10 */ /* 0x010fe2000ff5e0ff */
[----:B0-----:R-:W-:-:S02]  /*2eb80*/  IMAD.MOV.U32 R245, RZ, RZ, R229 ;  /* 0x000000fffff57224 */ /* 0x001fc400078e00e5 */
[----:B------:R-:W4:Y:S04]  /*2eb90*/  LDL.LU R229, [R1+0x3ac] ;  /* 0x0003ac0001e57983 */ /* 0x000f280000300800 */
        /* <DEDUP_REMOVED lines=10> */
[----:B------:R-:W-:Y:S04]  /*2ec40*/  STL [R1+0x3c0], R8 ;  /* 0x0003c00801007387 */ /* 0x000fe80000100800 */
[----:B------:R-:W-:Y:S01]  /*2ec50*/  STL [R1+0x3e4], R252 ;  /* 0x0003e4fc01007387 */ /* 0x000fe20000100800 */
[----:B----4-:R-:W-:-:S02]  /*2ec60*/  IADD3 R229, P5, R229, UR5, RZ ;  /* 0x00000005e5e57c10 */ /* 0x010fc4000ffbe0ff */
[----:B------:R-:W-:-:S03]  /*2ec70*/  IADD3.X R249, R249, UR60, RZ, P6, !PT ;  /* 0x0000003cf9f97c10 */ /* 0x000fc6000b7fe4ff */
[----:B------:R0:W-:Y:S04]  /*2ec80*/  STL [R1+0x3ac], R229 ;  /* 0x0003ace501007387 */ /* 0x0001e80000100800 */
[----:B------:R-:W-:Y:S01]  /*2ec90*/  STL [R1+0x3b4], R251 ;  /* 0x0003b4fb01007387 */ /* 0x000fe20000100800 */
[----:B------:R-:W-:-:S03]  /*2eca0*/  IADD3 R247, P6, R247, UR5, RZ ;  /* 0x00000005f7f77c10 */ /* 0x000fc6000ffde0ff */
[----:B0-----:R-:W3:Y:S04]  /*2ecb0*/  LDL.LU R229, [R1+0x39c] ;  /* 0x00039c0001e57983 */ /* 0x001ee80000300800 */
[----:B------:R-:W-:Y:S04]  /*2ecc0*/  STL [R1+0x3dc], R250 ;  /* 0x0003dcfa01007387 */ /* 0x000fe80000100800 */
[----:B------:R0:W-:Y:S04]  /*2ecd0*/  STL [R1+0x3a4], R247 ;  /* 0x0003a4f701007387 */ /* 0x0001e80000100800 */
[----:B------:R1:W-:Y:S04]  /*2ece0*/  STL [R1+0x3d4], R249 ;  /* 0x0003d4f901007387 */ /* 0x0003e80000100800 */
[----:B0-----:R-:W4:Y:S01]  /*2ecf0*/  LDL.LU R247, [R1+0x3c4] ;  /* 0x0003c40001f77983 */ /* 0x001f220000300800 */
[----:B--2---:R-:W-:-:S05]  /*2ed00*/  IADD3.X R248, R248, UR60, RZ, P1, !PT ;  /* 0x0000003cf8f87c10 */ /* 0x004fca0008ffe4ff */
[----:B------:R0:W-:Y:S04]  /*2ed10*/  STL [R1+0x3cc], R248 ;  /* 0x0003ccf801007387 */ /* 0x0001e80000100800 */
[----:B------:R-:W2:Y:S04]  /*2ed20*/  LDL.LU R8, [R1+0x3b8] ;  /* 0x0003b80001087983 */ /* 0x000ea80000300800 */
[----:B------:R-:W2:Y:S04]  /*2ed30*/  LDL.LU R252, [R1+0x38c] ;  /* 0x00038c0001fc7983 */ /* 0x000ea80000300800 */
[----:B------:R-:W2:Y:S04]  /*2ed40*/  LDL.LU R251, [R1+0x3b0] ;  /* 0x0003b00001fb7983 */ /* 0x000ea80000300800 */
[----:B------:R-:W2:Y:S04]  /*2ed50*/  LDL.LU R250, [R1+0x384] ;  /* 0x0003840001fa7983 */ /* 0x000ea80000300800 */
[----:B-1----:R-:W2:Y:S04]  /*2ed60*/  LDL.LU R249, [R1+0x3a8] ;  /* 0x0003a80001f97983 */ /* 0x002ea80000300800 */
[----:B0-----:R-:W2:Y:S01]  /*2ed70*/  LDL.LU R248, [R1+0x3a0] ;  /* 0x0003a00001f87983 */ /* 0x001ea20000300800 */
[----:B---3--:R-:W-:-:S05]  /*2ed80*/  IADD3 R229, P1, R229, UR5, RZ ;  /* 0x00000005e5e57c10 */ /* 0x008fca000ff3e0ff */
[----:B------:R0:W-:Y:S01]  /*2ed90*/  STL [R1+0x39c], R229 ;  /* 0x00039ce501007387 */ /* 0x0001e20000100800 */
[----:B----4-:R-:W-:Y:S02]  /*2eda0*/  IADD3.X R247, R247, UR60, RZ, P2, !PT ;  /* 0x0000003cf7f77c10 */ /* 0x010fe400097fe4ff */
[----:B------:R-:W-:Y:S01]  /*2edb0*/  IADD3 R3, P2, R3, UR5, RZ ;  /* 0x0000000503037c10 */ /* 0x000fe2000ff5e0ff */
[----:B0-----:R-:W3:Y:S04]  /*2edc0*/  LDL.LU R229, [R1+0x374] ;  /* 0x0003740001e57983 */ /* 0x001ee80000300800 */
[----:B------:R0:W-:Y:S02]  /*2edd0*/  STL [R1+0x3c4], R247 ;  /* 0x0003c4f701007387 */ /* 0x0001e40000100800 */
[----:B0-----:R-:W-:-:S02]  /*2ede0*/  IMAD.MOV.U32 R247, RZ, RZ, R246 ;  /* 0x000000fffff77224 */ /* 0x001fc400078e00f6 */
[----:B------:R-:W4:Y:S04]  /*2edf0*/  LDL.LU R246, [R1+0x398] ;  /* 0x0003980001f67983 */ /* 0x000f280000300800 */
[----:B------:R0:W-:Y:S04]  /*2ee00*/  STL [R1+0x394], R3 ;  /* 0x0003940301007387 */ /* 0x0001e80000100800 */
[----:B0-----:R-:W4:Y:S01]  /*2ee10*/  LDL.LU R3, [R1+0xfd4] ;  /* 0x000fd40001037983 */ /* 0x001f220000300800 */
[----:B------:R-:W-:Y:S02]  /*2ee20*/  WARPGROUP.DEPBAR.LE gsb0, 0x0 ;  /* 0x00008000000079c5 */ /* 0x000fe40000010000 */
[----:B------:R-:W-:Y:S01]  /*2ee30*/  WARPGROUP.ARRIVE ;  /* 0x00000000000079c5 */ /* 0x000fe20000000000 */
[----:B------:R-:W-:Y:S01]  /*2ee40*/  UMOV UR42, UR18 ;  /* 0x00000012002a7c82 */ /* 0x000fe20008000000 */
[----:B------:R-:W-:-:S04]  /*2ee50*/  UMOV UR43, UR19 ;  /* 0x00000013002b7c82 */ /* 0x000fc80008000000 */
[----:B------:R-:W-:Y:S01]  /*2ee60*/  HGMMA.64x256x16.F32 R24, gdesc[UR40].tnspA, R24, gsb0 ;  /* 0x23e00000281879f0 */ /* 0x000fe20008000818 */
[----:B--2---:R-:W-:Y:S02]  /*2ee70*/  IADD3.X R8, R8, UR60, RZ, P3, !PT ;  /* 0x0000003c08087c10 */ /* 0x004fe40009ffe4ff */
[----:B------:R-:W-:Y:S02]  /*2ee80*/  IADD3 R252, P3, R252, UR5, RZ ;  /* 0x00000005fcfc7c10 */ /* 0x000fe4000ff7e0ff */
[----:B------:R-:W-:Y:S02]  /*2ee90*/  IADD3.X R251, R251, UR60, RZ, P4, !PT ;  /* 0x0000003cfbfb7c10 */ /* 0x000fe4000a7fe4ff */
[----:B------:R-:W-:Y:S02]  /*2eea0*/  IADD3.X R249, R249, UR60, RZ, P5, !PT ;  /* 0x0000003cf9f97c10 */ /* 0x000fe4000affe4ff */
[----:B------:R-:W-:Y:S01]  /*2eeb0*/  IADD3 R250, P4, R250, UR5, RZ ;  /* 0x00000005fafa7c10 */ /* 0x000fe2000ff9e0ff */
[----:B------:R-:W-:Y:S04]  /*2eec0*/  STL [R1+0x3b8], R8 ;  /* 0x0003b80801007387 */ /* 0x000fe80000100800 */
[----:B------:R-:W-:Y:S04]  /*2eed0*/  STL [R1+0x38c], R252 ;  /* 0x00038cfc01007387 */ /* 0x000fe80000100800 */
[----:B------:R-:W-:Y:S01]  /*2eee0*/  STL [R1+0x3b0], R251 ;  /* 0x0003b0fb01007387 */ /* 0x000fe20000100800 */
[----:B------:R-:W-:-:S02]  /*2eef0*/  IADD3.X R248, R248, UR60, RZ, P6, !PT ;  /* 0x0000003cf8f87c10 */ /* 0x000fc4000b7fe4ff */
[----:B---3--:R-:W-:Y:S02]  /*2ef00*/  IADD3 R229, P6, R229, UR5, RZ ;  /* 0x00000005e5e57c10 */ /* 0x008fe4000ffde0ff */
[----:B----4-:R-:W-:-:S05]  /*2ef10*/  IADD3 R3, P5, R3, UR5, RZ ;  /* 0x0000000503037c10 */ /* 0x010fca000ffbe0ff */
[----:B------:R0:W-:Y:S04]  /*2ef20*/  STL [R1+0x37c], R3 ;  /* 0x00037c0301007387 */ /* 0x0001e80000100800 */
[----:B------:R-:W-:Y:S04]  /*2ef30*/  STL [R1+0x384], R250 ;  /* 0x000384fa01007387 */ /* 0x000fe80000100800 */
[----:B0-----:R-:W2:Y:S04]  /*2ef40*/  LDL.LU R3, [R1+0xfd0] ;  /* 0x000fd00001037983 */ /* 0x001ea80000300800 */
[----:B------:R-:W-:Y:S04]  /*2ef50*/  STL [R1+0x3a8], R249 ;  /* 0x0003a8f901007387 */ /* 0x000fe80000100800 */
[----:B------:R0:W-:Y:S04]  /*2ef60*/  STL [R1+0x374], R229 ;  /* 0x000374e501007387 */ /* 0x0001e80000100800 */
[----:B------:R1:W-:Y:S04]  /*2ef70*/  STL [R1+0x3a0], R248 ;  /* 0x0003a0f801007387 */ /* 0x0003e80000100800 */
[----:B0-----:R-:W3:Y:S01]  /*2ef80*/  LDL.LU R229, [R1+0x364] ;  /* 0x0003640001e57983 */ /* 0x001ee20000300800 */
[----:B------:R-:W-:-:S05]  /*2ef90*/  IADD3.X R246, R246, UR60, RZ, P1, !PT ;  /* 0x0000003cf6f67c10 */ /* 0x000fca0008ffe4ff */
[----:B------:R0:W-:Y:S04]  /*2efa0*/  STL [R1+0x398], R246 ;  /* 0x000398f601007387 */ /* 0x0001e80000100800 */
[----:B-1----:R-:W4:Y:S04]  /*2efb0*/  LDL.LU R248, [R1+0x314] ;  /* 0x0003140001f87983 */ /* 0x002f280000300800 */
[----:B------:R-:W4:Y:S04]  /*2efc0*/  LDL.LU R249, [R1+0x338] ;  /* 0x0003380001f97983 */ /* 0x000f280000300800 */
[----:B------:R-:W4:Y:S04]  /*2efd0*/  LDL.LU R250, [R1+0x30c] ;  /* 0x00030c0001fa7983 */ /* 0x000f280000300800 */
[----:B------:R-:W4:Y:S04]  /*2efe0*/  LDL.LU R251, [R1+0x330] ;  /* 0x0003300001fb7983 */ /* 0x000f280000300800 */
[----:B------:R-:W4:Y:S01]  /*2eff0*/  LDL.LU R252, [R1+0x304] ;  /* 0x0003040001fc7983 */ /* 0x000f220000300800 */
[----:B0-----:R-:W-:-:S03]  /*2f000*/  IMAD.MOV.U32 R246, RZ, RZ, R4 ;  /* 0x000000fffff67224 */ /* 0x001fc600078e0004 */
[----:B------:R-:W4:Y:S01]  /*2f010*/  LDL.LU R4, [R1+0x328] ;  /* 0x0003280001047983 */ /* 0x000f220000300800 */
[----:B------:R-:W-:Y:S02]  /*2f020*/  WARPGROUP.DEPBAR.LE gsb0, 0x0 ;  /* 0x00008000000079c5 */ /* 0x000fe40000010000 */
[----:B------:R-:W-:Y:S01]  /*2f030*/  WARPGROUP.ARRIVE ;  /* 0x00000000000079c5 */ /* 0x000fe20000000000 */
[----:B------:R-:W-:Y:S01]  /*2f040*/  UMOV UR46, UR22 ;  /* 0x00000016002e7c82 */ /* 0x000fe20008000000 */
[----:B------:R-:W-:Y:S01]  /*2f050*/  UMOV UR47, UR23 ;  /* 0x00000017002f7c82 */ /* 0x000fe20008000000 */
[----:B------:R-:W-:-:S03]  /*2f060*/  IADD3 R2, P1, R2, UR5, RZ ;  /* 0x0000000502027c10 */ /* 0x000fc6000ff3e0ff */
[----:B------:R-:W-:Y:S01]  /*2f070*/  HGMMA.64x256x16.F32 R24, gdesc[UR44].tnspA, R24, gsb0 ;  /* 0x23e000002c1879f0 */ /* 0x000fe20008000818 */
[----:B------:R-:W-:Y:S01]  /*2f080*/  IMAD.MOV.U32 R8, RZ, RZ, R247 ;  /* 0x000000ffff087224 */ /* 0x000fe200078e00f7 */
[----:B------:R-:W-:-:S04]  /*2f090*/  IADD3.X R228, R228, UR60, RZ, P2, !PT ;  /* 0x0000003ce4e47c10 */ /* 0x000fc800097fe4ff */
[----:B------:R-:W-:Y:S02]  /*2f0a0*/  IADD3.X R8, R8, UR60, RZ, P3, !PT ;  /* 0x0000003c08087c10 */ /* 0x000fe40009ffe4ff */
[----:B------:R-:W-:Y:S02]  /*2f0b0*/  IADD3 R230, P3, R230, UR5, RZ ;  /* 0x00000005e6e67c10 */ /* 0x000fe4000ff7e0ff */
[----:B------:R-:W-:Y:S02]  /*2f0c0*/  IADD3.X R231, R231, UR60, RZ, P4, !PT ;  /* 0x0000003ce7e77c10 */ /* 0x000fe4000a7fe4ff */
[----:B------:R-:W-:Y:S02]  /*2f0d0*/  IADD3 R232, P4, R232, UR5, RZ ;  /* 0x00000005e8e87c10 */ /* 0x000fe4000ff9e0ff */
[----:B------:R-:W-:Y:S02]  /*2f0e0*/  IADD3.X R233, R233, UR60, RZ, P5, !PT ;  /* 0x0000003ce9e97c10 */ /* 0x000fe4000affe4ff */
[----:B------:R-:W-:-:S02]  /*2f0f0*/  IADD3 R234, P5, R234, UR5, RZ ;  /* 0x00000005eaea7c10 */ /* 0x000fc4000ffbe0ff */
        /* <DEDUP_REMOVED lines=9> */
[----:B------:R-:W-:Y:S01]  /*2f190*/  IADD3 R246, P5, R246, UR5, RZ ;  /* 0x00000005f6f67c10 */ /* 0x000fe2000ffbe0ff */
[----:B------:R-:W-:Y:S01]  /*2f1a0*/  UMOV UR50, UR26 ;  /* 0x0000001a00327c82 */ /* 0x000fe20008000000 */
[----:B------:R-:W-:Y:S01]  /*2f1b0*/  UMOV UR51, UR27 ;  /* 0x0000001b00337c82 */ /* 0x000fe20008000000 */
[----:B--2---:R-:W-:Y:S02]  /*2f1c0*/  IMAD.MOV.U32 R247, RZ, RZ, R3 ;  /* 0x000000fffff77224 */ /* 0x004fe400078e0003 */
[----:B------:R-:W2:Y:S04]  /*2f1d0*/  LDL.LU R3, [R1+0x320] ;  /* 0x0003200001037983 */ /* 0x000ea80000300800 */
[----:B------:R0:W-:Y:S01]  /*2f1e0*/  STL [R1+0x36c], R2 ;  /* 0x00036c0201007387 */ /* 0x0001e20000100800 */
[----:B---3--:R-:W-:-:S03]  /*2f1f0*/  IADD3 R229, P2, R229, UR5, RZ ;  /* 0x00000005e5e57c10 */ /* 0x008fc6000ff5e0ff */
[----:B0-----:R-:W3:Y:S04]  /*2f200*/  LDL.LU R2, [R1+0x318] ;  /* 0x0003180001027983 */ /* 0x001ee80000300800 */
[----:B------:R0:W-:Y:S04]  /*2f210*/  STL [R1+0x390], R228 ;  /* 0x000390e401007387 */ /* 0x0001e80000100800 */
[----:B0-----:R0:W5:Y:S04]  /*2f220*/  LDL.LU R228, [R1+0xfcc] ;  /* 0x000fcc0001e47983 */ /* 0x0011680000300800 */
[----:B------:R1:W-:Y:S04]  /*2f230*/  STL [R1+0x364], R229 ;  /* 0x000364e501007387 */ /* 0x0003e80000100800 */
[----:B-1----:R0:W5:Y:S04]  /*2f240*/  LDL.LU R229, [R1+0xfc8] ;  /* 0x000fc80001e57983 */ /* 0x0021680000300800 */
[----:B------:R1:W-:Y:S04]  /*2f250*/  STL [R1+0x388], R8 ;  /* 0x0003880801007387 */ /* 0x0003e80000100800 */
[----:B-1----:R-:W3:Y:S04]  /*2f260*/  LDL.LU R8, [R1+0x2f8] ;  /* 0x0002f80001087983 */ /* 0x002ee80000300800 */
[----:B------:R1:W-:Y:S04]  /*2f270*/  STL [R1+0x35c], R230 ;  /* 0x00035ce601007387 */ /* 0x0003e80000100800 */
[----:B-1----:R0:W5:Y:S04]  /*2f280*/  LDL.LU R230, [R1+0xfc4] ;  /* 0x000fc40001e67983 */ /* 0x0021680000300800 */
[----:B------:R1:W-:Y:S04]  /*2f290*/  STL [R1+0x380], R231 ;  /* 0x000380e701007387 */ /* 0x0003e80000100800 */
[----:B-1----:R0:W5:Y:S04]  /*2f2a0*/  LDL.LU R231, [R1+0xfc0] ;  /* 0x000fc00001e77983 */ /* 0x0021680000300800 */
[----:B------:R1:W-:Y:S01]  /*2f2b0*/  STL [R1+0x354], R232 ;  /* 0x000354e801007387 */ /* 0x0003e20000100800 */
[----:B------:R-:W-:-:S03]  /*2f2c0*/  IADD3.X R239, R239, UR60, RZ, P2, !PT ;  /* 0x0000003cefef7c10 */ /* 0x000fc600097fe4ff */
[----:B-1----:R0:W5:Y:S04]  /*2f2d0*/  LDL.LU R232, [R1+0xfbc] ;  /* 0x000fbc0001e87983 */ /* 0x0021680000300800 */
[----:B------:R1:W-:Y:S01]  /*2f2e0*/  STL [R1+0x378], R233 ;  /* 0x000378e901007387 */ /* 0x0003e20000100800 */
[----:B------:R-:W-:-:S03]  /*2f2f0*/  IADD3 R240, P2, R240, UR5, RZ ;  /* 0x00000005f0f07c10 */ /* 0x000fc6000ff5e0ff */
[----:B-1----:R0:W5:Y:S04]  /*2f300*/  LDL.LU R233, [R1+0xfb8] ;  /* 0x000fb80001e97983 */ /* 0x0021680000300800 */
[----:B------:R1:W-:Y:S04]  /*2f310*/  STL [R1+0x34c], R234 ;  /* 0x00034cea01007387 */ /* 0x0003e80000100800 */
        /* <DEDUP_REMOVED lines=15> */
[----:B----4-:R-:W-:-:S03]  /*2f410*/  IADD3 R248, P6, R248, UR5, RZ ;  /* 0x00000005f8f87c10 */ /* 0x010fc6000ffde0ff */
[----:B-1----:R0:W5:Y:S04]  /*2f420*/  LDL.LU R241, [R1+0xf98] ;  /* 0x000f980001f17983 */ /* 0x0021680000300800 */
[----:B------:R1:W-:Y:S01]  /*2f430*/  STL [R1+0x32c], R242 ;  /* 0x00032cf201007387 */ /* 0x0003e20000100800 */
[----:B------:R-:W-:-:S03]  /*2f440*/  IADD3.X R249, R249, UR60, RZ, P1, !PT ;  /* 0x0000003cf9f97c10 */ /* 0x000fc60008ffe4ff */
[----:B-1----:R0:W5:Y:S04]  /*2f450*/  LDL.LU R242, [R1+0xf94] ;  /* 0x000f940001f27983 */ /* 0x0021680000300800 */
[----:B------:R1:W-:Y:S01]  /*2f460*/  STL [R1+0x350], R243 ;  /* 0x000350f301007387 */ /* 0x0003e20000100800 */
[----:B------:R-:W-:-:S03]  /*2f470*/  IADD3 R250, P1, R250, UR5, RZ ;  /* 0x00000005fafa7c10 */ /* 0x000fc6000ff3e0ff */
        /* <DEDUP_REMOVED lines=23> */
[----:B-1----:R-:W4:Y:S01]  /*2f5f0*/  LDL.LU R4, [R1+0xf68] ;  /* 0x000f680001047983 */ /* 0x002f220000300800 */
[----:B------:R-:W-:-:S02]  /*2f600*/  WARPGROUP.DEPBAR.LE gsb0, 0x0 ;  /* 0x00008000000079c5 */ /* 0x000fc40000010000 */
[----:B------:R-:W-:-:S06]  /*2f610*/  WARPGROUP.ARRIVE ;  /* 0x00000000000079c5 */ /* 0x000fcc0000000000 */
[----:B------:R-:W-:Y:S01]  /*2f620*/  HGMMA.64x256x16.F32 R24, gdesc[UR48].tnspA, R24, gsb0 ;  /* 0x23e00000301879f0 */ /* 0x000fe20008000818 */
[----:B------:R-:W-:Y:S01]  /*2f630*/  UMOV UR54, UR30 ;  /* 0x0000001e00367c82 */ /* 0x000fe20008000000 */
[----:B------:R-:W-:Y:S01]  /*2f640*/  UMOV UR55, UR31 ;  /* 0x0000001f00377c82 */ /* 0x000fe20008000000 */
[----:B--2---:R-:W-:Y:S02]  /*2f650*/  IADD3.X R3, R3, UR60, RZ, P4, !PT ;  /* 0x0000003c03037c10 */ /* 0x004fe4000a7fe4ff */
[----:B---3--:R-:W-:Y:S01]  /*2f660*/  IADD3.X R2, R2, UR60, RZ, P5, !PT ;  /* 0x0000003c02027c10 */ /* 0x008fe2000affe4ff */
[----:B------:R-:W-:Y:S01]  /*2f670*/  UMOV UR58, UR34 ;  /* 0x00000022003a7c82 */ /* 0x000fe20008000000 */
[----:B------:R-:W-:Y:S01]  /*2f680*/  UMOV UR59, UR35 ;  /* 0x00000023003b7c82 */ /* 0x000fe20008000000 */
[----:B------:R-:W-:Y:S02]  /*2f690*/  WARPGROUP.DEPBAR.LE gsb0, 0x0 ;  /* 0x00008000000079c5 */ /* 0x000fe40000010000 */
[----:B------:R-:W-:-:S15]  /*2f6a0*/  WARPGROUP.ARRIVE ;  /* 0x00000000000079c5 */ /* 0x000fde0000000000 */
[----:B------:R-:W-:-:S03]  /*2f6b0*/  NOP ;  /* 0x0000000000007918 */ /* 0x000fc60000000000 */
[----:B------:R-:W-:Y:S01]  /*2f6c0*/  HGMMA.64x256x16.F32 R24, gdesc[UR52].tnspA, R24, gsb0 ;  /* 0x23e00000341879f0 */ /* 0x000fe20008000818 */
[----:B----4-:R-:W-:-:S05]  /*2f6d0*/  IADD3 R4, P3, R4, UR5, RZ ;  /* 0x0000000504047c10 */ /* 0x010fca000ff7e0ff */
[----:B------:R1:W-:Y:S04]  /*2f6e0*/  STL [R1+0x2fc], R4 ;  /* 0x0002fc0401007387 */ /* 0x0003e80000100800 */
[----:B-1----:R-:W2:Y:S04]  /*2f6f0*/  LDL.LU R4, [R1+0xf64] ;  /* 0x000f640001047983 */ /* 0x002ea80000300800 */
[----:B------:R1:W-:Y:S04]  /*2f700*/  STL [R1+0x320], R3 ;  /* 0x0003200301007387 */ /* 0x0003e80000100800 */
[----:B-1----:R-:W3:Y:S04]  /*2f710*/  LDL.LU R3, [R1+0xf60] ;  /* 0x000f600001037983 */ /* 0x002ee80000300800 */
[----:B------:R1:W-:Y:S04]  /*2f720*/  STL [R1+0x318], R2 ;  /* 0x0003180201007387 */ /* 0x0003e80000100800 */
[----:B-1----:R-:W4:Y:S01]  /*2f730*/  LDL.LU R2, [R1+0xf5c] ;  /* 0x000f5c0001027983 */ /* 0x002f220000300800 */
[----:B------:R-:W-:Y:S01]  /*2f740*/  IADD3.X R8, R8, UR60, RZ, P3, !PT ;  /* 0x0000003c08087c10 */ /* 0x000fe20009ffe4ff */
[----:B------:R-:W-:-:S02]  /*2f750*/  WARPGROUP.DEPBAR.LE gsb0, 0x0 ;  /* 0x00008000000079c5 */ /* 0x000fc40000010000 */
[----:B------:R-:W-:-:S06]  /*2f760*/  WARPGROUP.ARRIVE ;  /* 0x00000000000079c5 */ /* 0x000fcc0000000000 */
[----:B------:R-:W-:Y:S01]  /*2f770*/  HGMMA.64x256x16.F32 R24, gdesc[UR56].tnspA, R24, gsb0 ;  /* 0x23e00000381879f0 */ /* 0x000fe20008000818 */
[----:B--2---:R-:W-:Y:S02]  /*2f780*/  IADD3.X R4, R4, UR60, RZ, P2, !PT ;  /* 0x0000003c04047c10 */ /* 0x004fe400097fe4ff */
[----:B---3--:R-:W-:Y:S02]  /*2f790*/  IADD3.X R3, R3, UR60, RZ, P1, !PT ;  /* 0x0000003c03037c10 */ /* 0x008fe40008ffe4ff */
[----:B----4-:R-:W-:-:S05]  /*2f7a0*/  IADD3.X R2, R2, UR60, RZ, P6, !PT ;  /* 0x0000003c02027c10 */ /* 0x010fca000b7fe4ff */
[----:B------:R1:W-:Y:S04]  /*2f7b0*/  STL [R1+0x310], R2 ;  /* 0x0003100201007387 */ /* 0x0003e80000100800 */
[----:B-1----:R0:W5:Y:S04]  /*2f7c0*/  LDL.LU R2, [R1+0xf58] ;  /* 0x000f580001027983 */ /* 0x0021680000300800 */
[----:B------:R1:W-:Y:S04]  /*2f7d0*/  STL [R1+0x308], R3 ;  /* 0x0003080301007387 */ /* 0x0003e80000100800 */
[----:B-1----:R0:W5:Y:S04]  /*2f7e0*/  LDL.LU R3, [R1+0xf54] ;  /* 0x000f540001037983 */ /* 0x0021680000300800 */
[----:B------:R1:W-:Y:S04]  /*2f7f0*/  STL [R1+0x300], R4 ;  /* 0x0003000401007387 */ /* 0x0003e80000100800 */
[----:B-1----:R0:W5:Y:S04]  /*2f800*/  LDL.LU R4, [R1+0xf50] ;  /* 0x000f500001047983 */ /* 0x0021680000300800 */
[----:B------:R1:W-:Y:S02]  /*2f810*/  STL [R1+0x2f8], R8 ;  /* 0x0002f80801007387 */ /* 0x0003e40000100800 */
[----:B-1----:R-:W1:Y:S02]  /*2f820*/  LDC R8, c[0x0][0x238] ;  /* 0x00008e00ff087b82 */ /* 0x002e640000000800 */
[----:B-1----:R-:W-:-:S04]  /*2f830*/  IMAD.SHL.U32 R8, R8, 0x80, RZ ;  /* 0x0000008008087824 */ /* 0x002fc800078e00ff */
[----:B------:R-:W-:Y:S01]  /*2f840*/  IMAD.SHL.U32 R8, R8, 0x2, RZ ;  /* 0x0000000208087824 */ /* 0x000fe200078e00ff */
[----:B------:R-:W-:Y:S02]  /*2f850*/  WARPGROUP.DEPBAR.LE gsb0, 0x0 ;  /* 0x00008000000079c5 */ /* 0x000fe40000010000 */
[----:B0-----:R-:W-:Y:S05]  /*2f860*/  @P0 BRA `(.L_x_1) ;  /* 0xfffffe7800280947 */ /* 0x001fea000383ffff */
[----:B------:R0:W-:Y:S01]  /*2f870*/  STL [R1+0xf54], R6 ;  /* 0x000f540601007387 */ /* 0x0001e20000100800 */
[----:B------:R-:W-:-:S03]  /*2f880*/  F2FP.F16.F32.PACK_AB R151, R151, R150 ;  /* 0x000000969797723e */ /* 0x000fc600000000ff */
[----:B0-----:R-:W2:Y:S04]  /*2f890*/  LDL.LU R6, [R1+0x1fc] ;  /* 0x0001fc0001067983 */ /* 0x001ea80000300800 */
[----:B-----5:R0:W-:Y:S01]  /*2f8a0*/  STL [R1+0xf50], R4 ;  /* 0x000f500401007387 */ /* 0x0201e20000100800 */
[----:B------:R-:W-:-:S03]  /*2f8b0*/  F2FP.F16.F32.PACK_AB R150, R149, R148 ;  /* 0x000000949596723e */ /* 0x000fc600000000ff */
[----:B0-----:R-:W3:Y:S04]  /*2f8c0*/  LDL.LU R4, [R1+0x1f4] ;  /* 0x0001f40001047983 */ /* 0x001ee80000300800 */
[----:B------:R-:W4:Y:S04]  /*2f8d0*/  LDL.LU R3, [R1+0x1e8] ;  /* 0x0001e80001037983 */ /* 0x000f280000300800 */
[----:B------:R-:W4:Y:S04]  /*2f8e0*/  LDL.LU R2, [R1+0x1e4] ;  /* 0x0001e40001027983 */ /* 0x000f280000300800 */
[----:B------:R-:W4:Y:S04]  /*2f8f0*/  LDL.LU R16, [R1+0x1e0] ;  /* 0x0001e00001107983 */ /* 0x000f280000300800 */
[----:B------:R-:W4:Y:S04]  /*2f900*/  LDL.LU R15, [R1+0x1dc] ;  /* 0x0001dc00010f7983 */ /* 0x000f280000300800 */
[----:B------:R-:W4:Y:S04]  /*2f910*/  LDL.LU R0, [R1+0x1d8] ;  /* 0x0001d80001007983 */ /* 0x000f280000300800 */
[----:B------:R-:W4:Y:S04]  /*2f920*/  LDL.LU R8, [R1+0x1d4] ;  /* 0x0001d40001087983 */ /* 0x000f280000300800 */
[----:B------:R-:W2:Y:S04]  /*2f930*/  LDL.LU R149, [R1+0x1f8] ;  /* 0x0001f80001957983 */ /* 0x000ea80000300800 */
[----:B------:R-:W3:Y:S01]  /*2f940*/  LDL.LU R148, [R1+0x1f0] ;  /* 0x0001f00001947983 */ /* 0x000ee20000300800 */
[----:B------:R-:W-:-:S02]  /*2f950*/  F2FP.F16.F32.PACK_AB R147, R147, R146 ;  /* 0x000000929393723e */ /* 0x000fc400000000ff */
[----:B------:R-:W-:Y:S02]  /*2f960*/  F2FP.F16.F32.PACK_AB R146, R145, R144 ;  /* 0x000000909192723e */ /* 0x000fe400000000ff */
[----:B--2---:R-:W-:Y:S02]  /*2f970*/  F2FP.F16.F32.PACK_AB R149, R6, R149 ;  /* 0x000000950695723e */ /* 0x004fe400000000ff */
[----:B------:R-:W2:Y:S01]  /*2f980*/  LDL.LU R6, [R1+0xf54] ;  /* 0x000f540001067983 */ /* 0x000ea20000300800 */
[----:B---3--:R-:W-:-:S03]  /*2f990*/  F2FP.F16.F32.PACK_AB R148, R4, R148 ;  /* 0x000000940494723e */ /* 0x008fc600000000ff */
[----:B------:R0:W5:Y:S04]  /*2f9a0*/  LDL.LU R4, [R1+0xf50] ;  /* 0x000f500001047983 */ /* 0x0001680000300800 */
[----:B------:R-:W3:Y:S01]  /*2f9b0*/  LDL.LU R145, [R1+0x1ec] ;  /* 0x0001ec0001917983 */ /* 0x000ee20000300800 */
[----:B------:R-:W-:Y:S02]  /*2f9c0*/  F2FP.F16.F32.PACK_AB R67, R67, R66 ;  /* 0x000000424343723e */ /* 0x000fe400000000ff */
[----:B------:R-:W-:Y:S02]  /*2f9d0*/  F2FP.F16.F32.PACK_AB R59, R59, R58 ;  /* 0x0000003a3b3b723e */ /* 0x000fe400000000ff */
[----:B------:R-:W-:Y:S02]  /*2f9e0*/  F2FP.F16.F32.PACK_AB R51, R51, R50 ;  /* 0x000000323333723e */ /* 0x000fe400000000ff */
[----:B------:R-:W-:-:S02]  /*2f9f0*/  F2FP.F16.F32.PACK_AB R47, R47, R46 ;  /* 0x0000002e2f2f723e */ /* 0x000fc400000000ff */
[----:B------:R-:W-:Y:S02]  /*2fa00*/  F2FP.F16.F32.PACK_AB R143, R143, R142 ;  /* 0x0000008e8f8f723e */ /* 0x000fe400000000ff */
[----:B------:R-:W-:Y:S02]  /*2fa10*/  F2FP.F16.F32.PACK_AB R139, R139, R138 ;  /* 0x0000008a8b8b723e */ /* 0x000fe400000000ff */
        /* <DEDUP_REMOVED lines=54> */
[----:B----4-:R-:W-:Y:S02]  /*2fd80*/  F2FP.F16.F32.PACK_AB R144, R2, R16 ;  /* 0x000000100290723e */ /* 0x010fe400000000ff */
        /* <DEDUP_REMOVED lines=59> */
[----:B--2---:R-:W-:Y:S02]  /*30140*/  F2FP.F16.F32.PACK_AB R176, R6, R5 ;  /* 0x0000000506b0723e */ /* 0x004fe400000000ff */
[----:B0--3--:R-:W-:-:S07]  /*30150*/  F2FP.F16.F32.PACK_AB R145, R145, R3 ;  /* 0x000000039191723e */ /* 0x009fce00000000ff */
.L_x_0:
[----:B------:R-:W2:Y:S01]  /*30160*/  LDL.LU R7, [R1+0xf4c] ;  /* 0x000f4c0001077983 */ /* 0x000ea20000300800 */
[----:B------:R-:W-:Y:S01]  /*30170*/  ULDC.64 UR10, c[0x0][0x228] ;  /* 0x00008a00000a7ab9 */ /* 0x000fe20000000a00 */
[----:B-----5:R-:W-:Y:S01]  /*30180*/  VIADD R6, R4, 0x1 ;  /* 0x0000000104067836 */ /* 0x020fe20000000000 */
[----:B------:R-:W-:Y:S01]  /*30190*/  ULDC UR5, c[0x0][0x22c] ;  /* 0x00008b0000057ab9 */ /* 0x000fe20000000800 */
[----:B------:R-:W0:Y:S01]  /*301a0*/  S2R R5, SR_TID.X ;  /* 0x0000000000057919 */ /* 0x000e220000002100 */
[----:B------:R-:W-:Y:S01]  /*301b0*/  ULDC UR8, c[0x0][0x22c] ;  /* 0x00008b0000087ab9 */ /* 0x000fe20000000800 */
[----:B------:R-:W1:Y:S01]  /*301c0*/  S2R R8, SR_TID.X ;  /* 0x0000000000087919 */ /* 0x000e620000002100 */
[C---:B0-----:R-:W-:Y:S02]  /*301d0*/  IMAD.SHL.U32 R0, R5.reuse, 0x10, RZ ;  /* 0x0000001005007824 */ /* 0x041fe400078e00ff */
[----:B------:R-:W-:Y:S01]  /*301e0*/  IMAD.SHL.U32 R2, R5, 0x40, RZ ;  /* 0x0000004005027824 */ /* 0x000fe200078e00ff */
[----:B-1----:R-:W-:-:S02]  /*301f0*/  LOP3.LUT R8, R8, 0x7f, RZ, 0xc0, !PT ;  /* 0x0000007f08087812 */ /* 0x002fc400078ec0ff */
[----:B------:R-:W-:Y:S02]  /*30200*/  LOP3.LUT R0, R0, 0xf0, RZ, 0xc0, !PT ;  /* 0x000000f000007812 */ /* 0x000fe400078ec0ff */
[----:B------:R-:W-:Y:S01]  /*30210*/  LOP3.LUT R3, R2, 0x400, RZ, 0xc0, !PT ;  /* 0x0000040002037812 */ /* 0x000fe200078ec0ff */
[----:B------:R-:W-:-:S03]  /*30220*/  VIADD R2, R4, 0x2 ;  /* 0x0000000204027836 */ /* 0x000fc60000000000 */
[----:B------:R-:W-:Y:S01]  /*30230*/  IADD3 R3, R3, UR4, R0 ;  /* 0x0000000403037c10 */ /* 0x000fe2000fffe000 */
[----:B------:R-:W-:Y:S02]  /*30240*/  IMAD.SHL.U32 R0, R5, 0x8, RZ ;  /* 0x0000000805007824 */ /* 0x000fe400078e00ff */
[----:B------:R-:W-:-:S03]  /*30250*/  VIADD R5, R4, 0x3 ;  /* 0x0000000304057836 */ /* 0x000fc60000000000 */
[----:B------:R-:W-:-:S05]  /*30260*/  LOP3.LUT R0, R0, 0x300, RZ, 0xc0, !PT ;  /* 0x0000030000007812 */ /* 0x000fca00078ec0ff */
[----:B------:R-:W-:Y:S01]  /*30270*/  IMAD.IADD R0, R0, 0x1, R3 ;  /* 0x0000000100007824 */ /* 0x000fe200078e0203 */
[----:B------:R-:W-:Y:S06]  /*30280*/  BAR.SYNC.DEFER_BLOCKING 0x0 ;  /* 0x0000000000007b1d */ /* 0x000fec0000010000 */
[----:B------:R-:W-:Y:S02]  /*30290*/  STSM.16.M88.4 [R0], R176 ;  /* 0x000000b000007844 */ /* 0x000fe40000000200 */
[----:B------:R-:W-:Y:S01]  /*302a0*/  BAR.SYNC.DEFER_BLOCKING 0x0 ;  /* 0x0000000000007b1d */ /* 0x000fe20000010000 */
[----:B--2---:R-:W-:-:S04]  /*302b0*/  ISETP.GE.AND P0, PT, R7, UR10, PT ;  /* 0x0000000a07007c0c */ /* 0x004fc8000bf06270 */
[----:B------:R-:W-:Y:S01]  /*302c0*/  ISETP.LT.AND P2, PT, R6, UR5, !P0 ;  /* 0x0000000506007c0c */ /* 0x000fe2000c741270 */
[----:B------:R-:W-:Y:S01]  /*302d0*/  ULDC UR5, c[0x0][0x22c] ;  /* 0x00008b0000057ab9 */ /* 0x000fe20000000800 */
[----:B------:R-:W-:Y:S01]  /*302e0*/  ISETP.LT.AND P3, PT, R5, UR8, !P0 ;  /* 0x0000000805007c0c */ /* 0x000fe2000c761270 */
[----:B------:R-:W-:Y:S01]  /*302f0*/  VIADD R5, R4, 0x4 ;  /* 0x0000000404057836 */ /* 0x000fe20000000000 */
[----:B------:R-:W-:Y:S01]  /*30300*/  ISETP.LT.AND P1, PT, R2, UR5, !P0 ;  /* 0x0000000502007c0c */ /* 0x000fe2000c721270 */
[----:B------:R-:W-:Y:S01]  /*30310*/  ULDC UR5, c[0x0][0x22c] ;  /* 0x00008b0000057ab9 */ /* 0x000fe20000000800 */
[----:B------:R-:W-:Y:S01]  /*30320*/  LEA R2, R8, UR4, 0x4 ;  /* 0x0000000408027c11 */ /* 0x000fe2000f8e20ff */
[----:B------:R-:W-:Y:S01]  /*30330*/  ULDC UR4, c[0x0][0x244] ;  /* 0x0000910000047ab9 */ /* 0x000fe20000000800 */
[----:B------:R-:W-:Y:S01]  /*30340*/  ISETP.LT.AND P5, PT, R5, UR5, !P0 ;  /* 0x0000000505007c0c */ /* 0x000fe2000c7a1270 */
[----:B------:R-:W-:Y:S01]  /*30350*/  IMAD R5, R7, UR4, RZ ;  /* 0x0000000407057c24 */ /* 0x000fe2000f8e02ff */
[----:B------:R-:W-:Y:S01]  /*30360*/  ULDC UR4, c[0x0][0x248] ;  /* 0x0000920000047ab9 */ /* 0x000fe20000000800 */
[----:B------:R-:W0:Y:S01]  /*30370*/  LDS.128 R8, [R2] ;  /* 0x0000000002087984 */ /* 0x000e220000000c00 */
[----:B------:R-:W-:Y:S01]  /*30380*/  ULDC.64 UR8, c[0x0][0x220] ;  /* 0x0000880000087ab9 */ /* 0x000fe20000000a00 */
[----:B------:R-:W-:Y:S01]  /*30390*/  BAR.SYNC.DEFER_BLOCKING 0x0 ;  /* 0x0000000000007b1d */ /* 0x000fe20000010000 */
[----:B------:R-:W-:-:S02]  /*303a0*/  LEA R3, P6, R5, UR8, 0x1 ;  /* 0x0000000805037c11 */ /* 0x000fc4000f8c08ff */
[C---:B------:R-:W-:Y:S02]  /*303b0*/  ISETP.LT.AND P4, PT, R4.reuse, UR11, !P0 ;  /* 0x0000000b04007c0c */ /* 0x040fe4000c781270 */
[----:B------:R-:W-:Y:S01]  /*303c0*/  LEA.HI.X.SX32 R5, R5, UR9, 0x1, P6 ;  /* 0x0000000905057c11 */ /* 0x000fe2000b0f0eff */
[----:B------:R-:W-:Y:S01]  /*303d0*/  ULDC UR5, c[0x0][0x22c] ;  /* 0x00008b0000057ab9 */ /* 0x000fe20000000800 */
[----:B------:R-:W-:Y:S01]  /*303e0*/  ULDC UR8, c[0x0][0x22c] ;  /* 0x00008b0000087ab9 */ /* 0x000fe20000000800 */
[----:B------:R-:W-:Y:S01]  /*303f0*/  ULDC UR9, c[0x0][0x22c] ;  /* 0x00008b0000097ab9 */ /* 0x000fe20000000800 */
[----:B------:R-:W-:Y:S01]  /*30400*/  STSM.16.M88.4 [R0], R168 ;  /* 0x000000a800007844 */ /* 0x000fe20000000200 */
[----:B------:R-:W-:Y:S06]  /*30410*/  BAR.SYNC.DEFER_BLOCKING 0x0 ;  /* 0x0000000000007b1d */ /* 0x000fec0000010000 */
[----:B------:R-:W1:Y:S02]  /*30420*/  LDS.128 R12, [R2] ;  /* 0x00000000020c7984 */ /* 0x000e640000000c00 */
[----:B------:R-:W-:Y:S06]  /*30430*/  BAR.SYNC.DEFER_BLOCKING 0x0 ;  /* 0x0000000000007b1d */ /* 0x000fec0000010000 */
[----:B------:R-:W-:Y:S02]  /*30440*/  STSM.16.M88.4 [R0], R160 ;  /* 0x000000a000007844 */ /* 0x000fe40000000200 */
[----:B------:R-:W-:Y:S06]  /*30450*/  BAR.SYNC.DEFER_BLOCKING 0x0 ;  /* 0x0000000000007b1d */ /* 0x000fec0000010000 */
[----:B------:R-:W2:Y:S02]  /*30460*/  LDS.128 R16, [R2] ;  /* 0x0000000002107984 */ /* 0x000ea40000000c00 */
[----:B------:R-:W-:Y:S06]  /*30470*/  BAR.SYNC.DEFER_BLOCKING 0x0 ;  /* 0x0000000000007b1d */ /* 0x000fec0000010000 */
[----:B------:R-:W-:Y:S02]  /*30480*/  STSM.16.M88.4 [R0], R156 ;  /* 0x0000009c00007844 */ /* 0x000fe40000000200 */
[----:B------:R-:W-:Y:S06]  /*30490*/  BAR.SYNC.DEFER_BLOCKING 0x0 ;  /* 0x0000000000007b1d */ /* 0x000fec0000010000 */
[----:B------:R-:W3:Y:S02]  /*304a0*/  LDS.128 R20, [R2] ;  /* 0x0000000002147984 */ /* 0x000ee40000000c00 */
[----:B------:R-:W-:Y:S06]  /*304b0*/  BAR.SYNC.DEFER_BLOCKING 0x0 ;  /* 0x0000000000007b1d */ /* 0x000fec0000010000 */
[----:B------:R-:W-:Y:S02]  /*304c0*/  STSM.16.M88.4 [R0], R40 ;  /* 0x0000002800007844 */ /* 0x000fe40000000200 */
[----:B------:R-:W-:Y:S06]  /*304d0*/  BAR.SYNC.DEFER_BLOCKING 0x0 ;  /* 0x0000000000007b1d */ /* 0x000fec0000010000 */
[----:B------:R-:W4:Y:S02]  /*304e0*/  LDS.128 R24, [R2] ;  /* 0x0000000002187984 */ /* 0x000f240000000c00 */
        /* <DEDUP_REMOVED lines=89> */
[----:B------:R0:W-:Y:S02]  /*30a80*/  STSM.16.M88.4 [R0], R132 ;  /* 0x0000008400007844 */ /* 0x0001e40000000200 */
[----:B------:R-:W-:Y:S01]  /*30a90*/  BAR.SYNC.DEFER_BLOCKING 0x0 ;  /* 0x0000000000007b1d */ /* 0x000fe20000010000 */
[----:B0-----:R-:W-:-:S02]  /*30aa0*/  IMAD R132, R4, UR4, RZ ;  /* 0x0000000404847c24 */ /* 0x001fc4000f8e02ff */
[----:B------:R-:W-:Y:S02]  /*30ab0*/  VIADD R133, R4, 0x5 ;  /* 0x0000000504857836 */ /* 0x000fe40000000000 */
[C---:B------:R-:W-:Y:S01]  /*30ac0*/  VIADD R134, R132.reuse, UR4 ;  /* 0x0000000484867c36 */ /* 0x040fe20008000000 */
[----:B------:R-:W-:-:S04]  /*30ad0*/  LEA R6, P6, R132, R3, 0x1 ;  /* 0x0000000384067211 */ /* 0x000fc800078c08ff */
[----:B------:R-:W-:Y:S02]  /*30ae0*/  LEA.HI.X.SX32 R7, R132, R5, 0x1, P6 ;  /* 0x0000000584077211 */ /* 0x000fe400030f0eff */
[C---:B------:R-:W-:Y:S01]  /*30af0*/  LEA R132, P6, R134.reuse, R3, 0x1 ;  /* 0x0000000386847211 */ /* 0x040fe200078c08ff */
[----:B------:R-:W0:Y:S01]  /*30b00*/  LDS.128 R116, [R2] ;  /* 0x0000000002747984 */ /* 0x000e220000000c00 */
[----:B------:R-:W-:Y:S06]  /*30b10*/  BAR.SYNC.DEFER_BLOCKING 0x0 ;  /* 0x0000000000007b1d */ /* 0x000fec0000010000 */
[----:B------:R1:W-:Y:S02]  /*30b20*/  STSM.16.M88.4 [R0], R136 ;  /* 0x0000008800007844 */ /* 0x0003e40000000200 */
[----:B------:R-:W-:Y:S01]  /*30b30*/  BAR.SYNC.DEFER_BLOCKING 0x0 ;  /* 0x0000000000007b1d */ /* 0x000fe20000010000 */
[----:B-1----:R-:W-:Y:S01]  /*30b40*/  VIADD R136, R134, UR4 ;  /* 0x0000000486887c36 */ /* 0x002fe20008000000 */
[----:B------:R-:W-:-:S04]  /*30b50*/  PRMT R137, R8, 0x7632, R137 ;  /* 0x0000763208897816 */ /* 0x000fc80000000089 */
[----:B------:R-:W1:Y:S02]  /*30b60*/  LDS.128 R120, [R2] ;  /* 0x0000000002787984 */ /* 0x000e640000000c00 */
[----:B------:R-:W-:Y:S06]  /*30b70*/  BAR.SYNC.DEFER_BLOCKING 0x0 ;  /* 0x0000000000007b1d */ /* 0x000fec0000010000 */
[----:B------:R-:W-:Y:S02]  /*30b80*/  STSM.16.M88.4 [R0], R140 ;  /* 0x0000008c00007844 */ /* 0x000fe40000000200 */
[----:B------:R-:W-:Y:S06]  /*30b90*/  BAR.SYNC.DEFER_BLOCKING 0x0 ;  /* 0x0000000000007b1d */ /* 0x000fec0000010000 */
[----:B------:R-:W1:Y:S02]  /*30ba0*/  LDS.128 R124, [R2] ;  /* 0x00000000027c7984 */ /* 0x000e640000000c00 */
[----:B------:R-:W-:Y:S06]  /*30bb0*/  BAR.SYNC.DEFER_BLOCKING 0x0 ;  /* 0x0000000000007b1d */ /* 0x000fec0000010000 */
[----:B------:R-:W-:Y:S02]  /*30bc0*/  STSM.16.M88.4 [R0], R144 ;  /* 0x0000009000007844 */ /* 0x000fe40000000200 */
[----:B------:R-:W-:Y:S06]  /*30bd0*/  BAR.SYNC.DEFER_BLOCKING 0x0 ;  /* 0x0000000000007b1d */ /* 0x000fec0000010000 */
[----:B------:R-:W1:Y:S02]  /*30be0*/  LDS.128 R128, [R2] ;  /* 0x0000000002807984 */ /* 0x000e640000000c00 */
[----:B------:R-:W-:Y:S06]  /*30bf0*/  BAR.SYNC.DEFER_BLOCKING 0x0 ;  /* 0x0000000000007b1d */ /* 0x000fec0000010000 */
[----:B------:R2:W-:Y:S02]  /*30c00*/  STSM.16.M88.4 [R0], R148 ;  /* 0x0000009400007844 */ /* 0x0005e40000000200 */
[----:B------:R-:W-:Y:S01]  /*30c10*/  BAR.SYNC.DEFER_BLOCKING 0x0 ;  /* 0x0000000000007b1d */ /* 0x000fe20000010000 */
[----:B--2---:R-:W-:-:S05]  /*30c20*/  VIADD R0, R4, 0x6 ;  /* 0x0000000604007836 */ /* 0x004fca0000000000 */
[----:B------:R2:W-:Y:S01]  /*30c30*/  @P4 STG.E.U16 desc[UR6][R6.64], R8 ;  /* 0x0000000806004986 */ /* 0x0005e2000c101506 */
[----:B------:R-:W-:Y:S01]  /*30c40*/  ISETP.LT.AND P4, PT, R133, UR5, !P0 ;  /* 0x0000000585007c0c */ /* 0x000fe2000c781270 */
[----:B------:R-:W-:Y:S01]  /*30c50*/  ULDC UR5, c[0x0][0x22c] ;  /* 0x00008b0000057ab9 */ /* 0x000fe20000000800 */
[----:B------:R-:W-:Y:S02]  /*30c60*/  LEA.HI.X.SX32 R133, R134, R5, 0x1, P6 ;  /* 0x0000000586857211 */ /* 0x000fe400030f0eff */
[----:B------:R-:W-:-:S03]  /*30c70*/  LEA R134, P6, R136, R3, 0x1 ;  /* 0x0000000388867211 */ /* 0x000fc600078c08ff */
[----:B------:R3:W-:Y:S01]  /*30c80*/  @P2 STG.E.U16 desc[UR6][R132.64], R137 ;  /* 0x0000008984002986 */ /* 0x0007e2000c101506 */
[C---:B------:R-:W-:Y:S01]  /*30c90*/  LEA.HI.X.SX32 R135, R136.reuse, R5, 0x1, P6 ;  /* 0x0000000588877211 */ /* 0x040fe200030f0eff */
[----:B------:R-:W-:Y:S01]  /*30ca0*/  VIADD R136, R136, UR4 ;  /* 0x0000000488887c36 */ /* 0x000fe20008000000 */
[----:B------:R-:W-:Y:S01]  /*30cb0*/  ISETP.LT.AND P2, PT, R0, UR5, !P0 ;  /* 0x0000000500007c0c */ /* 0x000fe2000c741270 */
[----:B--2---:R-:W-:Y:S01]  /*30cc0*/  VIADD R7, R4, 0x7 ;  /* 0x0000000704077836 */ /* 0x004fe20000000000 */
[----:B------:R-:W-:Y:S01]  /*30cd0*/  ULDC UR5, c[0x0][0x22c] ;  /* 0x00008b0000057ab9 */ /* 0x000fe20000000800 */
[C---:B------:R-:W-:Y:S01]  /*30ce0*/  VIADD R0, R136.reuse, UR4 ;  /* 0x0000000488007c36 */ /* 0x040fe20008000000 */
[----:B------:R-:W-:Y:S01]  /*30cf0*/  LEA R6, P6, R136, R3, 0x1 ;  /* 0x0000000388067211 */ /* 0x000fe200078c08ff */
[----:B------:R2:W-:Y:S01]  /*30d00*/  @P1 STG.E.U16 desc[UR6][R134.64], R9 ;  /* 0x0000000986001986 */ /* 0x0005e2000c101506 */
[----:B------:R-:W-:Y:S01]  /*30d10*/  ISETP.LT.AND P1, PT, R7, UR5, !P0 ;  /* 0x0000000507007c0c */ /* 0x000fe2000c721270 */
[----:B------:R-:W-:Y:S01]  /*30d20*/  VIADD R8, R4, 0x8 ;  /* 0x0000000804087836 */ /* 0x000fe20000000000 */
[----:B------:R-:W-:Y:S01]  /*30d30*/  LEA.HI.X.SX32 R7, R136, R5, 0x1, P6 ;  /* 0x0000000588077211 */ /* 0x000fe200030f0eff */
[----:B------:R-:W-:Y:S01]  /*30d40*/  ULDC UR5, c[0x0][0x22c] ;  /* 0x00008b0000057ab9 */ /* 0x000fe20000000800 */
[----:B---3--:R-:W-:-:S04]  /*30d50*/  LEA R132, P6, R0, R3, 0x1 ;  /* 0x0000000300847211 */ /* 0x008fc800078c08ff */
[C---:B------:R-:W-:Y:S02]  /*30d60*/  LEA.HI.X.SX32 R133, R0.reuse, R5, 0x1, P6 ;  /* 0x0000000500857211 */ /* 0x040fe400030f0eff */
[----:B--2---:R-:W-:Y:S01]  /*30d70*/  PRMT R135, R9, 0x7632, R135 ;  /* 0x0000763209877816 */ /* 0x004fe20000000087 */
[----:B------:R-:W-:Y:S02]  /*30d80*/  VIADD R134, R0, UR4 ;  /* 0x0000000400867c36 */ /* 0x000fe40008000000 */
[----:B------:R-:W-:Y:S02]  /*30d90*/  VIADD R0, R4, 0x9 ;  /* 0x0000000904007836 */ /* 0x000fe40000000000 */
[----:B------:R2:W-:Y:S01]  /*30da0*/  @P3 STG.E.U16 desc[UR6][R6.64], R135 ;  /* 0x0000008706003986 */ /* 0x0005e2000c101506 */
[----:B------:R-:W-:Y:S01]  /*30db0*/  ISETP.LT.AND P3, PT, R8, UR5, !P0 ;  /* 0x0000000508007c0c */ /* 0x000fe2000c761270 */
[----:B------:R-:W-:Y:S01]  /*30dc0*/  ULDC UR5, c[0x0][0x22c] ;  /* 0x00008b0000057ab9 */ /* 0x000fe20000000800 */
[----:B------:R-:W-:Y:S01]  /*30dd0*/  LEA R8, P6, R134, R3, 0x1 ;  /* 0x0000000386087211 */ /* 0x000fe200078c08ff */
[----:B------:R3:W-:Y:S01]  /*30de0*/  @P5 STG.E.U16 desc[UR6][R132.64], R10 ;  /* 0x0000000a84005986 */ /* 0x0007e2000c101506 */
[----:B------:R-:W-:Y:S01]  /*30df0*/  ISETP.LT.AND P5, PT, R0, UR5, !P0 ;  /* 0x0000000500007c0c */ /* 0x000fe2000c7a1270 */
[----:B------:R-:W-:Y:S01]  /*30e00*/  ULDC UR5, c[0x0][0x22c] ;  /* 0x00008b0000057ab9 */ /* 0x000fe20000000800 */
[C---:B------:R-:W-:Y:S01]  /*30e10*/  LEA.HI.X.SX32 R9, R134.reuse, R5, 0x1, P6 ;  /* 0x0000000586097211 */ /* 0x040fe200030f0eff */
[----:B------:R-:W-:Y:S01]  /*30e20*/  VIADD R134, R134, UR4 ;  /* 0x0000000486867c36 */ /* 0x000fe20008000000 */
[----:B--2---:R-:W-:Y:S01]  /*30e30*/  PRMT R7, R10, 0x7632, R7 ;  /* 0x000076320a077816 */ /* 0x004fe20000000007 */
[----:B------:R-:W-:-:S02]  /*30e40*/  VIADD R135, R4, 0xa ;  /* 0x0000000a04877836 */ /* 0x000fc40000000000 */
[C---:B------:R-:W-:Y:S02]  /*30e50*/  VIADD R0, R134.reuse, UR4 ;  /* 0x0000000486007c36 */ /* 0x040fe40008000000 */
[----:B------:R2:W-:Y:S01]  /*30e60*/  @P4 STG.E.U16 desc[UR6][R8.64], R7 ;  /* 0x0000000708004986 */ /* 0x0005e2000c101506 */
[-C--:B------:R-:W-:Y:S01]  /*30e70*/  LEA R6, P4, R134, R3.reuse, 0x1 ;  /* 0x0000000386067211 */ /* 0x080fe200078808ff */
[----:B---3--:R-:W-:Y:S01]  /*30e80*/  VIADD R10, R4, 0xb ;  /* 0x0000000b040a7836 */ /* 0x008fe20000000000 */
[----:B------:R-:W-:-:S04]  /*30e90*/  LEA R132, P6, R0, R3, 0x1 ;  /* 0x0000000300847211 */ /* 0x000fc800078c08ff */
[-C--:B------:R-:W-:Y:S02]  /*30ea0*/  LEA.HI.X.SX32 R133, R0, R5.reuse, 0x1, P6 ;  /* 0x0000000500857211 */ /* 0x080fe400030f0eff */
[----:B--2---:R-:W-:Y:S02]  /*30eb0*/  LEA.HI.X.SX32 R7, R134, R5, 0x1, P4 ;  /* 0x0000000586077211 */ /* 0x004fe400020f0eff */
[----:B------:R-:W-:Y:S01]  /*30ec0*/  ISETP.LT.AND P4, PT, R135, UR5, !P0 ;  /* 0x0000000587007c0c */ /* 0x000fe2000c781270 */
[----:B------:R-:W-:Y:S01]  /*30ed0*/  ULDC UR5, c[0x0][0x22c] ;  /* 0x00008b0000057ab9 */ /* 0x000fe20000000800 */
[----:B------:R-:W-:Y:S01]  /*30ee0*/  PRMT R9, R11, 0x7632, R9 ;  /* 0x000076320b097816 */ /* 0x000fe20000000009 */
[----:B------:R2:W-:Y:S01]  /*30ef0*/  @P2 STG.E.U16 desc[UR6][R6.64], R11 ;  /* 0x0000000b06002986 */ /* 0x0005e2000c101506 */
[----:B------:R-:W-:Y:S01]  /*30f00*/  ISETP.LT.AND P2, PT, R10, UR5, !P0 ;  /* 0x000000050a007c0c */ /* 0x000fe2000c741270 */
[----:B------:R-:W-:Y:S01]  /*30f10*/  VIADD R10, R0, UR4 ;  /* 0x00000004000a7c36 */ /* 0x000fe20008000000 */
[----:B------:R-:W-:Y:S01]  /*30f20*/  ULDC UR5, c[0x0][0x22c] ;  /* 0x00008b0000057ab9 */ /* 0x000fe20000000800 */
[----:B------:R-:W-:Y:S01]  /*30f30*/  VIADD R0, R4, 0xc ;  /* 0x0000000c04007836 */ /* 0x000fe20000000000 */
[----:B------:R3:W-:Y:S02]  /*30f40*/  @P1 STG.E.U16 desc[UR6][R132.64], R9 ;  /* 0x0000000984001986 */ /* 0x0007e4000c101506 */
[----:B------:R-:W-:-:S02]  /*30f50*/  LEA R8, P6, R10, R3, 0x1 ;  /* 0x000000030a087211 */ /* 0x000fc400078c08ff */
[----:B------:R-:W-:Y:S01]  /*30f60*/  ISETP.LT.AND P1, PT, R0, UR5, !P0 ;  /* 0x0000000500007c0c */ /* 0x000fe2000c721270 */
[----:B------:R-:W-:Y:S01]  /*30f70*/  VIADD R0, R10, UR4 ;  /* 0x000000040a007c36 */ /* 0x000fe20008000000 */
[----:B------:R-:W-:Y:S01]  /*30f80*/  ULDC UR5, c[0x0][0x22c] ;  /* 0x00008b0000057ab9 */ /* 0x000fe20000000800 */
[----:B--2---:R-:W-:Y:S02]  /*30f90*/  VIADD R7, R4, 0xd ;  /* 0x0000000d04077836 */ /* 0x004fe40000000000 */
[----:B------:R-:W-:Y:S01]  /*30fa0*/  VIADD R134, R0, UR4 ;  /* 0x0000000400867c36 */ /* 0x000fe20008000000 */
[----:B---3--:R-:W-:Y:S02]  /*30fb0*/  LEA.HI.X.SX32 R9, R10, R5, 0x1, P6 ;  /* 0x000000050a097211 */ /* 0x008fe400030f0eff */
[----:B------:R-:W-:Y:S02]  /*30fc0*/  LEA R6, P6, R0, R3, 0x1 ;  /* 0x0000000300067211 */ /* 0x000fe400078c08ff */
[----:B------:R-:W-:Y:S01]  /*30fd0*/  PRMT R132, R12, 0x7632, R132 ;  /* 0x000076320c847816 */ /* 0x000fe20000000084 */
[----:B------:R2:W-:Y:S01]  /*30fe0*/  @P3 STG.E.U16 desc[UR6][R8.64], R12 ;  /* 0x0000000c08003986 */ /* 0x0005e2000c101506 */
[----:B------:R-:W-:Y:S01]  /*30ff0*/  ISETP.LT.AND P3, PT, R7, UR5, !P0 ;  /* 0x0000000507007c0c */ /* 0x000fe2000c761270 */
[----:B------:R-:W-:Y:S01]  /*31000*/  ULDC UR5, c[0x0][0x22c] ;  /* 0x00008b0000057ab9 */ /* 0x000fe20000000800 */
[----:B------:R-:W-:Y:S01]  /*31010*/  LEA.HI.X.SX32 R7, R0, R5, 0x1, P6 ;  /* 0x0000000500077211 */ /* 0x000fe200030f0eff */
[----:B------:R-:W-:Y:S01]  /*31020*/  VIADD R0, R4, 0xe ;  /* 0x0000000e04007836 */ /* 0x000fe20000000000 */
        /* <DEDUP_REMOVED lines=11> */
[----:B------:R-:W-:Y:S01]  /*310e0*/  VIADD R12, R0, UR4 ;  /* 0x00000004000c7c36 */ /* 0x000fe20008000000 */
[----:B------:R-:W-:Y:S01]  /*310f0*/  LEA.HI.X.SX32 R9, R134, R5, 0x1, P6 ;  /* 0x0000000586097211 */ /* 0x000fe200030f0eff */
[----:B---3--:R-:W-:Y:S01]  /*31100*/  VIADD R132, R4, 0x10 ;  /* 0x0000001004847836 */ /* 0x008fe20000000000 */
[----:B------:R-:W-:Y:S01]  /*31110*/  LEA R6, P6, R0, R3, 0x1 ;  /* 0x0000000300067211 */ /* 0x000fe200078c08ff */
[----:B------:R-:W-:-:S03]  /*31120*/  ULDC UR5, c[0x0][0x22c] ;  /* 0x00008b0000057ab9 */ /* 0x000fc60000000800 */
[----:B------:R-:W-:Y:S01]  /*31130*/  LEA.HI.X.SX32 R7, R0, R5, 0x1, P6 ;  /* 0x0000000500077211 */ /* 0x000fe200030f0eff */
[C---:B------:R-:W-:Y:S01]  /*31140*/  VIADD R0, R4.reuse, 0x11 ;  /* 0x0000001104007836 */ /* 0x040fe20000000000 */
[----:B--2---:R-:W-:Y:S01]  /*31150*/  PRMT R11, R13, 0x7632, R11 ;  /* 0x000076320d0b7816 */ /* 0x004fe2000000000b */
[----:B------:R-:W-:Y:S01]  /*31160*/  VIADD R13, R4, 0x12 ;  /* 0x00000012040d7836 */ /* 0x000fe20000000000 */
[----:B------:R-:W-:-:S03]  /*31170*/  LEA R10, P6, R12, R3, 0x1 ;  /* 0x000000030c0a7211 */ /* 0x000fc600078c08ff */
[----:B------:R2:W-:Y:S01]  /*31180*/  @P2 STG.E.U16 desc[UR6][R8.64], R11 ;  /* 0x0000000b08002986 */ /* 0x0005e2000c101506 */
[----:B------:R-:W-:Y:S01]  /*31190*/  ISETP.LT.AND P2, PT, R132, UR5, !P0 ;  /* 0x0000000584007c0c */ /* 0x000fe2000c741270 */
[----:B------:R-:W-:Y:S02]  /*311a0*/  ULDC UR5, c[0x0][0x22c] ;  /* 0x00008b0000057ab9 */ /* 0x000fe40000000800 */
[----:B------:R3:W-:Y:S01]  /*311b0*/  @P1 STG.E.U16 desc[UR6][R6.64], R14 ;  /* 0x0000000e06001986 */ /* 0x0007e2000c101506 */
[----:B------:R-:W-:Y:S01]  /*311c0*/  ISETP.LT.AND P1, PT, R0, UR5, !P0 ;  /* 0x0000000500007c0c */ /* 0x000fe2000c721270 */
[----:B------:R-:W-:Y:S01]  /*311d0*/  ULDC UR5, c[0x0][0x22c] ;  /* 0x00008b0000057ab9 */ /* 0x000fe20000000800 */
[C---:B--2---:R-:W-:Y:S01]  /*311e0*/  LEA.HI.X.SX32 R11, R12.reuse, R5, 0x1, P6 ;  /* 0x000000050c0b7211 */ /* 0x044fe200030f0eff */
[----:B------:R-:W-:Y:S01]  /*311f0*/  VIADD R12, R12, UR4 ;  /* 0x000000040c0c7c36 */ /* 0x000fe20008000000 */
[----:B------:R-:W-:Y:S01]  /*31200*/  PRMT R9, R14, 0x7632, R9 ;  /* 0x000076320e097816 */ /* 0x000fe20000000009 */
[----:B---3--:R-:W-:-:S02]  /*31210*/  VIADD R7, R4, 0x13 ;  /* 0x0000001304077836 */ /* 0x008fc40000000000 */
[C---:B------:R-:W-:Y:S02]  /*31220*/  VIADD R0, R12.reuse, UR4 ;  /* 0x000000040c007c36 */ /* 0x040fe40008000000 */
[----:B------:R2:W-:Y:S01]  /*31230*/  @P3 STG.E.U16 desc[UR6][R10.64], R9 ;  /* 0x000000090a003986 */ /* 0x0005e2000c101506 */
[-C--:B------:R-:W-:Y:S02]  /*31240*/  LEA R8, P3, R12, R3.reuse, 0x1 ;  /* 0x000000030c087211 */ /* 0x080fe400078608ff */
[----:B------:R-:W-:Y:S02]  /*31250*/  LEA R6, P6, R0, R3, 0x1 ;  /* 0x0000000300067211 */ /* 0x000fe400078c08ff */
[-C--:B--2---:R-:W-:Y:S01]  /*31260*/  LEA.HI.X.SX32 R9, R12, R5.reuse, 0x1, P3 ;  /* 0x000000050c097211 */ /* 0x084fe200018f0eff */
[C---:B------:R-:W-:Y:S01]  /*31270*/  VIADD R12, R0.reuse, UR4 ;  /* 0x00000004000c7c36 */ /* 0x040fe20008000000 */
[----:B------:R-:W-:Y:S01]  /*31280*/  ISETP.LT.AND P3, PT, R13, UR5, !P0 ;  /* 0x000000050d007c0c */ /* 0x000fe2000c761270 */
[----:B------:R-:W-:Y:S01]  /*31290*/  ULDC UR5, c[0x0][0x22c] ;  /* 0x00008b0000057ab9 */ /* 0x000fe20000000800 */
[----:B------:R-:W-:Y:S01]  /*312a0*/  PRMT R11, R15, 0x7632, R11 ;  /* 0x000076320f0b7816 */ /* 0x000fe2000000000b */
[----:B------:R2:W-:Y:S01]  /*312b0*/  @P5 STG.E.U16 desc[UR6][R8.64], R15 ;  /* 0x0000000f08005986 */ /* 0x0005e2000c101506 */
[----:B------:R-:W-:Y:S01]  /*312c0*/  ISETP.LT.AND P5, PT, R7, UR5, !P0 ;  /* 0x0000000507007c0c */ /* 0x000fe2000c7a1270 */
[----:B------:R-:W-:Y:S01]  /*312d0*/  ULDC UR5, c[0x0][0x22c] ;  /* 0x00008b0000057ab9 */ /* 0x000fe20000000800 */
[----:B------:R-:W-:Y:S01]  /*312e0*/  LEA.HI.X.SX32 R7, R0, R5, 0x1, P6 ;  /* 0x0000000500077211 */ /* 0x000fe200030f0eff */
[----:B------:R-:W-:Y:S01]  /*312f0*/  VIADD R0, R4, 0x14 ;  /* 0x0000001404007836 */ /* 0x000fe20000000000 */
[----:B------:R-:W-:-:S02]  /*31300*/  LEA R10, P6, R12, R3, 0x1 ;  /* 0x000000030c0a7211 */ /* 0x000fc400078c08ff */
[----:B------:R-:W-:Y:S01]  /*31310*/  PRMT R13, R16, 0x7632, R13 ;  /* 0x00007632100d7816 */ /* 0x000fe2000000000d */
[----:B------:R3:W-:Y:S01]  /*31320*/  @P4 STG.E.U16 desc[UR6][R6.64], R11 ;  /* 0x0000000b06004986 */ /* 0x0007e2000c101506 */
[----:B------:R-:W-:Y:S01]  /*31330*/  ISETP.LT.AND P4, PT, R0, UR5, !P0 ;  /* 0x0000000500007c0c */ /* 0x000fe2000c781270 */
[----:B------:R-:W-:Y:S01]  /*31340*/  VIADD R0, R12, UR4 ;  /* 0x000000040c007c36 */ /* 0x000fe20008000000 */
[----:B------:R-:W-:Y:S01]  /*31350*/  ULDC UR5, c[0x0][0x22c] ;  /* 0x00008b0000057ab9 */ /* 0x000fe20000000800 */
[C---:B--2---:R-:W-:Y:S02]  /*31360*/  VIADD R9, R4.reuse, 0x15 ;  /* 0x0000001504097836 */ /* 0x044fe40000000000 */
[----:B------:R-:W-:Y:S01]  /*31370*/  VIADD R15, R4, 0xfe ;  /* 0x000000fe040f7836 */ /* 0x000fe20000000000 */
[----:B---3--:R-:W-:Y:S01]  /*31380*/  LEA.HI.X.SX32 R11, R12, R5, 0x1, P6 ;  /* 0x000000050c0b7211 */ /* 0x008fe200030f0eff */
[C---:B------:R-:W-:Y:S01]  /*31390*/  VIADD R12, R0.reuse, UR4 ;  /* 0x00000004000c7c36 */ /* 0x040fe20008000000 */
[----:B------:R-:W-:-:S03]  /*313a0*/  LEA R8, P6, R0, R3, 0x1 ;  /* 0x0000000300087211 */ /* 0x000fc600078c08ff */
        /* <DEDUP_REMOVED lines=13> */
[C---:B------:R-:W-:Y:S01]  /*31480*/  LEA R10, P6, R12.reuse, R3, 0x1 ;  /* 0x000000030c0a7211 */ /* 0x040fe200078c08ff */
[----:B------:R2:W-:Y:S01]  /*31490*/  @P3 STG.E.U16 desc[UR6][R6.64], R17 ;  /* 0x0000001106003986 */ /* 0x0005e2000c101506 */
[----:B------:R-:W-:Y:S01]  /*314a0*/  ISETP.LT.AND P3, PT, R11, UR5, !P0 ;  /* 0x000000050b007c0c */ /* 0x000fe2000c761270 */
[----:B------:R-:W-:Y:S01]  /*314b0*/  ULDC UR5, c[0x0][0x22c] ;  /* 0x00008b0000057ab9 */ /* 0x000fe20000000800 */
[----:B------:R-:W-:Y:S01]  /*314c0*/  LEA.HI.X.SX32 R11, R12, R5, 0x1, P6 ;  /* 0x000000050c0b7211 */ /* 0x000fe200030f0eff */
[C---:B------:R-:W-:Y:S01]  /*314d0*/  VIADD R12, R0.reuse, UR4 ;  /* 0x00000004000c7c36 */ /* 0x040fe20008000000 */
[----:B---3--:R-:W-:Y:S01]  /*314e0*/  LEA R8, P6, R0, R3, 0x1 ;  /* 0x0000000300087211 */ /* 0x008fe200078c08ff */
[----:B------:R-:W-:-:S03]  /*314f0*/  VIADD R13, R4, 0x18 ;  /* 0x00000018040d7836 */ /* 0x000fc60000000000 */
[----:B------:R-:W-:Y:S01]  /*31500*/  LEA.HI.X.SX32 R9, R0, R5, 0x1, P6 ;  /* 0x0000000500097211 */ /* 0x000fe200030f0eff */
[----:B------:R-:W-:Y:S01]  /*31510*/  VIADD R0, R4, 0x19 ;  /* 0x0000001904007836 */ /* 0x000fe20000000000 */
[----:B--2---:R-:W-:Y:S02]  /*31520*/  PRMT R7, R17, 0x7632, R7 ;  /* 0x0000763211077816 */ /* 0x004fe40000000007 */
[----:B------:R-:W-:-:S03]  /*31530*/  LEA R6, P6, R12, R3, 0x1 ;  /* 0x000000030c067211 */ /* 0x000fc600078c08ff */
[----:B------:R2:W-:Y:S01]  /*31540*/  @P5 STG.E.U16 desc[UR6][R10.64], R7 ;  /* 0x000000070a005986 */ /* 0x0005e2000c101506 */
[----:B------:R-:W-:Y:S01]  /*31550*/  ISETP.LT.AND P5, PT, R13, UR5, !P0 ;  /* 0x000000050d007c0c */ /* 0x000fe2000c7a1270 */
[----:B------:R-:W-:Y:S01]  /*31560*/  ULDC UR5, c[0x0][0x22c] ;  /* 0x00008b0000057ab9 */ /* 0x000fe20000000800 */
[----:B------:R-:W-:Y:S01]  /*31570*/  VIADD R13, R4, 0x1a ;  /* 0x0000001a040d7836 */ /* 0x000fe20000000000 */
        /* <DEDUP_REMOVED lines=21> */
[----:B------:R-:W-:Y:S01]  /*316d0*/  LEA R6, P6, R12, R3, 0x1 ;  /* 0x000000030c067211 */ /* 0x000fe200078c08ff */
[----:B------:R3:W1:Y:S01]  /*316e0*/  LDS.128 R16, [R2] ;  /* 0x0000000002107984 */ /* 0x0006620000000c00 */
[----:B------:R-:W-:-:S03]  /*316f0*/  PRMT R13, R20, 0x7632, R13 ;  /* 0x00007632140d7816 */ /* 0x000fc6000000000d */
[----:B------:R4:W-:Y:S01]  /*31700*/  @P3 STG.E.U16 desc[UR6][R8.64], R7 ;  /* 0x0000000708003986 */ /* 0x0009e2000c101506 */
[----:B------:R-:W-:Y:S01]  /*31710*/  ISETP.LT.AND P3, PT, R0, UR5, !P0 ;  /* 0x0000000500007c0c */ /* 0x000fe2000c761270 */
[----:B------:R-:W-:Y:S01]  /*31720*/  VIADD R0, R12, UR4 ;  /* 0x000000040c007c36 */ /* 0x000fe20008000000 */
[----:B------:R-:W-:Y:S01]  /*31730*/  ULDC UR5, c[0x0][0x22c] ;  /* 0x00008b0000057ab9 */ /* 0x000fe20000000800 */
[C---:B--2---:R-:W-:Y:S02]  /*31740*/  VIADD R11, R4.reuse, 0x1d ;  /* 0x0000001d040b7836 */ /* 0x044fe40000000000 */
[----:B---3--:R-:W-:Y:S01]  /*31750*/  VIADD R2, R4, 0xfb ;  /* 0x000000fb04027836 */ /* 0x008fe20000000000 */
[----:B----4-:R-:W-:Y:S01]  /*31760*/  LEA.HI.X.SX32 R7, R12, R5, 0x1, P6 ;  /* 0x000000050c077211 */ /* 0x010fe200030f0eff */
        /* <DEDUP_REMOVED lines=22> */
[----:B------:R-:W-:-:S02]  /*318d0*/  VIADD R13, R4, 0x20 ;  /* 0x00000020040d7836 */ /* 0x000fc40000000000 */
[----:B------:R-:W-:Y:S01]  /*318e0*/  VIADD R20, R4, 0xff ;  /* 0x000000ff04147836 */ /* 0x000fe20000000000 */
        /* <DEDUP_REMOVED lines=35> */
[----:B--2---:R-:W-:Y:S01]  /*31b20*/  VIADD R7, R4, 0x25 ;  /* 0x0000002504077836 */ /* 0x004fe20000000000 */
        /* <DEDUP_REMOVED lines=757> */
[----:B---3--:R-:W-:-:S03]  /*34a80*/  PRMT R7, R74, 0x7632, R7 ;  /* 0x000076324a077816 */ /* 0x008fc60000000007 */
[C---:B------:R-:W-:Y:S02]  /*34a90*/  VIADD R0, R12.reuse, UR4 ;  /* 0x000000040c007c36 */ /* 0x040fe40008000000 */
[----:B------:R2:W-:Y:S01]  /*34aa0*/  @P3 STG.E.U16 desc[UR6][R10.64], R7 ;  /* 0x000000070a003986 */ /* 0x0005e2000c101506 */
[-C--:B------:R-:W-:Y:S02]  /*34ab0*/  LEA R8, P3, R12, R3.reuse, 0x1 ;  /* 0x000000030c087211 */ /* 0x080fe400078608ff */
[----:B------:R-:W-:Y:S02]  /*34ac0*/  LEA R6, P6, R0, R3, 0x1 ;  /* 0x0000000300067211 */ /* 0x000fe400078c08ff */
[----:B------:R-:W-:Y:S01]  /*34ad0*/  LEA.HI.X.SX32 R9, R12, R5, 0x1, P3 ;  /* 0x000000050c097211 */ /* 0x000fe200018f0eff */
[C---:B------:R-:W-:Y:S01]  /*34ae0*/  VIADD R12, R4.reuse, 0x8b ;  /* 0x0000008b040c7836 */ /* 0x040fe20000000000 */
[----:B------:R-:W-:Y:S01]  /*34af0*/  ISETP.LT.AND P3, PT, R13, UR5, !P0 ;  /* 0x000000050d007c0c */ /* 0x000fe2000c761270 */
[----:B------:R-:W-:Y:S01]  /*34b00*/  ULDC UR5, c[0x0][0x22c] ;  /* 0x00008b0000057ab9 */ /* 0x000fe20000000800 */
[----:B------:R-:W-:Y:S01]  /*34b10*/  VIADD R13, R4, 0x8c ;  /* 0x0000008c040d7836 */ /* 0x000fe20000000000 */
[----:B------:R3:W-:Y:S01]  /*34b20*/  @P5 STG.E.U16 desc[UR6][R8.64], R75 ;  /* 0x0000004b08005986 */ /* 0x0007e2000c101506 */
[----:B------:R-:W-:Y:S01]  /*34b30*/  ISETP.LT.AND P5, PT, R12, UR5, !P0 ;  /* 0x000000050c007c0c */ /* 0x000fe2000c7a1270 */
[----:B------:R-:W-:Y:S01]  /*34b40*/  ULDC UR5, c[0x0][0x22c] ;  /* 0x00008b0000057ab9 */ /* 0x000fe20000000800 */
[----:B--2---:R-:W-:-:S02]  /*34b50*/  PRMT R11, R75, 0x7632, R11 ;  /* 0x000076324b0b7816 */ /* 0x004fc4000000000b */
[C---:B------:R-:W-:Y:S01]  /*34b60*/  LEA.HI.X.SX32 R7, R0.reuse, R5, 0x1, P6 ;  /* 0x0000000500077211 */ /* 0x040fe200030f0eff */
[----:B------:R-:W-:-:S04]  /*34b70*/  VIADD R0, R0, UR4 ;  /* 0x0000000400007c36 */ /* 0x000fc80008000000 */
[----:B------:R2:W-:Y:S01]  /*34b80*/  @P4 STG.E.U16 desc[UR6][R6.64], R11 ;  /* 0x0000000b06004986 */ /* 0x0005e2000c101506 */
[C---:B------:R-:W-:Y:S01]  /*34b90*/  LEA R10, P4, R0.reuse, R3, 0x1 ;  /* 0x00000003000a7211 */ /* 0x040fe200078808ff */
[----:B------:R-:W-:-:S05]  /*34ba0*/  VIADD R12, R0, UR4 ;  /* 0x00000004000c7c36 */ /* 0x000fca0008000000 */
[----:B---3--:R-:W-:-:S04]  /*34bb0*/  LEA R8, P6, R12, R3, 0x1 ;  /* 0x000000030c087211 */ /* 0x008fc800078c08ff */
[-C--:B------:R-:W-:Y:S01]  /*34bc0*/  LEA.HI.X.SX32 R9, R12, R5.reuse, 0x1, P6 ;  /* 0x000000050c097211 */ /* 0x080fe200030f0eff */
[----:B--2---:R-:W-:Y:S01]  /*34bd0*/  VIADD R7, R4, 0x8e ;  /* 0x0000008e04077836 */ /* 0x004fe20000000000 */
[----:B------:R-:W-:Y:S01]  /*34be0*/  LEA.HI.X.SX32 R11, R0, R5, 0x1, P4 ;  /* 0x00000005000b7211 */ /* 0x000fe200020f0eff */
[----:B------:R-:W-:Y:S01]  /*34bf0*/  VIADD R0, R4, 0x8d ;  /* 0x0000008d04007836 */ /* 0x000fe20000000000 */
[----:B------:R-:W-:Y:S01]  /*34c00*/  ISETP.LT.AND P4, PT, R13, UR5, !P0 ;  /* 0x000000050d007c0c */ /* 0x000fe2000c781270 */
[----:B------:R-:W-:Y:S01]  /*34c10*/  ULDC UR5, c[0x0][0x22c] ;  /* 0x00008b0000057ab9 */ /* 0x000fe20000000800 */
[----:B------:R-:W-:Y:S01]  /*34c20*/  PRMT R13, R76, 0x7632, R13 ;  /* 0x000076324c0d7816 */ /* 0x000fe2000000000d */
[----:B------:R2:W-:Y:S01]  /*34c30*/  @P2 STG.E.U16 desc[UR6][R10.64], R76 ;  /* 0x0000004c0a002986 */ /* 0x0005e2000c101506 */
[----:B------:R-:W-:Y:S01]  /*34c40*/  ISETP.LT.AND P2, PT, R0, UR5, !P0 ;  /* 0x0000000500007c0c */ /* 0x000fe2000c741270 */
[----:B------:R-:W-:Y:S01]  /*34c50*/  VIADD R0, R12, UR4 ;  /* 0x000000040c007c36 */ /* 0x000fe20008000000 */
[----:B------:R-:W-:Y:S01]  /*34c60*/  ULDC UR5, c[0x0][0x22c] ;  /* 0x00008b0000057ab9 */ /* 0x000fe20000000800 */
[----:B------:R3:W-:Y:S01]  /*34c70*/  @P1 STG.E.U16 desc[UR6][R8.64], R13 ;  /* 0x0000000d08001986 */ /* 0x0007e2000c101506 */
[----:B------:R-:W-:Y:S01]  /*34c80*/  ISETP.LT.AND P1, PT, R7, UR5, !P0 ;  /* 0x0000000507007c0c */ /* 0x000fe2000c721270 */
[C---:B------:R-:W-:Y:S01]  /*34c90*/  VIADD R12, R0.reuse, UR4 ;  /* 0x00000004000c7c36 */ /* 0x040fe20008000000 */
[----:B------:R-:W-:Y:S01]  /*34ca0*/  LEA R6, P6, R0, R3, 0x1 ;  /* 0x0000000300067211 */ /* 0x000fe200078c08ff */
[----:B------:R-:W-:-:S03]  /*34cb0*/  ULDC UR5, c[0x0][0x22c] ;  /* 0x00008b0000057ab9 */ /* 0x000fc60000000800 */
[----:B------:R-:W-:Y:S01]  /*34cc0*/  LEA.HI.X.SX32 R7, R0, R5, 0x1, P6 ;  /* 0x0000000500077211 */ /* 0x000fe200030f0eff */
[----:B--2---:R-:W-:Y:S01]  /*34cd0*/  VIADD R11, R4, 0x8f ;  /* 0x0000008f040b7836 */ /* 0x004fe20000000000 */
[C---:B------:R-:W-:Y:S01]  /*34ce0*/  LEA R10, P6, R12.reuse, R3, 0x1 ;  /* 0x000000030c0a7211 */ /* 0x040fe200078c08ff */
[C---:B------:R-:W-:Y:S02]  /*34cf0*/  VIADD R0, R12.reuse, UR4 ;  /* 0x000000040c007c36 */ /* 0x040fe40008000000 */
[----:B------:R2:W-:Y:S01]  /*34d00*/  @P3 STG.E.U16 desc[UR6][R6.64], R77 ;  /* 0x0000004d06003986 */ /* 0x0005e2000c101506 */
[----:B------:R-:W-:Y:S01]  /*34d10*/  ISETP.LT.AND P3, PT, R11, UR5, !P0 ;  /* 0x000000050b007c0c */ /* 0x000fe2000c761270 */
[----:B------:R-:W-:Y:S01]  /*34d20*/  ULDC UR5, c[0x0][0x22c] ;  /* 0x00008b0000057ab9 */ /* 0x000fe20000000800 */
[----:B------:R-:W-:Y:S01]  /*34d30*/  LEA.HI.X.SX32 R11, R12, R5, 0x1, P6 ;  /* 0x000000050c0b7211 */ /* 0x000fe200030f0eff */
[----:B------:R-:W-:Y:S01]  /*34d40*/  VIADD R12, R4, 0x90 ;  /* 0x00000090040c7836 */ /* 0x000fe20000000000 */
[----:B---3--:R-:W-:-:S02]  /*34d50*/  LEA R8, P6, R0, R3, 0x1 ;  /* 0x0000000300087211 */ /* 0x008fc400078c08ff */
[----:B------:R-:W-:Y:S02]  /*34d60*/  PRMT R13, R77, 0x7632, R13 ;  /* 0x000076324d0d7816 */ /* 0x000fe4000000000d */
[C---:B------:R-:W-:Y:S01]  /*34d70*/  LEA.HI.X.SX32 R9, R0.reuse, R5, 0x1, P6 ;  /* 0x0000000500097211 */ /* 0x040fe200030f0eff */
[----:B------:R-:W-:Y:S01]  /*34d80*/  VIADD R0, R0, UR4 ;  /* 0x0000000400007c36 */ /* 0x000fe20008000000 */
[----:B------:R-:W-:Y:S01]  /*34d90*/  ISETP.LT.AND P6, PT, R12, UR5, !P0 ;  /* 0x000000050c007c0c */ /* 0x000fe2000c7c1270 */
[----:B------:R3:W-:Y:S01]  /*34da0*/  @P5 STG.E.U16 desc[UR6][R10.64], R13 ;  /* 0x0000000d0a005986 */ /* 0x0007e2000c101506 */
[----:B--2---:R-:W-:Y:S01]  /*34db0*/  VIADD R7, R4, 0x91 ;  /* 0x0000009104077836 */ /* 0x004fe20000000000 */
[----:B------:R-:W-:Y:S01]  /*34dc0*/  ULDC UR5, c[0x0][0x22c] ;  /* 0x00008b0000057ab9 */ /* 0x000fe20000000800 */
[C---:B------:R-:W-:Y:S01]  /*34dd0*/  VIADD R12, R0.reuse, UR4 ;  /* 0x00000004000c7c36 */ /* 0x040fe20008000000 */
[----:B------:R2:W-:Y:S01]  /*34de0*/  @P4 STG.E.U16 desc[UR6][R8.64], R78 ;  /* 0x0000004e08004986 */ /* 0x0005e2000c101506 */
[----:B------:R-:W-:-:S02]  /*34df0*/  LEA R6, P4, R0, R3, 0x1 ;  /* 0x0000000300067211 */ /* 0x000fc400078808ff */
[----:B------:R-:W-:Y:S01]  /*34e00*/  ISETP.LT.AND P5, PT, R7, UR5, !P0 ;  /* 0x0000000507007c0c */ /* 0x000fe2000c7a1270 */
[----:B------:R-:W-:Y:S01]  /*34e10*/  ULDC UR5, c[0x0][0x22c] ;  /* 0x00008b0000057ab9 */ /* 0x000fe20000000800 */
[----:B------:R-:W-:Y:S01]  /*34e20*/  LEA.HI.X.SX32 R7, R0, R5, 0x1, P4 ;  /* 0x0000000500077211 */ /* 0x000fe200020f0eff */
[----:B------:R-:W-:Y:S01]  /*34e30*/  VIADD R0, R4, 0x92 ;  /* 0x0000009204007836 */ /* 0x000fe20000000000 */
[----:B---3--:R-:W-:Y:S01]  /*34e40*/  LEA R10, P4, R12, R3, 0x1 ;  /* 0x000000030c0a7211 */ /* 0x008fe200078808ff */
[----:B------:R-:W-:Y:S01]  /*34e50*/  VIADD R13, R4, 0x94 ;  /* 0x00000094040d7836 */ /* 0x000fe20000000000 */
[----:B--2---:R-:W-:Y:S02]  /*34e60*/  PRMT R9, R78, 0x7632, R9 ;  /* 0x000076324e097816 */ /* 0x004fe40000000009 */
[C---:B------:R-:W-:Y:S01]  /*34e70*/  LEA.HI.X.SX32 R11, R12.reuse, R5, 0x1, P4 ;  /* 0x000000050c0b7211 */ /* 0x040fe200020f0eff */
[----:B------:R-:W-:Y:S01]  /*34e80*/  VIADD R12, R12, UR4 ;  /* 0x000000040c0c7c36 */ /* 0x000fe20008000000 */
[----:B------:R-:W-:Y:S01]  /*34e90*/  ISETP.LT.AND P4, PT, R13, UR8, !P0 ;  /* 0x000000080d007c0c */ /* 0x000fe2000c781270 */
[----:B------:R2:W-:Y:S01]  /*34ea0*/  @P2 STG.E.U16 desc[UR6][R6.64], R9 ;  /* 0x0000000906002986 */ /* 0x0005e2000c101506 */
[----:B------:R-:W-:Y:S01]  /*34eb0*/  ISETP.LT.AND P2, PT, R0, UR5, !P0 ;  /* 0x0000000500007c0c */ /* 0x000fe2000c741270 */
[----:B------:R-:W-:Y:S01]  /*34ec0*/  VIADD R0, R4, 0x93 ;  /* 0x0000009304007836 */ /* 0x000fe20000000000 */
[----:B------:R-:W-:Y:S01]  /*34ed0*/  ULDC UR5, c[0x0][0x22c] ;  /* 0x00008b0000057ab9 */ /* 0x000fe20000000800 */
[----:B------:R-:W-:Y:S01]  /*34ee0*/  @P1 STG.E.U16 desc[UR6][R10.64], R79 ;  /* 0x0000004f0a001986 */ /* 0x000fe2000c101506 */
[----:B------:R-:W-:Y:S01]  /*34ef0*/  LEA R8, P1, R12, R3, 0x1 ;  /* 0x000000030c087211 */ /* 0x000fe200078208ff */
[----:B------:R-:W-:Y:S01]  /*34f00*/  VIADD R13, R4, 0x95 ;  /* 0x00000095040d7836 */ /* 0x000fe20000000000 */
[----:B------:R-:W-:Y:S01]  /*34f10*/  ULDC UR8, c[0x0][0x248] ;  /* 0x0000920000087ab9 */ /* 0x000fe20000000800 */
[----:B--2---:R-:W-:-:S02]  /*34f20*/  PRMT R7, R79, 0x7632, R7 ;  /* 0x000076324f077816 */ /* 0x004fc40000000007 */
[C---:B------:R-:W-:Y:S01]  /*34f30*/  LEA.HI.X.SX32 R9, R12.reuse, R5, 0x1, P1 ;  /* 0x000000050c097211 */ /* 0x040fe200008f0eff */
[----:B------:R-:W-:Y:S01]  /*34f40*/  VIADD R12, R12, UR4 ;  /* 0x000000040c0c7c36 */ /* 0x000fe20008000000 */
[----:B------:R-:W-:Y:S01]  /*34f50*/  ULDC UR4, c[0x0][0x248] ;  /* 0x0000920000047ab9 */ /* 0x000fe20000000800 */
[----:B------:R-:W-:Y:S01]  /*34f60*/  ISETP.LT.AND P1, PT, R0, UR5, !P0 ;  /* 0x0000000500007c0c */ /* 0x000fe2000c721270 */
[----:B------:R-:W-:Y:S01]  /*34f70*/  ULDC UR5, c[0x0][0x22c] ;  /* 0x00008b0000057ab9 */ /* 0x000fe20000000800 */
[----:B------:R2:W-:Y:S01]  /*34f80*/  @P3 STG.E.U16 desc[UR6][R8.64], R7 ;  /* 0x0000000708003986 */ /* 0x0005e2000c101506 */
[C---:B------:R-:W-:Y:S01]  /*34f90*/  LEA R6, P3, R12.reuse, R3, 0x1 ;  /* 0x000000030c067211 */ /* 0x040fe200078608ff */
[C---:B------:R-:W-:Y:S01]  /*34fa0*/  VIADD R0, R12.reuse, UR4 ;  /* 0x000000040c007c36 */ /* 0x040fe20008000000 */
[----:B------:R-:W-:Y:S02]  /*34fb0*/  ULDC UR4, c[0x0][0x248] ;  /* 0x0000920000047ab9 */ /* 0x000fe40000000800 */
[----:B--2---:R-:W-:Y:S01]  /*34fc0*/  LEA.HI.X.SX32 R7, R12, R5, 0x1, P3 ;  /* 0x000000050c077211 */ /* 0x004fe200018f0eff */
[C---:B------:R-:W-:Y:S01]  /*34fd0*/  VIADD R12, R0.reuse, UR4 ;  /* 0x00000004000c7c36 */ /* 0x040fe20008000000 */
[----:B------:R-:W-:Y:S01]  /*34fe0*/  LEA R10, P3, R0, R3, 0x1 ;  /* 0x00000003000a7211 */ /* 0x000fe200078608ff */
[----:B------:R-:W-:Y:S01]  /*34ff0*/  ULDC UR4, c[0x0][0x248] ;  /* 0x0000920000047ab9 */ /* 0x000fe20000000800 */
[----:B------:R-:W-:Y:S01]  /*35000*/  PRMT R9, R80, 0x7632, R9 ;  /* 0x0000763250097816 */ /* 0x000fe20000000009 */
[----:B------:R-:W-:Y:S01]  /*35010*/  @P6 STG.E.U16 desc[UR6][R6.64], R80 ;  /* 0x0000005006006986 */ /* 0x000fe2000c101506 */
[----:B------:R-:W-:Y:S01]  /*35020*/  LEA.HI.X.SX32 R11, R0, R5, 0x1, P3 ;  /* 0x00000005000b7211 */ /* 0x000fe200018f0eff */
[----:B------:R-:W-:Y:S01]  /*35030*/  VIADD R0, R4, 0x96 ;  /* 0x0000009604007836 */ /* 0x000fe20000000000 */
[----:B------:R-:W-:-:S02]  /*35040*/  LEA R8, P6, R12, R3, 0x1 ;  /* 0x000000030c087211 */ /* 0x000fc400078c08ff */
[----:B------:R-:W-:Y:S01]  /*35050*/  ISETP.LT.AND P3, PT, R13, UR5, !P0 ;  /* 0x000000050d007c0c */ /* 0x000fe2000c761270 */
[----:B------:R2:W-:Y:S01]  /*35060*/  @P5 STG.E.U16 desc[UR6][R10.64], R9 ;  /* 0x000000090a005986 */ /* 0x0005e2000c101506 */
[----:B------:R-:W-:Y:S01]  /*35070*/  ULDC UR5, c[0x0][0x22c] ;  /* 0x00008b0000057ab9 */ /* 0x000fe20000000800 */
[----:B------:R-:W-:Y:S01]  /*35080*/  VIADD R13, R4, 0x9b ;  /* 0x0000009b040d7836 */ /* 0x000fe20000000000 */
[----:B------:R-:W-:Y:S01]  /*35090*/  ISETP.LT.AND P5, PT, R0, UR5, !P0 ;  /* 0x0000000500007c0c */ /* 0x000fe2000c7a1270 */
[----:B------:R-:W-:Y:S01]  /*350a0*/  ULDC UR5, c[0x0][0x22c] ;  /* 0x00008b0000057ab9 */ /* 0x000fe20000000800 */
[C---:B--2---:R-:W-:Y:S01]  /*350b0*/  LEA.HI.X.SX32 R9, R12.reuse, R5, 0x1, P6 ;  /* 0x000000050c097211 */ /* 0x044fe200030f0eff */
[----:B------:R-:W-:Y:S01]  /*350c0*/  VIADD R12, R12, UR4 ;  /* 0x000000040c0c7c36 */ /* 0x000fe20008000000 */
[----:B------:R-:W-:Y:S01]  /*350d0*/  ULDC UR4, c[0x0][0x248] ;  /* 0x0000920000047ab9 */ /* 0x000fe20000000800 */
[----:B------:R-:W-:Y:S01]  /*350e0*/  VIADD R10, R4, 0x97 ;  /* 0x00000097040a7836 */ /* 0x000fe20000000000 */
[----:B------:R-:W-:Y:S01]  /*350f0*/  PRMT R11, R81, 0x7632, R11 ;  /* 0x00007632510b7816 */ /* 0x000fe2000000000b */
[----:B------:R2:W-:Y:S01]  /*35100*/  @P2 STG.E.U16 desc[UR6][R8.64], R81 ;  /* 0x0000005108002986 */ /* 0x0005e2000c101506 */
[C---:B------:R-:W-:Y:S01]  /*35110*/  LEA R6, P2, R12.reuse, R3, 0x1 ;  /* 0x000000030c067211 */ /* 0x040fe200078408ff */
[----:B------:R-:W-:Y:S01]  /*35120*/  VIADD R0, R12, UR4 ;  /* 0x000000040c007c36 */ /* 0x000fe20008000000 */
[----:B------:R-:W-:-:S02]  /*35130*/  ULDC UR4, c[0x0][0x22c] ;  /* 0x00008b0000047ab9 */ /* 0x000fc40000000800 */
[----:B------:R-:W-:Y:S01]  /*35140*/  LEA.HI.X.SX32 R7, R12, R5, 0x1, P2 ;  /* 0x000000050c077211 */ /* 0x000fe200010f0eff */
[----:B------:R-:W-:Y:S01]  /*35150*/  VIADD R12, R4, 0x98 ;  /* 0x00000098040c7836 */ /* 0x000fe20000000000 */
[----:B------:R-:W-:Y:S01]  /*35160*/  ISETP.LT.AND P2, PT, R10, UR5, !P0 ;  /* 0x000000050a007c0c */ /* 0x000fe2000c741270 */
[----:B------:R-:W-:Y:S01]  /*35170*/  ULDC UR5, c[0x0][0x22c] ;  /* 0x00008b0000057ab9 */ /* 0x000fe20000000800 */
[----:B------:R-:W-:Y:S01]  /*35180*/  LEA R10, P6, R0, R3, 0x1 ;  /* 0x00000003000a7211 */ /* 0x000fe200078c08ff */
[----:B------:R3:W-:Y:S01]  /*35190*/  @P1 STG.E.U16 desc[UR6][R6.64], R11 ;  /* 0x0000000b06001986 */ /* 0x0007e2000c101506 */
[----:B------:R-:W-:Y:S01]  /*351a0*/  ISETP.LT.AND P1, PT, R12, UR4, !P0 ;  /* 0x000000040c007c0c */ /* 0x000fe2000c721270 */
[----:B------:R-:W-:Y:S01]  /*351b0*/  ULDC UR4, c[0x0][0x248] ;  /* 0x0000920000047ab9 */ /* 0x000fe20000000800 */
[----:B--2---:R-:W-:Y:S01]  /*351c0*/  VIADD R9, R4, 0x99 ;  /* 0x0000009904097836 */ /* 0x004fe20000000000 */
[C---:B---3--:R-:W-:Y:S01]  /*351d0*/  LEA.HI.X.SX32 R11, R0.reuse, R5, 0x1, P6 ;  /* 0x00000005000b7211 */ /* 0x048fe200030f0eff */
[----:B------:R-:W-:Y:S01]  /*351e0*/  VIADD R0, R0, UR4 ;  /* 0x0000000400007c36 */ /* 0x000fe20008000000 */
[----:B------:R-:W-:Y:S01]  /*351f0*/  ULDC UR4, c[0x0][0x22c] ;  /* 0x00008b0000047ab9 */ /* 0x000fe20000000800 */
[----:B------:R-:W-:Y:S01]  /*35200*/  PRMT R7, R82, 0x7632, R7 ;  /* 0x0000763252077816 */ /* 0x000fe20000000007 */
[----:B------:R-:W-:Y:S01]  /*35210*/  VIADD R6, R4, 0x9a ;  /* 0x0000009a04067836 */ /* 0x000fe20000000000 */
[----:B------:R-:W-:Y:S01]  /*35220*/  @P4 STG.E.U16 desc[UR6][R10.64], R82 ;  /* 0x000000520a004986 */ /* 0x000fe2000c101506 */
[----:B------:R-:W-:-:S02]  /*35230*/  LEA R8, P6, R0, R3, 0x1 ;  /* 0x0000000300087211 */ /* 0x000fc400078c08ff */
[----:B------:R-:W-:Y:S01]  /*35240*/  ISETP.LT.AND P4, PT, R9, UR4, !P0 ;  /* 0x0000000409007c0c */ /* 0x000fe2000c781270 */
[----:B------:R-:W-:Y:S01]  /*35250*/  ULDC UR4, c[0x0][0x248] ;  /* 0x0000920000047ab9 */ /* 0x000fe20000000800 */
[C---:B------:R-:W-:Y:S01]  /*35260*/  LEA.HI.X.SX32 R9, R0.reuse, R5, 0x1, P6 ;  /* 0x0000000500097211 */ /* 0x040fe200030f0eff */
[----:B------:R-:W-:Y:S01]  /*35270*/  VIADD R0, R0, UR4 ;  /* 0x0000000400007c36 */ /* 0x000fe20008000000 */
[----:B------:R-:W-:Y:S01]  /*35280*/  ULDC UR4, c[0x0][0x248] ;  /* 0x0000920000047ab9 */ /* 0x000fe20000000800 */
[----:B------:R-:W-:Y:S01]  /*35290*/  ISETP.LT.AND P6, PT, R6, UR5, !P0 ;  /* 0x0000000506007c0c */ /* 0x000fe2000c7c1270 */
[----:B------:R-:W-:Y:S01]  /*352a0*/  ULDC UR5, c[0x0][0x248] ;  /* 0x0000920000057ab9 */ /* 0x000fe20000000800 */
[----:B------:R2:W-:Y:S01]  /*352b0*/  @P3 STG.E.U16 desc[UR6][R8.64], R7 ;  /* 0x0000000708003986 */ /* 0x0005e2000c101506 */
[C---:B------:R-:W-:Y:S01]  /*352c0*/  LEA R6, P3, R0.reuse, R3, 0x1 ;  /* 0x0000000300067211 */ /* 0x040fe200078608ff */
[----:B------:R-:W-:Y:S01]  /*352d0*/  VIADD R12, R0, UR4 ;  /* 0x00000004000c7c36 */ /* 0x000fe20008000000 */
[----:B------:R-:W-:-:S02]  /*352e0*/  ULDC UR4, c[0x0][0x22c] ;  /* 0x00008b0000047ab9 */ /* 0x000fc40000000800 */
[----:B--2---:R-:W-:Y:S01]  /*352f0*/  LEA.HI.X.SX32 R7, R0, R5, 0x1, P3 ;  /* 0x0000000500077211 */ /* 0x004fe200018f0eff */
[C---:B------:R-:W-:Y:S01]  /*35300*/  VIADD R0, R12.reuse, UR5 ;  /* 0x000000050c007c36 */ /* 0x040fe20008000000 */
[C---:B------:R-:W-:Y:S01]  /*35310*/  LEA R10, P3, R12.reuse, R3, 0x1 ;  /* 0x000000030c0a7211 */ /* 0x040fe200078608ff */
[----:B------:R-:W-:Y:S01]  /*35320*/  ULDC UR5, c[0x0][0x22c] ;  /* 0x00008b0000057ab9 */ /* 0x000fe20000000800 */
[----:B------:R-:W-:Y:S01]  /*35330*/  PRMT R9, R83, 0x7632, R9 ;  /* 0x0000763253097816 */ /* 0x000fe20000000009 */
[----:B------:R-:W-:Y:S01]  /*35340*/  @P5 STG.E.U16 desc[UR6][R6.64], R83 ;  /* 0x0000005306005986 */ /* 0x000fe2000c101506 */
[----:B------:R-:W-:Y:S01]  /*35350*/  LEA.HI.X.SX32 R11, R12, R5, 0x1, P3 ;  /* 0x000000050c0b7211 */ /* 0x000fe200018f0eff */
[----:B------:R-:W-:Y:S01]  /*35360*/  VIADD R12, R4, 0x9c ;  /* 0x0000009c040c7836 */ /* 0x000fe20000000000 */
[----:B------:R-:W-:Y:S02]  /*35370*/  LEA R8, P3, R0, R3, 0x1 ;  /* 0x0000000300087211 */ /* 0x000fe400078608ff */
[----:B------:R-:W-:Y:S01]  /*35380*/  ISETP.LT.AND P5, PT, R13, UR4, !P0 ;  /* 0x000000040d007c0c */ /* 0x000fe2000c7a1270 */
[----:B------:R2:W-:Y:S01]  /*35390*/  @P2 STG.E.U16 desc[UR6][R10.64], R9 ;  /* 0x000000090a002986 */ /* 0x0005e2000c101506 */
[----:B------:R-:W-:Y:S01]  /*353a0*/  ULDC UR4, c[0x0][0x22c] ;  /* 0x00008b0000047ab9 */ /* 0x000fe20000000800 */
[----:B------:R-:W-:Y:S01]  /*353b0*/  VIADD R13, R4, 0x9f ;  /* 0x0000009f040d7836 */ /* 0x000fe20000000000 */
[----:B--2---:R-:W-:Y:S01]  /*353c0*/  LEA.HI.X.SX32 R9, R0, R5, 0x1, P3 ;  /* 0x0000000500097211 */ /* 0x004fe200018f0eff */
[----:B------:R-:W-:Y:S01]  /*353d0*/  VIADD R10, R4, 0x9e ;  /* 0x0000009e040a7836 */ /* 0x000fe20000000000 */
[----:B------:R-:W-:Y:S01]  /*353e0*/  ISETP.LT.AND P3, PT, R12, UR4, !P0 ;  /* 0x000000040c007c0c */ /* 0x000fe2000c761270 */
[----:B------:R-:W-:Y:S01]  /*353f0*/  ULDC UR4, c[0x0][0x248] ;  /* 0x0000920000047ab9 */ /* 0x000fe20000000800 */
[----:B------:R-:W-:Y:S01]  /*35400*/  VIADD R12, R4, 0x9d ;  /* 0x0000009d040c7836 */ /* 0x000fe20000000000 */
[----:B------:R2:W-:Y:S01]  /*35410*/  @P1 STG.E.U16 desc[UR6][R8.64], R84 ;  /* 0x0000005408001986 */ /* 0x0005e2000c101506 */
[----:B------:R-:W-:Y:S01]  /*35420*/  VIADD R0, R0, UR4 ;  /* 0x0000000400007c36 */ /* 0x000fe20008000000 */
[----:B------:R-:W-:-:S02]  /*35430*/  ULDC UR4, c[0x0][0x22c] ;  /* 0x00008b0000047ab9 */ /* 0x000fc40000000800 */
[----:B------:R-:W-:Y:S01]  /*35440*/  ISETP.LT.AND P2, PT, R12, UR4, !P0 ;  /* 0x000000040c007c0c */ /* 0x000fe2000c741270 */
[----:B------:R-:W-:Y:S01]  /*35450*/  ULDC UR4, c[0x0][0x248] ;  /* 0x0000920000047ab9 */ /* 0x000fe20000000800 */
[----:B------:R-:W-:-:S04]  /*35460*/  LEA R6, P1, R0, R3, 0x1 ;  /* 0x0000000300067211 */ /* 0x000fc800078208ff */
[C---:B------:R-:W-:Y:S01]  /*35470*/  LEA.HI.X.SX32 R7, R0.reuse, R5, 0x1, P1 ;  /* 0x0000000500077211 */ /* 0x040fe200008f0eff */
[----:B------:R-:W-:Y:S01]  /*35480*/  VIADD R0, R0, UR4 ;  /* 0x0000000400007c36 */ /* 0x000fe20008000000 */
[----:B--2---:R-:W-:Y:S01]  /*35490*/  PRMT R9, R84, 0x7632, R9 ;  /* 0x0000763254097816 */ /* 0x004fe20000000009 */
[----:B------:R-:W-:Y:S01]  /*354a0*/  ULDC UR4, c[0x0][0x248] ;  /* 0x0000920000047ab9 */ /* 0x000fe20000000800 */
[----:B------:R-:W-:Y:S01]  /*354b0*/  ISETP.LT.AND P1, PT, R10, UR5, !P0 ;  /* 0x000000050a007c0c */ /* 0x000fe2000c721270 */
[C---:B------:R-:W-:Y:S01]  /*354c0*/  VIADD R12, R0.reuse, UR4 ;  /* 0x00000004000c7c36 */ /* 0x040fe20008000000 */
[----:B------:R-:W-:Y:S01]  /*354d0*/  ULDC UR4, c[0x0][0x248] ;  /* 0x0000920000047ab9 */ /* 0x000fe20000000800 */
[----:B------:R2:W-:Y:S01]  /*354e0*/  @P4 STG.E.U16 desc[UR6][R6.64], R9 ;  /* 0x0000000906004986 */ /* 0x0005e2000c101506 */
[----:B------:R-:W-:Y:S01]  /*354f0*/  LEA R8, P4, R0, R3, 0x1 ;  /* 0x0000000300087211 */ /* 0x000fe200078808ff */
[----:B------:R-:W-:-:S03]  /*35500*/  ULDC UR5, c[0x0][0x22c] ;  /* 0x00008b0000057ab9 */ /* 0x000fc60000000800 */
        /* <DEDUP_REMOVED lines=13> */
[C---:B--2---:R-:W-:Y:S01]  /*355e0*/  LEA.HI.X.SX32 R7, R0.reuse, R5, 0x1, P6 ;  /* 0x0000000500077211 */ /* 0x044fe200030f0eff */
[----:B------:R-:W-:Y:S01]  /*355f0*/  VIADD R0, R0, UR4 ;  /* 0x0000000400007c36 */ /* 0x000fe20008000000 */
[----:B------:R-:W-:Y:S01]  /*35600*/  ULDC UR4, c[0x0][0x248] ;  /* 0x0000920000047ab9 */ /* 0x000fe20000000800 */
[----:B------:R-:W-:Y:S01]  /*35610*/  ISETP.LT.AND P6, PT, R12, UR5, !P0 ;  /* 0x000000050c007c0c */ /* 0x000fe2000c7c1270 */
[----:B------:R-:W-:Y:S01]  /*35620*/  VIADD R10, R4, 0xa1 ;  /* 0x000000a1040a7836 */ /* 0x000fe20000000000 */
[----:B------:R2:W-:Y:S01]  /*35630*/  @P3 STG.E.U16 desc[UR6][R6.64], R86 ;  /* 0x0000005606003986 */ /* 0x0005e2000c101506 */
[C---:B------:R-:W-:Y:S01]  /*35640*/  LEA R8, P3, R0.reuse, R3, 0x1 ;  /* 0x0000000300087211 */ /* 0x040fe200078608ff */
[C---:B------:R-:W-:Y:S01]  /*35650*/  VIADD R12, R0.reuse, UR4 ;  /* 0x00000004000c7c36 */ /* 0x040fe20008000000 */
[----:B------:R-:W-:Y:S01]  /*35660*/  ULDC UR5, c[0x0][0x22c] ;  /* 0x00008b0000057ab9 */ /* 0x000fe20000000800 */
[----:B------:R-:W-:Y:S01]  /*35670*/  ULDC UR4, c[0x0][0x22c] ;  /* 0x00008b0000047ab9 */ /* 0x000fe20000000800 */
[----:B------:R-:W-:Y:S01]  /*35680*/  LEA.HI.X.SX32 R9, R0, R5, 0x1, P3 ;  /* 0x0000000500097211 */ /* 0x000fe200018f0eff */
[----:B------:R-:W-:Y:S01]  /*35690*/  VIADD R0, R4, 0xa2 ;  /* 0x000000a204007836 */ /* 0x000fe20000000000 */
[----:B------:R-:W-:Y:S01]  /*356a0*/  ISETP.LT.AND P5, PT, R10, UR5, !P0 ;  /* 0x000000050a007c0c */ /* 0x000fe2000c7a1270 */
[----:B------:R-:W-:Y:S01]  /*356b0*/  ULDC UR5, c[0x0][0x22c] ;  /* 0x00008b0000057ab9 */ /* 0x000fe20000000800 */
[----:B------:R-:W-:-:S02]  /*356c0*/  LEA R10, P3, R12, R3, 0x1 ;  /* 0x000000030c0a7211 */ /* 0x000fc400078608ff */
[----:B--2---:R-:W-:Y:S02]  /*356d0*/  PRMT R7, R86, 0x7632, R7 ;  /* 0x0000763256077816 */ /* 0x004fe40000000007 */
[----:B------:R-:W-:-:S03]  /*356e0*/  LEA.HI.X.SX32 R11, R12, R5, 0x1, P3 ;  /* 0x000000050c0b7211 */ /* 0x000fc600018f0eff */
[----:B------:R2:W-:Y:S01]  /*356f0*/  @P2 STG.E.U16 desc[UR6][R8.64], R7 ;  /* 0x0000000708002986 */ /* 0x0005e2000c101506 */
[----:B------:R-:W-:Y:S01]  /*35700*/  ISETP.LT.AND P2, PT, R0, UR4, !P0 ;  /* 0x0000000400007c0c */ /* 0x000fe2000c741270 */
[----:B------:R-:W-:Y:S01]  /*35710*/  ULDC UR4, c[0x0][0x248] ;  /* 0x0000920000047ab9 */ /* 0x000fe20000000800 */
[----:B------:R-:W-:Y:S01]  /*35720*/  VIADD R0, R4, 0xa3 ;  /* 0x000000a304007836 */ /* 0x000fe20000000000 */
[----:B------:R-:W-:Y:S01]  /*35730*/  @P1 STG.E.U16 desc[UR6][R10.64], R87 ;  /* 0x000000570a001986 */ /* 0x000fe2000c101506 */
[----:B------:R-:W-:Y:S01]  /*35740*/  VIADD R12, R12, UR4 ;  /* 0x000000040c0c7c36 */ /* 0x000fe20008000000 */
[----:B------:R-:W-:Y:S02]  /*35750*/  ULDC UR4, c[0x0][0x22c] ;  /* 0x00008b0000047ab9 */ /* 0x000fe40000000800 */
[----:B------:R-:W-:Y:S01]  /*35760*/  ISETP.LT.AND P1, PT, R0, UR4, !P0 ;  /* 0x0000000400007c0c */ /* 0x000fe2000c721270 */
[----:B------:R-:W-:Y:S01]  /*35770*/  ULDC UR4, c[0x0][0x248] ;  /* 0x0000920000047ab9 */ /* 0x000fe20000000800 */
[----:B------:R-:W-:Y:S01]  /*35780*/  LEA R6, P3, R12, R3, 0x1 ;  /* 0x000000030c067211 */ /* 0x000fe200078608ff */
[----:B------:R-:W-:Y:S01]  /*35790*/  VIADD R0, R4, 0xa4 ;  /* 0x000000a404007836 */ /* 0x000fe20000000000 */
        /* <DEDUP_REMOVED lines=487> */
[----:B0-----:R0:W-:Y:S01]  /*37610*/  @P1 STG.E.U16 desc[UR6][R8.64], R116 ;  /* 0x0000007408001986 */ /* 0x0011e2000c101506 */
[----:B------:R-:W-:Y:S01]  /*37620*/  VIADD R0, R0, UR4 ;  /* 0x0000000400007c36 */ /* 0x000fe20008000000 */
[----:B------:R-:W-:-:S02]  /*37630*/  ULDC UR4, c[0x0][0x22c] ;  /* 0x00008b0000047ab9 */ /* 0x000fc40000000800 */
[----:B------:R-:W-:Y:S01]  /*37640*/  ISETP.LT.AND P2, PT, R12, UR4, !P0 ;  /* 0x000000040c007c0c */ /* 0x000fe2000c741270 */
[----:B------:R-:W-:Y:S01]  /*37650*/  ULDC UR4, c[0x0][0x248] ;  /* 0x0000920000047ab9 */ /* 0x000fe20000000800 */
[----:B------:R-:W-:-:S04]  /*37660*/  LEA R6, P1, R0, R3, 0x1 ;  /* 0x0000000300067211 */ /* 0x000fc800078208ff */
[C---:B------:R-:W-:Y:S01]  /*37670*/  LEA.HI.X.SX32 R7, R0.reuse, R5, 0x1, P1 ;  /* 0x0000000500077211 */ /* 0x040fe200008f0eff */
[----:B------:R-:W-:Y:S01]  /*37680*/  VIADD R0, R0, UR4 ;  /* 0x0000000400007c36 */ /* 0x000fe20008000000 */
[----:B0-----:R-:W-:Y:S01]  /*37690*/  PRMT R9, R116, 0x7632, R9 ;  /* 0x0000763274097816 */ /* 0x001fe20000000009 */
[----:B------:R-:W-:Y:S01]  /*376a0*/  ULDC UR4, c[0x0][0x248] ;  /* 0x0000920000047ab9 */ /* 0x000fe20000000800 */
[----:B------:R-:W-:Y:S01]  /*376b0*/  ISETP.LT.AND P1, PT, R10, UR5, !P0 ;  /* 0x000000050a007c0c */ /* 0x000fe2000c721270 */
[C---:B------:R-:W-:Y:S01]  /*376c0*/  VIADD R12, R0.reuse, UR4 ;  /* 0x00000004000c7c36 */ /* 0x040fe20008000000 */
[----:B------:R-:W-:Y:S01]  /*376d0*/  ULDC UR4, c[0x0][0x248] ;  /* 0x0000920000047ab9 */ /* 0x000fe20000000800 */
[----:B------:R0:W-:Y:S01]  /*376e0*/  @P4 STG.E.U16 desc[UR6][R6.64], R9 ;  /* 0x0000000906004986 */ /* 0x0001e2000c101506 */
[----:B------:R-:W-:Y:S01]  /*376f0*/  LEA R8, P4, R0, R3, 0x1 ;  /* 0x0000000300087211 */ /* 0x000fe200078808ff */
[----:B------:R-:W-:-:S03]  /*37700*/  ULDC UR5, c[0x0][0x22c] ;  /* 0x00008b0000057ab9 */ /* 0x000fc60000000800 */
[----:B0-----:R-:W-:Y:S01]  /*37710*/  LEA.HI.X.SX32 R9, R0, R5, 0x1, P4 ;  /* 0x0000000500097211 */ /* 0x001fe200020f0eff */
        /* <DEDUP_REMOVED lines=12> */
[C---:B0-----:R-:W-:Y:S01]  /*377e0*/  LEA.HI.X.SX32 R7, R0.reuse, R5, 0x1, P6 ;  /* 0x0000000500077211 */ /* 0x041fe200030f0eff */
        /* <DEDUP_REMOVED lines=14> */
[----:B0-----:R-:W-:Y:S02]  /*378d0*/  PRMT R7, R118, 0x7632, R7 ;  /* 0x0000763276077816 */ /* 0x001fe40000000007 */
[----:B------:R-:W-:Y:S02]  /*378e0*/  LEA.HI.X.SX32 R11, R12, R5, 0x1, P3 ;  /* 0x000000050c0b7211 */ /* 0x000fe400018f0eff */
[----:B------:R-:W-:Y:S01]  /*378f0*/  ISETP.LT.AND P3, PT, R0, UR4, !P0 ;  /* 0x0000000400007c0c */ /* 0x000fe2000c761270 */
[----:B------:R-:W-:Y:S01]  /*37900*/  ULDC UR4, c[0x0][0x248] ;  /* 0x0000920000047ab9 */ /* 0x000fe20000000800 */
[----:B------:R-:W-:Y:S01]  /*37910*/  VIADD R0, R4, 0xe3 ;  /* 0x000000e304007836 */ /* 0x000fe20000000000 */
[----:B------:R0:W-:Y:S01]  /*37920*/  @P2 STG.E.U16 desc[UR6][R8.64], R7 ;  /* 0x0000000708002986 */ /* 0x0001e2000c101506 */
[----:B------:R-:W-:Y:S01]  /*37930*/  VIADD R12, R12, UR4 ;  /* 0x000000040c0c7c36 */ /* 0x000fe20008000000 */
[----:B------:R-:W-:Y:S02]  /*37940*/  ULDC UR4, c[0x0][0x22c] ;  /* 0x00008b0000047ab9 */ /* 0x000fe40000000800 */
[----:B------:R-:W-:Y:S01]  /*37950*/  @P1 STG.E.U16 desc[UR6][R10.64], R119 ;  /* 0x000000770a001986 */ /* 0x000fe2000c101506 */
[----:B------:R-:W-:Y:S01]  /*37960*/  ISETP.LT.AND P2, PT, R0, UR4, !P0 ;  /* 0x0000000400007c0c */ /* 0x000fe2000c741270 */
[----:B------:R-:W-:Y:S01]  /*37970*/  ULDC UR4, c[0x0][0x248] ;  /* 0x0000920000047ab9 */ /* 0x000fe20000000800 */
[----:B------:R-:W-:Y:S01]  /*37980*/  LEA R6, P1, R12, R3, 0x1 ;  /* 0x000000030c067211 */ /* 0x000fe200078208ff */
[----:B------:R-:W-:Y:S01]  /*37990*/  VIADD R0, R4, 0xe4 ;  /* 0x000000e404007836 */ /* 0x000fe20000000000 */
[----:B0-----:R-:W-:-:S02]  /*379a0*/  PRMT R9, R119, 0x7632, R9 ;  /* 0x0000763277097816 */ /* 0x001fc40000000009 */
        /* <DEDUP_REMOVED lines=9> */
[----:B0-----:R-:W-:Y:S01]  /*37a40*/  LEA.HI.X.SX32 R9, R12, R5, 0x1, P4 ;  /* 0x000000050c097211 */ /* 0x001fe200020f0eff */
[C---:B------:R-:W-:Y:S01]  /*37a50*/  VIADD R12, R0.reuse, UR4 ;  /* 0x00000004000c7c36 */ /* 0x040fe20008000000 */
[----:B------:R-:W-:Y:S01]  /*37a60*/  LEA R10, P4, R0, R3, 0x1 ;  /* 0x00000003000a7211 */ /* 0x000fe200078808ff */
[----:B------:R-:W-:Y:S01]  /*37a70*/  ULDC UR4, c[0x0][0x248] ;  /* 0x0000920000047ab9 */ /* 0x000fe20000000800 */
[----:B-1----:R-:W-:Y:S01]  /*37a80*/  PRMT R7, R120, 0x7632, R7 ;  /* 0x0000763278077816 */ /* 0x002fe20000000007 */
        /* <DEDUP_REMOVED lines=17> */
[----:B------:R-:W-:Y:S01]  /*37ba0*/  PRMT R11, R121, 0x7632, R11 ;  /* 0x00007632790b7816 */ /* 0x000fe2000000000b */
[----:B------:R-:W-:Y:S01]  /*37bb0*/  ULDC UR4, c[0x0][0x22c] ;  /* 0x00008b0000047ab9 */ /* 0x000fe20000000800 */
[----:B------:R-:W-:Y:S01]  /*37bc0*/  LEA.HI.X.SX32 R9, R12, R5, 0x1, P3 ;  /* 0x000000050c097211 */ /* 0x000fe200018f0eff */
[----:B------:R-:W-:Y:S01]  /*37bd0*/  VIADD R12, R4, 0xe8 ;  /* 0x000000e8040c7836 */ /* 0x000fe20000000000 */
[----:B------:R-:W-:Y:S01]  /*37be0*/  ISETP.LT.AND P5, PT, R10, UR5, !P0 ;  /* 0x000000050a007c0c */ /* 0x000fe2000c7a1270 */
[----:B------:R-:W-:Y:S01]  /*37bf0*/  ULDC UR5, c[0x0][0x22c] ;  /* 0x00008b0000057ab9 */ /* 0x000fe20000000800 */
[----:B------:R-:W-:Y:S01]  /*37c00*/  LEA R10, P3, R0, R3, 0x1 ;  /* 0x00000003000a7211 */ /* 0x000fe200078608ff */
[----:B------:R1:W-:Y:S01]  /*37c10*/  @P2 STG.E.U16 desc[UR6][R8.64], R11 ;  /* 0x0000000b08002986 */ /* 0x0003e2000c101506 */
[----:B0-----:R-:W-:-:S02]  /*37c20*/  VIADD R7, R4, 0xe9 ;  /* 0x000000e904077836 */ /* 0x001fc40000000000 */
[----:B-1----:R-:W-:Y:S01]  /*37c30*/  LEA.HI.X.SX32 R11, R0, R5, 0x1, P3 ;  /* 0x00000005000b7211 */ /* 0x002fe200018f0eff */
[----:B------:R-:W-:Y:S01]  /*37c40*/  VIADD R8, R4, 0xea ;  /* 0x000000ea04087836 */ /* 0x000fe20000000000 */
[----:B------:R-:W-:Y:S01]  /*37c50*/  ISETP.LT.AND P3, PT, R12, UR4, !P0 ;  /* 0x000000040c007c0c */ /* 0x000fe2000c761270 */
[----:B------:R-:W-:Y:S01]  /*37c60*/  ULDC UR4, c[0x0][0x248] ;  /* 0x0000920000047ab9 */ /* 0x000fe20000000800 */
[----:B------:R-:W-:Y:S01]  /*37c70*/  PRMT R9, R122, 0x7632, R9 ;  /* 0x000076327a097816 */ /* 0x000fe20000000009 */
[----:B------:R-:W-:Y:S01]  /*37c80*/  VIADD R0, R0, UR4 ;  /* 0x0000000400007c36 */ /* 0x000fe20008000000 */
[----:B------:R-:W-:Y:S01]  /*37c90*/  @P1 STG.E.U16 desc[UR6][R10.64], R122 ;  /* 0x0000007a0a001986 */ /* 0x000fe2000c101506 */
[----:B------:R-:W-:Y:S02]  /*37ca0*/  ULDC UR4, c[0x0][0x22c] ;  /* 0x00008b0000047ab9 */ /* 0x000fe40000000800 */
[----:B------:R-:W-:Y:S01]  /*37cb0*/  ISETP.LT.AND P2, PT, R7, UR4, !P0 ;  /* 0x0000000407007c0c */ /* 0x000fe2000c741270 */
[----:B------:R-:W-:Y:S01]  /*37cc0*/  ULDC UR4, c[0x0][0x248] ;  /* 0x0000920000047ab9 */ /* 0x000fe20000000800 */
[----:B------:R-:W-:-:S04]  /*37cd0*/  LEA R6, P1, R0, R3, 0x1 ;  /* 0x0000000300067211 */ /* 0x000fc800078208ff */
        /* <DEDUP_REMOVED lines=74> */
[----:B------:R-:W-:Y:S01]  /*38180*/  VIADD R0, R4, 0xf3 ;  /* 0x000000f304007836 */ /* 0x000fe20000000000 */
[----:B------:R-:W-:Y:S01]  /*38190*/  ULDC UR5, c[0x0][0x22c] ;  /* 0x00008b0000057ab9 */ /* 0x000fe20000000800 */
[C---:B0-----:R-:W-:Y:S01]  /*381a0*/  LEA.HI.X.SX32 R7, R12.reuse, R5, 0x1, P4 ;  /* 0x000000050c077211 */ /* 0x041fe200020f0eff */
[----:B------:R-:W-:Y:S01]  /*381b0*/  VIADD R12, R12, UR4 ;  /* 0x000000040c0c7c36 */ /* 0x000fe20008000000 */
[----:B------:R-:W-:Y:S01]  /*381c0*/  ULDC UR4, c[0x0][0x248] ;  /* 0x0000920000047ab9 */ /* 0x000fe20000000800 */
[----:B------:R-:W-:-:S02]  /*381d0*/  VIADD R10, R4, 0xf4 ;  /* 0x000000f4040a7836 */ /* 0x000fc40000000000 */
[----:B------:R0:W-:Y:S01]  /*381e0*/  @P2 STG.E.U16 desc[UR6][R6.64], R127 ;  /* 0x0000007f06002986 */ /* 0x0001e2000c101506 */
[----:B------:R-:W-:Y:S02]  /*381f0*/  LEA R8, P4, R12, R3, 0x1 ;  /* 0x000000030c087211 */ /* 0x000fe400078808ff */
[----:B------:R-:W-:Y:S01]  /*38200*/  ISETP.LT.AND P2, PT, R0, UR5, !P0 ;  /* 0x0000000500007c0c */ /* 0x000fe2000c741270 */
[C---:B------:R-:W-:Y:S01]  /*38210*/  VIADD R0, R12.reuse, UR4 ;  /* 0x000000040c007c36 */ /* 0x040fe20008000000 */
[----:B------:R-:W-:Y:S01]  /*38220*/  LEA.HI.X.SX32 R9, R12, R5, 0x1, P4 ;  /* 0x000000050c097211 */ /* 0x000fe200020f0eff */
[----:B------:R-:W-:Y:S01]  /*38230*/  ULDC UR4, c[0x0][0x22c] ;  /* 0x00008b0000047ab9 */ /* 0x000fe20000000800 */
[----:B------:R-:W-:Y:S01]  /*38240*/  ULDC UR5, c[0x0][0x22c] ;  /* 0x00008b0000057ab9 */ /* 0x000fe20000000800 */
[----:B0-----:R-:W-:Y:S02]  /*38250*/  PRMT R7, R127, 0x7632, R7 ;  /* 0x000076327f077816 */ /* 0x001fe40000000007 */
[----:B------:R-:W-:-:S03]  /*38260*/  LEA R6, P4, R0, R3, 0x1 ;  /* 0x0000000300067211 */ /* 0x000fc600078808ff */
[----:B------:R0:W-:Y:S01]  /*38270*/  @P1 STG.E.U16 desc[UR6][R8.64], R7 ;  /* 0x0000000708001986 */ /* 0x0001e2000c101506 */
[----:B------:R-:W-:Y:S01]  /*38280*/  ISETP.LT.AND P1, PT, R10, UR4, !P0 ;  /* 0x000000040a007c0c */ /* 0x000fe2000c721270 */
[----:B------:R-:W-:Y:S01]  /*38290*/  ULDC UR4, c[0x0][0x248] ;  /* 0x0000920000047ab9 */ /* 0x000fe20000000800 */
[----:B------:R-:W-:Y:S01]  /*382a0*/  VIADD R10, R4, 0xf5 ;  /* 0x000000f5040a7836 */ /* 0x000fe20000000000 */
[C---:B0-----:R-:W-:Y:S01]  /*382b0*/  LEA.HI.X.SX32 R7, R0.reuse, R5, 0x1, P4 ;  /* 0x0000000500077211 */ /* 0x041fe200020f0eff */
[----:B------:R-:W-:Y:S01]  /*382c0*/  VIADD R0, R0, UR4 ;  /* 0x0000000400007c36 */ /* 0x000fe20008000000 */
[----:B------:R-:W-:Y:S02]  /*382d0*/  ULDC UR4, c[0x0][0x248] ;  /* 0x0000920000047ab9 */ /* 0x000fe40000000800 */
[----:B------:R-:W-:Y:S01]  /*382e0*/  ISETP.LT.AND P4, PT, R10, UR5, !P0 ;  /* 0x000000050a007c0c */ /* 0x000fe2000c781270 */
[----:B------:R-:W-:Y:S01]  /*382f0*/  ULDC UR5, c[0x0][0x22c] ;  /* 0x00008b0000057ab9 */ /* 0x000fe20000000800 */
[----:B------:R0:W-:Y:S01]  /*38300*/  @P5 STG.E.U16 desc[UR6][R6.64], R128 ;  /* 0x0000008006005986 */ /* 0x0001e2000c101506 */
[C---:B------:R-:W-:Y:S01]  /*38310*/  LEA R10, P5, R0.reuse, R3, 0x1 ;  /* 0x00000003000a7211 */ /* 0x040fe200078a08ff */
[----:B------:R-:W-:Y:S01]  /*38320*/  VIADD R12, R0, UR4 ;  /* 0x00000004000c7c36 */ /* 0x000fe20008000000 */
[----:B------:R-:W-:-:S02]  /*38330*/  ULDC UR4, c[0x0][0x248] ;  /* 0x0000920000047ab9 */ /* 0x000fc40000000800 */
[----:B------:R-:W-:Y:S01]  /*38340*/  LEA.HI.X.SX32 R11, R0, R5, 0x1, P5 ;  /* 0x00000005000b7211 */ /* 0x000fe200028f0eff */
[C---:B------:R-:W-:Y:S01]  /*38350*/  VIADD R0, R12.reuse, UR4 ;  /* 0x000000040c007c36 */ /* 0x040fe20008000000 */
[----:B------:R-:W-:Y:S01]  /*38360*/  LEA R8, P5, R12, R3, 0x1 ;  /* 0x000000030c087211 */ /* 0x000fe200078a08ff */
[----:B------:R-:W-:-:S03]  /*38370*/  ULDC UR4, c[0x0][0x248] ;  /* 0x0000920000047ab9 */ /* 0x000fc60000000800 */
[----:B------:R-:W-:Y:S01]  /*38380*/  LEA.HI.X.SX32 R9, R12, R5, 0x1, P5 ;  /* 0x000000050c097211 */ /* 0x000fe200028f0eff */
[----:B------:R-:W-:Y:S01]  /*38390*/  VIADD R12, R4, 0xf7 ;  /* 0x000000f7040c7836 */ /* 0x000fe20000000000 */
[----:B0-----:R-:W-:Y:S02]  /*383a0*/  PRMT R7, R128, 0x7632, R7 ;  /* 0x0000763280077816 */ /* 0x001fe40000000007 */
[----:B------:R-:W-:-:S03]  /*383b0*/  LEA R6, P5, R0, R3, 0x1 ;  /* 0x0000000300067211 */ /* 0x000fc600078a08ff */
[----:B------:R0:W-:Y:S01]  /*383c0*/  @P6 STG.E.U16 desc[UR6][R10.64], R7 ;  /* 0x000000070a006986 */ /* 0x0001e2000c101506 */
[----:B------:R-:W-:Y:S01]  /*383d0*/  ISETP.LT.AND P6, PT, R13, UR5, !P0 ;  /* 0x000000050d007c0c */ /* 0x000fe2000c7c1270 */
[----:B------:R-:W-:Y:S02]  /*383e0*/  ULDC UR5, c[0x0][0x22c] ;  /* 0x00008b0000057ab9 */ /* 0x000fe40000000800 */
[----:B------:R1:W-:Y:S01]  /*383f0*/  @P3 STG.E.U16 desc[UR6][R8.64], R129 ;  /* 0x0000008108003986 */ /* 0x0003e2000c101506 */
[----:B------:R-:W-:Y:S01]  /*38400*/  ISETP.LT.AND P3, PT, R12, UR5, !P0 ;  /* 0x000000050c007c0c */ /* 0x000fe2000c761270 */
[----:B------:R-:W-:Y:S01]  /*38410*/  ULDC UR5, c[0x0][0x22c] ;  /* 0x00008b0000057ab9 */ /* 0x000fe20000000800 */
[----:B------:R-:W-:Y:S02]  /*38420*/  PRMT R12, R131, 0x7632, R12 ;  /* 0x00007632830c7816 */ /* 0x000fe4000000000c */
[C---:B0-----:R-:W-:Y:S01]  /*38430*/  LEA.HI.X.SX32 R7, R0.reuse, R5, 0x1, P5 ;  /* 0x0000000500077211 */ /* 0x041fe200028f0eff */
[----:B------:R-:W-:Y:S01]  /*38440*/  VIADD R0, R0, UR4 ;  /* 0x0000000400007c36 */ /* 0x000fe20008000000 */
[----:B------:R-:W-:Y:S01]  /*38450*/  ULDC UR4, c[0x0][0x248] ;  /* 0x0000920000047ab9 */ /* 0x000fe20000000800 */
[C---:B------:R-:W-:Y:S01]  /*38460*/  VIADD R10, R4.reuse, 0xf8 ;  /* 0x000000f8040a7836 */ /* 0x040fe20000000000 */
[----:B-1----:R-:W-:Y:S01]  /*38470*/  PRMT R9, R129, 0x7632, R9 ;  /* 0x0000763281097816 */ /* 0x002fe20000000009 */
[----:B------:R-:W-:Y:S01]  /*38480*/  VIADD R11, R4, 0xfa ;  /* 0x000000fa040b7836 */ /* 0x000fe20000000000 */
[----:B------:R-:W-:-:S03]  /*38490*/  LEA R8, P5, R0, R3, 0x1 ;  /* 0x0000000300087211 */ /* 0x000fc600078a08ff */
[----:B------:R0:W-:Y:S01]  /*384a0*/  @P2 STG.E.U16 desc[UR6][R6.64], R9 ;  /* 0x0000000906002986 */ /* 0x0001e2000c101506 */
[----:B------:R-:W-:Y:S01]  /*384b0*/  ISETP.LT.AND P2, PT, R10, UR5, !P0 ;  /* 0x000000050a007c0c */ /* 0x000fe2000c741270 */
[C---:B------:R-:W-:Y:S01]  /*384c0*/  VIADD R10, R0.reuse, UR4 ;  /* 0x00000004000a7c36 */ /* 0x040fe20008000000 */
[----:B------:R-:W-:Y:S01]  /*384d0*/  ULDC UR4, c[0x0][0x22c] ;  /* 0x00008b0000047ab9 */ /* 0x000fe20000000800 */
[----:B------:R-:W-:Y:S01]  /*384e0*/  ULDC UR5, c[0x0][0x22c] ;  /* 0x00008b0000057ab9 */ /* 0x000fe20000000800 */
[----:B0-----:R-:W-:Y:S01]  /*384f0*/  LEA.HI.X.SX32 R9, R0, R5, 0x1, P5 ;  /* 0x0000000500097211 */ /* 0x001fe200028f0eff */
[----:B------:R-:W-:Y:S01]  /*38500*/  VIADD R0, R4, 0xf9 ;  /* 0x000000f904007836 */ /* 0x000fe20000000000 */
[----:B------:R-:W-:-:S03]  /*38510*/  LEA R6, P5, R10, R3, 0x1 ;  /* 0x000000030a067211 */ /* 0x000fc600078a08ff */
[----:B------:R0:W-:Y:S01]  /*38520*/  @P1 STG.E.U16 desc[UR6][R8.64], R130 ;  /* 0x0000008208001986 */ /* 0x0001e2000c101506 */
[----:B------:R-:W-:Y:S01]  /*38530*/  ISETP.LT.AND P1, PT, R0, UR4, !P0 ;  /* 0x0000000400007c0c */ /* 0x000fe2000c721270 */
[----:B------:R-:W-:Y:S01]  /*38540*/  ULDC UR4, c[0x0][0x248] ;  /* 0x0000920000047ab9 */ /* 0x000fe20000000800 */
[C---:B------:R-:W-:Y:S01]  /*38550*/  LEA.HI.X.SX32 R7, R10.reuse, R5, 0x1, P5 ;  /* 0x000000050a077211 */ /* 0x040fe200028f0eff */
[----:B------:R-:W-:Y:S01]  /*38560*/  VIADD R0, R10, UR4 ;  /* 0x000000040a007c36 */ /* 0x000fe20008000000 */
[----:B------:R-:W-:Y:S02]  /*38570*/  ULDC UR4, c[0x0][0x22c] ;  /* 0x00008b0000047ab9 */ /* 0x000fe40000000800 */
[----:B------:R-:W-:Y:S01]  /*38580*/  ISETP.LT.AND P5, PT, R11, UR4, !P0 ;  /* 0x000000040b007c0c */ /* 0x000fe2000c7a1270 */
[----:B------:R-:W-:Y:S01]  /*38590*/  ULDC UR4, c[0x0][0x248] ;  /* 0x0000920000047ab9 */ /* 0x000fe20000000800 */
[----:B0-----:R-:W-:-:S05]  /*385a0*/  PRMT R9, R130, 0x7632, R9 ;  /* 0x0000763282097816 */ /* 0x001fca0000000009 */
[----:B------:R0:W-:Y:S01]  /*385b0*/  @P4 STG.E.U16 desc[UR6][R6.64], R9 ;  /* 0x0000000906004986 */ /* 0x0001e2000c101506 */
[----:B------:R-:W-:-:S04]  /*385c0*/  LEA R10, P4, R0, R3, 0x1 ;  /* 0x00000003000a7211 */ /* 0x000fc800078808ff */
[C---:B------:R-:W-:Y:S01]  /*385d0*/  LEA.HI.X.SX32 R11, R0.reuse, R5, 0x1, P4 ;  /* 0x00000005000b7211 */ /* 0x040fe200020f0eff */
[----:B------:R-:W-:Y:S01]  /*385e0*/  VIADD R0, R0, UR4 ;  /* 0x0000000400007c36 */ /* 0x000fe20008000000 */
[----:B------:R-:W-:Y:S01]  /*385f0*/  ULDC UR4, c[0x0][0x248] ;  /* 0x0000920000047ab9 */ /* 0x000fe20000000800 */
[----:B------:R-:W-:Y:S01]  /*38600*/  ISETP.LT.AND P4, PT, R2, UR5, !P0 ;  /* 0x0000000502007c0c */ /* 0x000fe2000c781270 */
[----:B------:R-:W-:Y:S01]  /*38610*/  ULDC UR5, c[0x0][0x248] ;  /* 0x0000920000057ab9 */ /* 0x000fe20000000800 */
[----:B------:R1:W-:Y:S01]  /*38620*/  @P6 STG.E.U16 desc[UR6][R10.64], R131 ;  /* 0x000000830a006986 */ /* 0x0003e2000c101506 */
[C---:B------:R-:W-:Y:S01]  /*38630*/  VIADD R2, R0.reuse, UR4 ;  /* 0x0000000400027c36 */ /* 0x040fe20008000000 */
[----:B0-----:R-:W-:Y:S01]  /*38640*/  LEA R6, P6, R0, R3, 0x1 ;  /* 0x0000000300067211 */ /* 0x001fe200078c08ff */
[----:B------:R-:W-:Y:S01]  /*38650*/  VIADD R9, R4, 0xfc ;  /* 0x000000fc04097836 */ /* 0x000fe20000000000 */
[----:B------:R-:W-:Y:S02]  /*38660*/  ULDC UR4, c[0x0][0x22c] ;  /* 0x00008b0000047ab9 */ /* 0x000fe40000000800 */
[----:B------:R-:W-:Y:S01]  /*38670*/  LEA.HI.X.SX32 R7, R0, R5, 0x1, P6 ;  /* 0x0000000500077211 */ /* 0x000fe200030f0eff */
[C---:B------:R-:W-:Y:S01]  /*38680*/  VIADD R0, R2.reuse, UR5 ;  /* 0x0000000502007c36 */ /* 0x040fe20008000000 */
[----:B------:R-:W-:Y:S01]  /*38690*/  LEA R8, P6, R2, R3, 0x1 ;  /* 0x0000000302087211 */ /* 0x000fe200078c08ff */
[----:B------:R-:W-:-:S02]  /*386a0*/  ULDC UR5, c[0x0][0x248] ;  /* 0x0000920000057ab9 */ /* 0x000fc40000000800 */
[----:B------:R0:W-:Y:S01]  /*386b0*/  @P3 STG.E.U16 desc[UR6][R6.64], R12 ;  /* 0x0000000c06003986 */ /* 0x0001e2000c101506 */
[----:B------:R-:W-:Y:S01]  /*386c0*/  ISETP.LT.AND P3, PT, R9, UR4, !P0 ;  /* 0x0000000409007c0c */ /* 0x000fe2000c761270 */
[----:B------:R-:W-:Y:S01]  /*386d0*/  ULDC UR4, c[0x0][0x22c] ;  /* 0x00008b0000047ab9 */ /* 0x000fe20000000800 */
[----:B------:R-:W-:Y:S01]  /*386e0*/  LEA.HI.X.SX32 R9, R2, R5, 0x1, P6 ;  /* 0x0000000502097211 */ /* 0x000fe200030f0eff */
[----:B------:R-:W-:Y:S01]  /*386f0*/  VIADD R2, R4, 0xfd ;  /* 0x000000fd04027836 */ /* 0x000fe20000000000 */
[----:B-1----:R-:W-:-:S03]  /*38700*/  LEA R10, P6, R0, R3, 0x1 ;  /* 0x00000003000a7211 */ /* 0x002fc600078c08ff */
[----:B------:R-:W-:Y:S01]  /*38710*/  @P2 STG.E.U16 desc[UR6][R8.64], R16 ;  /* 0x0000001008002986 */ /* 0x000fe2000c101506 */
[----:B------:R-:W-:Y:S01]  /*38720*/  ISETP.LT.AND P2, PT, R2, UR4, !P0 ;  /* 0x0000000402007c0c */ /* 0x000fe2000c741270 */
[----:B------:R-:W-:Y:S01]  /*38730*/  ULDC UR4, c[0x0][0x248] ;  /* 0x0000920000047ab9 */ /* 0x000fe20000000800 */
[C---:B------:R-:W-:Y:S01]  /*38740*/  LEA.HI.X.SX32 R11, R0.reuse, R5, 0x1, P6 ;  /* 0x00000005000b7211 */ /* 0x040fe200030f0eff */
[----:B------:R-:W-:Y:S01]  /*38750*/  VIADD R0, R0, UR4 ;  /* 0x0000000400007c36 */ /* 0x000fe20008000000 */
[----:B0-----:R-:W-:Y:S01]  /*38760*/  PRMT R7, R16, 0x7632, R7 ;  /* 0x0000763210077816 */ /* 0x001fe20000000007 */
[----:B------:R-:W-:Y:S02]  /*38770*/  ULDC UR4, c[0x0][0x248] ;  /* 0x0000920000047ab9 */ /* 0x000fe40000000800 */
[C---:B------:R-:W-:Y:S01]  /*38780*/  VIADD R2, R0.reuse, UR4 ;  /* 0x0000000400027c36 */ /* 0x040fe20008000000 */
[----:B------:R-:W-:Y:S01]  /*38790*/  ULDC UR4, c[0x0][0x248] ;  /* 0x0000920000047ab9 */ /* 0x000fe20000000800 */
[----:B------:R0:W-:Y:S01]  /*387a0*/  @P1 STG.E.U16 desc[UR6][R10.64], R7 ;  /* 0x000000070a001986 */ /* 0x0001e2000c101506 */
[----:B------:R-:W-:Y:S01]  /*387b0*/  LEA R6, P1, R0, R3, 0x1 ;  /* 0x0000000300067211 */ /* 0x000fe200078208ff */
[----:B------:R-:W-:-:S03]  /*387c0*/  VIADD R12, R2, UR5 ;  /* 0x00000005020c7c36 */ /* 0x000fc60008000000 */
[----:B0-----:R-:W-:Y:S01]  /*387d0*/  LEA.HI.X.SX32 R7, R0, R5, 0x1, P1 ;  /* 0x0000000500077211 */ /* 0x001fe200008f0eff */
[C---:B------:R-:W-:Y:S01]  /*387e0*/  VIADD R0, R12.reuse, UR4 ;  /* 0x000000040c007c36 */ /* 0x040fe20008000000 */
[-C--:B------:R-:W-:Y:S01]  /*387f0*/  LEA R10, P6, R12, R3.reuse, 0x1 ;  /* 0x000000030c0a7211 */ /* 0x080fe200078c08ff */
[----:B------:R-:W-:Y:S01]  /*38800*/  ULDC UR4, c[0x0][0x248] ;  /* 0x0000920000047ab9 */ /* 0x000fe20000000800 */
[----:B------:R-:W-:Y:S01]  /*38810*/  LEA R8, P1, R2, R3, 0x1 ;  /* 0x0000000302087211 */ /* 0x000fe200078208ff */
[----:B------:R-:W-:Y:S01]  /*38820*/  VIADD R14, R0, UR8 ;  /* 0x00000008000e7c36 */ /* 0x000fe20008000000 */
[----:B------:R-:W-:Y:S01]  /*38830*/  LEA.HI.X.SX32 R11, R12, R5, 0x1, P6 ;  /* 0x000000050c0b7211 */ /* 0x000fe200030f0eff */
[----:B------:R0:W-:Y:S01]  /*38840*/  @P5 STG.E.U16 desc[UR6][R6.64], R17 ;  /* 0x0000001106005986 */ /* 0x0001e2000c101506 */
[----:B------:R-:W-:Y:S01]  /*38850*/  LEA R12, P6, R0, R3, 0x1 ;  /* 0x00000003000c7211 */ /* 0x000fe200078c08ff */
[----:B------:R-:W-:Y:S01]  /*38860*/  VIADD R16, R14, UR4 ;  /* 0x000000040e107c36 */ /* 0x000fe20008000000 */
[----:B------:R-:W-:Y:S01]  /*38870*/  LEA.HI.X.SX32 R9, R2, R5, 0x1, P1 ;  /* 0x0000000502097211 */ /* 0x000fe200008f0eff */
[----:B------:R-:W-:Y:S01]  /*38880*/  ULDC UR4, c[0x0][0x22c] ;  /* 0x00008b0000047ab9 */ /* 0x000fe20000000800 */
[----:B------:R-:W-:-:S02]  /*38890*/  LEA R2, P1, R14, R3, 0x1 ;  /* 0x000000030e027211 */ /* 0x000fc400078208ff */
[----:B------:R-:W-:Y:S02]  /*388a0*/  LEA.HI.X.SX32 R13, R0, R5, 0x1, P6 ;  /* 0x00000005000d7211 */ /* 0x000fe400030f0eff */
[----:B------:R-:W-:Y:S02]  /*388b0*/  LEA R4, P6, R16, R3, 0x1 ;  /* 0x0000000310047211 */ /* 0x000fe400078c08ff */
[----:B------:R-:W-:Y:S02]  /*388c0*/  LEA.HI.X.SX32 R3, R14, R5, 0x1, P1 ;  /* 0x000000050e037211 */ /* 0x000fe400008f0eff */
[----:B------:R-:W-:Y:S02]  /*388d0*/  ISETP.LT.AND P1, PT, R15, UR4, !P0 ;  /* 0x000000040f007c0c */ /* 0x000fe4000c721270 */
[----:B------:R-:W-:Y:S02]  /*388e0*/  ISETP.LT.AND P0, PT, R20, UR9, !P0 ;  /* 0x0000000914007c0c */ /* 0x000fe4000c701270 */
[----:B------:R-:W-:-:S02]  /*388f0*/  PRMT R0, R17, 0x7632, R0 ;  /* 0x0000763211007816 */ /* 0x000fc40000000000 */
[----:B0-----:R-:W-:Y:S02]  /*38900*/  PRMT R7, R18, 0x7632, R7 ;  /* 0x0000763212077816 */ /* 0x001fe40000000007 */
[----:B------:R-:W-:Y:S01]  /*38910*/  LEA.HI.X.SX32 R5, R16, R5, 0x1, P6 ;  /* 0x0000000510057211 */ /* 0x000fe200030f0eff */
[----:B------:R0:W-:Y:S04]  /*38920*/  @P4 STG.E.U16 desc[UR6][R8.64], R0 ;  /* 0x0000000008004986 */ /* 0x0001e8000c101506 */
[----:B------:R0:W-:Y:S04]  /*38930*/  @P3 STG.E.U16 desc[UR6][R10.64], R18 ;  /* 0x000000120a003986 */ /* 0x0001e8000c101506 */
[----:B------:R0:W-:Y:S04]  /*38940*/  @P2 STG.E.U16 desc[UR6][R12.64], R7 ;  /* 0x000000070c002986 */ /* 0x0001e8000c101506 */
[----:B------:R0:W-:Y:S01]  /*38950*/  @P1 STG.E.U16 desc[UR6][R2.64], R19 ;  /* 0x0000001302001986 */ /* 0x0001e2000c101506 */
[----:B------:R-:W-:Y:S05]  /*38960*/  @!P0 EXIT ;  /* 0x000000000000894d */ /* 0x000fea0003800000 */
[----:B0-----:R-:W-:-:S05]  /*38970*/  PRMT R2, R19, 0x7632, R2 ;  /* 0x0000763213027816 */ /* 0x001fca0000000002 */
[----:B------:R-:W-:Y:S01]  /*38980*/  STG.E.U16 desc[UR6][R4.64], R2 ;  /* 0x0000000204007986 */ /* 0x000fe2000c101506 */
[----:B------:R-:W-:Y:S05]  /*38990*/  EXIT ;  /* 0x000000000000794d */ /* 0x000fea0003800000 */
.L_x_2:
[----:B------:R-:W-:-:S00]  /*389a0*/  BRA `(.L_x_2) ;  /* 0xfffffffc00fc7947 */ /* 0x000fc0000383ffff */
[----:B------:R-:W-:-:S00]  /*389b0*/  NOP ;  /* 0x0000000000007918 */ /* 0x000fc00000000000 */
        /* <DEDUP_REMOVED lines=12> */
.L_x_3:


//--------------------- .nv.shared.matmul_kernel  --------------------------
	.section	.nv.shared.matmul_kernel,"aw",@nobits
	.sectionflags	@""
	.align	16
	.zero		1024


//--------------------- .nv.shared.reserved.0     --------------------------
	.section	.nv.shared.reserved.0,"aw",@nobits
	.weak		__nv_reservedSMEM_offset_0_alias
	.size		__nv_reservedSMEM_offset_0_alias, 0, 0
	.other		__nv_reservedSMEM_offset_0_alias,@"STO_CUDA_RESERVED_SHARED STV_DEFAULT"
__nv_reservedSMEM_offset_0_alias:
	.zero		0


//--------------------- .nv.constant0.matmul_kernel --------------------------
	.section	.nv.constant0.matmul_kernel,"a",@progbits
	.sectionflags	@""
	.align	4
.nv.constant0.matmul_kernel:
	.zero		608


//--------------------- SYMBOLS --------------------------

	.type		.nv.reservedSmem.offset0,@object
	.size		.nv.reservedSmem.offset0,0x4
